def matmul_kernel(
    a_ptr,
    b_ptr,
    c_ptr,
    M,
    N,
    K,
    stride_am,
    stride_ak,
    stride_bk,
    stride_bn,
    stride_cm,
    stride_cn,
    BLOCK_M: tl.constexpr,
    BLOCK_N: tl.constexpr,
    BLOCK_K: tl.constexpr,
    GROUP_M: tl.constexpr,
):
    pid = tl.program_id(axis=0)
    num_pid_m = tl.cdiv(M, BLOCK_M)
    num_pid_n = tl.cdiv(N, BLOCK_N)
    num_pid_in_group = GROUP_M * num_pid_n
    group_id = pid // num_pid_in_group
    first_pid_m = group_id * GROUP_M
    group_size_m = min(num_pid_m - first_pid_m, GROUP_M)
    pid_m = first_pid_m + ((pid % num_pid_in_group) % group_size_m)
    pid_n = (pid % num_pid_in_group) // group_size_m

    offs_am = (pid_m * BLOCK_M + tl.arange(0, BLOCK_M)) % M
    offs_bn = (pid_n * BLOCK_N + tl.arange(0, BLOCK_N)) % N
    offs_k = tl.arange(0, BLOCK_K)
    a_ptrs = a_ptr + offs_am[:, None] * stride_am + offs_k[None, :] * stride_ak
    b_ptrs = b_ptr + offs_k[:, None] * stride_bk + offs_bn[None, :] * stride_bn

    acc = tl.zeros((BLOCK_M, BLOCK_N), dtype=tl.float32)
    for kk in range(0, tl.cdiv(K, BLOCK_K)):
        a = tl.load(a_ptrs, mask=offs_k[None, :] < K - kk * BLOCK_K, other=0.0)
        b = tl.load(b_ptrs, mask=offs_k[:, None] < K - kk * BLOCK_K, other=0.0)
        acc = tl.dot(a, b, acc)
        a_ptrs += BLOCK_K * stride_ak
        b_ptrs += BLOCK_K * stride_bk

    c = acc.to(c_ptr.dtype.element_ty)
    offs_cm = pid_m * BLOCK_M + tl.arange(0, BLOCK_M)
    offs_cn = pid_n * BLOCK_N + tl.arange(0, BLOCK_N)
    c_ptrs = c_ptr + offs_cm[:, None] * stride_cm + offs_cn[None, :] * stride_cn
    mask = (offs_cm[:, None] < M) & (offs_cn[None, :] < N)
    tl.store(c_ptrs, c, mask=mask)

# config = {"BLOCK_K": 128, "BLOCK_M": 64, "BLOCK_N": 256, "GROUP_M": 8, "arch": "sm_100", "dtype": "fp8e5m2", "num_ctas": 1, "num_stages": 2, "num_warps": 4}
# arch = sm_100


// ===== COMPILED SASS (sm_100a) =====

	.target	sm_100a

	.elftype	@"ET_EXEC"


//--------------------- .note.nv.tkinfo           --------------------------
	.section	.note.nv.tkinfo,"",@"SHT_NOTE"
	.sectionflags	@"SHF_NOTE_NV_TKINFO"
	.tkinfo
        /*0018*/ 	.word	0x00000081
        /*0030*/ 	.string	""
        /*0030*/ 	.string	"ptxas-blackwell"
        /*0030*/ 	.string	"Cuda compilation tools, release 12.9, V12.9.86"
        /*0030*/ 	.string	"Build cuda_12.9.r12.9/compiler.36037853_0"
        /*0030*/ 	.string	"-v  -suppress-debug-info  -lineinfo  -arch sm_100a "



//--------------------- .note.nv.cuver            --------------------------
	.section	.note.nv.cuver,"",@"SHT_NOTE"
	.sectionflags	@"SHF_NOTE_NV_CUVER"
        /*0018*/ 	.short	0x0001
        /*001a*/ 	.short	0x0064
        /*001c*/ 	.short	0x0001
        /*001e*/ 	.short	0x0000
        /*0020*/ 	.short	0x0001
        /*0022*/ 	.short	0x0000


//--------------------- .nv.info                  --------------------------
	.section	.nv.info,"",@"SHT_CUDA_INFO"
	.align	4


	//----- nvinfo : EIATTR_REGCOUNT
	.align		4
        /*0000*/ 	.byte	0x04, 0x2f
        /*0002*/ 	.short	(.L_4 - .L_3)
	.align		4
.L_3:
        /*0004*/ 	.word	index@(matmul_kernel)
        /*0008*/ 	.word	0x000000a8


	//----- nvinfo : EIATTR_FRAME_SIZE
	.align		4
.L_4:
        /*000c*/ 	.byte	0x04, 0x11
        /*000e*/ 	.short	(.L_6 - .L_5)
	.align		4
.L_5:
        /*0010*/ 	.word	index@($__internal_2_$__cuda_sm10x_tcgen05_guardrail_trap_unallocated_columns_being_dealloced)
        /*0014*/ 	.word	0x00000d70


	//----- nvinfo : EIATTR_FRAME_SIZE
	.align		4
.L_6:
        /*0018*/ 	.byte	0x04, 0x11
        /*001a*/ 	.short	(.L_8 - .L_7)
	.align		4
.L_7:
        /*001c*/ 	.word	index@($__internal_1_$__cuda_sm10x_tcgen05_guardrail_trap_phase_invalid_during_alloc)
        /*0020*/ 	.word	0x00000d70


	//----- nvinfo : EIATTR_FRAME_SIZE
	.align		4
.L_8:
        /*0024*/ 	.byte	0x04, 0x11
        /*0026*/ 	.short	(.L_10 - .L_9)
	.align		4
.L_9:
        /*0028*/ 	.word	index@($__internal_0_$__cuda_sm10x_tcgen05_guardrail_trap_col_being_dealloced_not_returned_by_alloc)
        /*002c*/ 	.word	0x00000d70


	//----- nvinfo : EIATTR_FRAME_SIZE
	.align		4
.L_10:
        /*0030*/ 	.byte	0x04, 0x11
        /*0032*/ 	.short	(.L_12 - .L_11)
	.align		4
.L_11:
        /*0034*/ 	.word	index@(matmul_kernel)
        /*0038*/ 	.word	0x00000d70


	//----- nvinfo : EIATTR_MIN_STACK_SIZE
	.align		4
.L_12:
        /*003c*/ 	.byte	0x04, 0x12
        /*003e*/ 	.short	(.L_14 - .L_13)
	.align		4
.L_13:
        /*0040*/ 	.word	index@(matmul_kernel)
        /*0044*/ 	.word	0x00000d70
.L_14:


//--------------------- .nv.info.matmul_kernel    --------------------------
	.section	.nv.info.matmul_kernel,"",@"SHT_CUDA_INFO"
	.sectionflags	@""
	.align	4


	//----- nvinfo : EIATTR_CUDA_API_VERSION
	.align		4
        /*0000*/ 	.byte	0x04, 0x37
        /*0002*/ 	.short	(.L_16 - .L_15)
.L_15:
        /*0004*/ 	.word	0x00000081


	//----- nvinfo : EIATTR_KPARAM_INFO
	.align		4
.L_16:
        /*0008*/ 	.byte	0x04, 0x17
        /*000a*/ 	.short	(.L_18 - .L_17)
.L_17:
        /*000c*/ 	.word	0x00000000
        /*0010*/ 	.short	0x000d
        /*0012*/ 	.short	0x0048
        /*0014*/ 	.byte	0x00, 0xf4, 0x21, 0x00


	//----- nvinfo : EIATTR_KPARAM_INFO
	.align		4
.L_18:
        /*0018*/ 	.byte	0x04, 0x17
        /*001a*/ 	.short	(.L_20 - .L_19)
.L_19:
        /*001c*/ 	.word	0x00000000
        /*0020*/ 	.short	0x000c
        /*0022*/ 	.short	0x0040
        /*0024*/ 	.byte	0x00, 0xf4, 0x21, 0x00


	//----- nvinfo : EIATTR_KPARAM_INFO
	.align		4
.L_20:
        /*0028*/ 	.byte	0x04, 0x17
        /*002a*/ 	.short	(.L_22 - .L_21)
.L_21:
        /*002c*/ 	.word	0x00000000
        /*0030*/ 	.short	0x000b
        /*0032*/ 	.short	0x0038
        /*0034*/ 	.byte	0x00, 0xf0, 0x11, 0x00


	//----- nvinfo : EIATTR_KPARAM_INFO
	.align		4
.L_22:
        /*0038*/ 	.byte	0x04, 0x17
        /*003a*/ 	.short	(.L_24 - .L_23)
.L_23:
        /*003c*/ 	.word	0x00000000
        /*0040*/ 	.short	0x000a
        /*0042*/ 	.short	0x0034
        /*0044*/ 	.byte	0x00, 0xf0, 0x11, 0x00


	//----- nvinfo : EIATTR_KPARAM_INFO
	.align		4
.L_24:
        /*0048*/ 	.byte	0x04, 0x17
        /*004a*/ 	.short	(.L_26 - .L_25)
.L_25:
        /*004c*/ 	.word	0x00000000
        /*0050*/ 	.short	0x0009
        /*0052*/ 	.short	0x0030
        /*0054*/ 	.byte	0x00, 0xf0, 0x11, 0x00


	//----- nvinfo : EIATTR_KPARAM_INFO
	.align		4
.L_26:
        /*0058*/ 	.byte	0x04, 0x17
        /*005a*/ 	.short	(.L_28 - .L_27)
.L_27:
        /*005c*/ 	.word	0x00000000
        /*0060*/ 	.short	0x0008
        /*0062*/ 	.short	0x002c
        /*0064*/ 	.byte	0x00, 0xf0, 0x11, 0x00


	//----- nvinfo : EIATTR_KPARAM_INFO
	.align		4
.L_28:
        /*0068*/ 	.byte	0x04, 0x17
        /*006a*/ 	.short	(.L_30 - .L_29)
.L_29:
        /*006c*/ 	.word	0x00000000
        /*0070*/ 	.short	0x0007
        /*0072*/ 	.short	0x0028
        /*0074*/ 	.byte	0x00, 0xf0, 0x11, 0x00


	//----- nvinfo : EIATTR_KPARAM_INFO
	.align		4
.L_30:
        /*0078*/ 	.byte	0x04, 0x17
        /*007a*/ 	.short	(.L_32 - .L_31)
.L_31:
        /*007c*/ 	.word	0x00000000
        /*0080*/ 	.short	0x0006
        /*0082*/ 	.short	0x0024
        /*0084*/ 	.byte	0x00, 0xf0, 0x11, 0x00


	//----- nvinfo : EIATTR_KPARAM_INFO
	.align		4
.L_32:
        /*0088*/ 	.byte	0x04, 0x17
        /*008a*/ 	.short	(.L_34 - .L_33)
.L_33:
        /*008c*/ 	.word	0x00000000
        /*0090*/ 	.short	0x0005
        /*0092*/ 	.short	0x0020
        /*0094*/ 	.byte	0x00, 0xf0, 0x11, 0x00


	//----- nvinfo : EIATTR_KPARAM_INFO
	.align		4
.L_34:
        /*0098*/ 	.byte	0x04, 0x17
        /*009a*/ 	.short	(.L_36 - .L_35)
.L_35:
        /*009c*/ 	.word	0x00000000
        /*00a0*/ 	.short	0x0004
        /*00a2*/ 	.short	0x001c
        /*00a4*/ 	.byte	0x00, 0xf0, 0x11, 0x00


	//----- nvinfo : EIATTR_KPARAM_INFO
	.align		4
.L_36:
        /*00a8*/ 	.byte	0x04, 0x17
        /*00aa*/ 	.short	(.L_38 - .L_37)
.L_37:
        /*00ac*/ 	.word	0x00000000
        /*00b0*/ 	.short	0x0003
        /*00b2*/ 	.short	0x0018
        /*00b4*/ 	.byte	0x00, 0xf0, 0x11, 0x00


	//----- nvinfo : EIATTR_KPARAM_INFO
	.align		4
.L_38:
        /*00b8*/ 	.byte	0x04, 0x17
        /*00ba*/ 	.short	(.L_40 - .L_39)
.L_39:
        /*00bc*/ 	.word	0x00000000
        /*00c0*/ 	.short	0x0002
        /*00c2*/ 	.short	0x0010
        /*00c4*/ 	.byte	0x00, 0xf4, 0x21, 0x00


	//----- nvinfo : EIATTR_KPARAM_INFO
	.align		4
.L_40:
        /*00c8*/ 	.byte	0x04, 0x17
        /*00ca*/ 	.short	(.L_42 - .L_41)
.L_41:
        /*00cc*/ 	.word	0x00000000
        /*00d0*/ 	.short	0x0001
        /*00d2*/ 	.short	0x0008
        /*00d4*/ 	.byte	0x00, 0xf4, 0x21, 0x00


	//----- nvinfo : EIATTR_KPARAM_INFO
	.align		4
.L_42:
        /*00d8*/ 	.byte	0x04, 0x17
        /*00da*/ 	.short	(.L_44 - .L_43)
.L_43:
        /*00dc*/ 	.word	0x00000000
        /*00e0*/ 	.short	0x0000
        /*00e2*/ 	.short	0x0000
        /*00e4*/ 	.byte	0x00, 0xf4, 0x21, 0x00


	//----- nvinfo : EIATTR_AT_ENTRY_FRAGMENTS
	.align		4
.L_44:
        /*00e8*/ 	.byte	0x04, 0x4f
        /*00ea*/ 	.short	(.L_46 - .L_45)


	//   ....[0]....
.L_45:
        /*00ec*/ 	.word	0x00000004


	//----- nvinfo : EIATTR_RESERVED_SMEM_USED
	.align		4
.L_46:
        /*00f0*/ 	.byte	0x01, 0x41
	.zero		2


	//----- nvinfo : EIATTR_SPARSE_MMA_MASK
	.align		4
        /*00f4*/ 	.byte	0x03, 0x50
        /*00f6*/ 	.short	0x0000


	//----- nvinfo : EIATTR_TCGEN05_1CTA_USED
	.align		4
        /*00f8*/ 	.byte	0x01, 0x51
	.zero		2


	//----- nvinfo : EIATTR_MAXREG_COUNT
	.align		4
        /*00fc*/ 	.byte	0x03, 0x1b
        /*00fe*/ 	.short	0x00ff


	//----- nvinfo : EIATTR_NUM_BARRIERS
	.align		4
        /*0100*/ 	.byte	0x02, 0x4c
        /*0102*/ 	.byte	0x01
	.zero		1


	//----- nvinfo : EIATTR_ANNOTATIONS
	.align		4
        /*0104*/ 	.byte	0x04, 0x55
        /*0106*/ 	.short	(.L_48 - .L_47)


	//   ....[0]....
.L_47:
        /*0108*/ 	.word	0x00000001
        /*010c*/ 	.byte	0x60, 0x0c, 0x00, 0x00, 0x01, 0x00, 0x00, 0x00, 0xa0, 0x12, 0x00, 0x00, 0x01, 0x00, 0x00, 0x00
        /* <DEDUP_REMOVED lines=1794> */
        /*713c*/ 	.byte	0x80, 0x14, 0x03, 0x00, 0x01, 0x00, 0x00, 0x00, 0xa0, 0x15, 0x03, 0x00


	//----- nvinfo : EIATTR_INT_WARP_WIDE_INSTR_OFFSETS
	.align		4
.L_48:
        /*7148*/ 	.byte	0x04, 0x31
        /*714a*/ 	.short	(.L_50 - .L_49)


	//   ....[0]....
.L_49:
        /*714c*/ 	.word	0x0000d620


	//   ....[1]....
        /*7150*/ 	.word	0x0000d650


	//   ....[2]....
        /*7154*/ 	.word	0x00018e60


	//   ....[3]....
        /*7158*/ 	.word	0x00036f50


	//   ....[4]....
        /*715c*/ 	.word	0x00036fa0


	//----- nvinfo : EIATTR_COOP_GROUP_MASK_REGIDS
	.align		4
.L_50:
        /*7160*/ 	.byte	0x04, 0x29
        /*7162*/ 	.short	(.L_52 - .L_51)


	//   ....[0]....
.L_51:
        /*7164*/ 	.word	0xffffffff


	//   ....[1]....
        /*7168*/ 	.word	0xffffffff


	//   ....[2]....
        /*716c*/ 	.word	0xffffffff


	//   ....[3]....
        /*7170*/ 	.word	0xffffffff


	//----- nvinfo : EIATTR_COOP_GROUP_INSTR_OFFSETS
	.align		4
.L_52:
        /*7174*/ 	.byte	0x04, 0x28
        /*7176*/ 	.short	(.L_54 - .L_53)


	//   ....[0]....
.L_53:
        /*7178*/ 	.word	0x00000070


	//   ....[1]....
        /*717c*/ 	.word	0x00000330


	//   ....[2]....
        /*7180*/ 	.word	0x00036de0


	//   ....[3]....
        /*7184*/ 	.word	0x00037050


	//----- nvinfo : EIATTR_VRC_CTA_INIT_COUNT
	.align		4
.L_54:
        /*7188*/ 	.byte	0x02, 0x4a
        /*718a*/ 	.byte	0x80
	.zero		1


	//----- nvinfo : EIATTR_MBARRIER_INSTR_OFFSETS
	.align		4
        /*718c*/ 	.byte	0x04, 0x39
        /*718e*/ 	.short	(.L_56 - .L_55)


	//   ....[0]....
.L_55:
        /*7190*/ 	.word	0x0000d810
        /*7194*/ 	.word	0x000000ff
        /*7198*/ 	.word	0x00000000
        /*719c*/ 	.short	0x0100
        /*719e*/ 	.byte	0x0d
	.zero		1


	//   ....[1]....
        /*71a0*/ 	.word	0x00018e90
        /*71a4*/ 	.word	0x000000ff
        /*71a8*/ 	.word	0x00014008
        /*71ac*/ 	.short	0x0100
        /*71ae*/ 	.byte	0x0a
	.zero		1


	//   ....[2]....
        /*71b0*/ 	.word	0x00027310
        /*71b4*/ 	.word	0x000000ff
        /*71b8*/ 	.word	0x00000000
        /*71bc*/ 	.short	0x010a
        /*71be*/ 	.byte	0x0d
	.zero		1


	//   ....[3]....
        /*71c0*/ 	.word	0x00031580
        /*71c4*/ 	.word	0x000000ff
        /*71c8*/ 	.word	0x00000000
        /*71cc*/ 	.short	0x010a
        /*71ce*/ 	.byte	0x0d
	.zero		1


	//   ....[4]....
        /*71d0*/ 	.word	0x00031630
        /*71d4*/ 	.word	0x000000ff
        /*71d8*/ 	.word	0x00014000
        /*71dc*/ 	.short	0x0108
        /*71de*/ 	.byte	0x0a
	.zero		1


	//   ....[5]....
        /*71e0*/ 	.word	0x000316e0
        /*71e4*/ 	.word	0x000000ff
        /*71e8*/ 	.word	0x00014008
        /*71ec*/ 	.short	0x0108
        /*71ee*/ 	.byte	0x0a
	.zero		1


	//   ....[6]....
        /*71f0*/ 	.word	0x00037070
        /*71f4*/ 	.word	0x000000ff
        /*71f8*/ 	.word	0x00000000
        /*71fc*/ 	.short	0x010a
        /*71fe*/ 	.byte	0x0d
	.zero		1


	//   ....[7]....
        /*7200*/ 	.word	0x000370a0
        /*7204*/ 	.word	0x000000ff
        /*7208*/ 	.word	0x00000000
        /*720c*/ 	.short	0x010a
        /*720e*/ 	.byte	0x0d
	.zero		1


	//----- nvinfo : EIATTR_NUM_MBARRIERS
	.align		4
.L_56:
        /*7210*/ 	.byte	0x03, 0x38
        /*7212*/ 	.short	0x0002


	//----- nvinfo : EIATTR_EXIT_INSTR_OFFSETS
	.align		4
        /*7214*/ 	.byte	0x04, 0x1c
        /*7216*/ 	.short	(.L_58 - .L_57)


	//   ....[0]....
.L_57:
        /*7218*/ 	.word	0x00037060


	//----- nvinfo : EIATTR_REQNTID
	.align		4
.L_58:
        /*721c*/ 	.byte	0x04, 0x10
        /*721e*/ 	.short	(.L_60 - .L_59)
.L_59:
        /*7220*/ 	.word	0x00000080
        /*7224*/ 	.word	0x00000001
        /*7228*/ 	.word	0x00000001


	//----- nvinfo : EIATTR_CRS_STACK_SIZE
	.align		4
.L_60:
        /*722c*/ 	.byte	0x04, 0x1e
        /*722e*/ 	.short	(.L_62 - .L_61)
.L_61:
        /*7230*/ 	.word	0x00000000


	//----- nvinfo : EIATTR_CBANK_PARAM_SIZE
	.align		4
.L_62:
        /*7234*/ 	.byte	0x03, 0x19
        /*7236*/ 	.short	0x0050


	//----- nvinfo : EIATTR_PARAM_CBANK
	.align		4
        /*7238*/ 	.byte	0x04, 0x0a
        /*723a*/ 	.short	(.L_64 - .L_63)
	.align		4
.L_63:
        /*723c*/ 	.word	index@(.nv.constant0.matmul_kernel)
        /*7240*/ 	.short	0x0380
        /*7242*/ 	.short	0x0050


	//----- nvinfo : EIATTR_SW_WAR
	.align		4
.L_64:
        /*7244*/ 	.byte	0x04, 0x36
        /*7246*/ 	.short	(.L_66 - .L_65)
.L_65:
        /*7248*/ 	.word	0x00000008
.L_66:


//--------------------- .nv.compat                --------------------------
	.section	.nv.compat,"",@"SHT_CUDA_COMPAT_INFO"
	.align	4
        /*0000*/ 	.byte	0x02, 0x02, 0x02, 0x00, 0x02, 0x05, 0x05, 0x00, 0x02, 0x03, 0x00, 0x00, 0x02, 0x06, 0x01, 0x00


//--------------------- .nv.callgraph             --------------------------
	.section	.nv.callgraph,"",@"SHT_CUDA_CALLGRAPH"
	.align	4
	.sectionentsize	8
	.align		4
        /*0000*/ 	.word	0x00000000
	.align		4
        /*0004*/ 	.word	0xffffffff
	.align		4
        /*0008*/ 	.word	0x00000000
	.align		4
        /*000c*/ 	.word	0xfffffffe
	.align		4
        /*0010*/ 	.word	0x00000000
	.align		4
        /*0014*/ 	.word	0xfffffffd
	.align		4
        /*0018*/ 	.word	0x00000000
	.align		4
        /*001c*/ 	.word	0xfffffffc


//--------------------- .text.matmul_kernel       --------------------------
	.section	.text.matmul_kernel,"ax",@progbits
	.align	128
        .global         matmul_kernel
        .type           matmul_kernel,@function
        .size           matmul_kernel,(.L_x_20 - matmul_kernel)
        .other          matmul_kernel,@"STO_CUDA_ENTRY STV_DEFAULT"
matmul_kernel:
.text.matmul_kernel:
[----:B------:R-:W0:Y:S01]  /*0000*/  LDC R1, c[0x0][0x37c] ;  /* 0x0000df00ff017b82 */ /* 0x000e220000000800 */
[----:B------:R-:W1:Y:S01]  /*0010*/  S2R R0, SR_TID.X ;  /* 0x0000000000007919 */ /* 0x000e620000002100 */
[----:B0-----:R-:W-:Y:S01]  /*0020*/  VIADD R1, R1, 0xfffff290 ;  /* 0xfffff29001017836 */ /* 0x001fe20000000000 */
[----:B-1----:R-:W-:-:S13]  /*0030*/  ISETP.GE.U32.AND P0, PT, R0, 0x20, PT ;  /* 0x000000200000780c */ /* 0x002fda0003f06070 */
[----:B------:R-:W-:Y:S02]  /*0040*/  VOTEU.ANY UP0, P0 ;  /* 0x0000000000ff7886 */ /* 0x000fe40000000100 */
[----:B------:R-:W-:Y:S05]  /*0050*/  BRA.U UP0, `(.L_x_0) ;  /* 0x0000000100b87547 */ /* 0x000fea000b800000 */
[----:B------:R-:W0:Y:S01]  /*0060*/  S2UR UR6, SR_CgaCtaId ;  /* 0x00000000000679c3 */ /* 0x000e220000008800 */
[----:B------:R-:W-:Y:S01]  /*0070*/  NOP ;  /* 0x0000000000007918 */ /* 0x000fe20000000000 */
[----:B------:R-:W-:Y:S02]  /*0080*/  UMOV UR4, 0x40 ;  /* 0x0000004000047882 */ /* 0x000fe40000000000 */
[----:B0-----:R-:W-:-:S09]  /*0090*/  ULEA UR4, UR6, UR4, 0x18 ;  /* 0x0000000406047291 */ /* 0x001fd2000f8ec0ff */
[----:B------:R-:W0:Y:S01]  /*00a0*/  LDS.U8 R0, [UR4] ;  /* 0x00000004ff007984 */ /* 0x000e220008000000 */
[----:B------:R-:W-:Y:S02]  /*00b0*/  UMOV UR4, 0x400 ;  /* 0x0000040000047882 */ /* 0x000fe40000000000 */
[----:B------:R-:W-:Y:S01]  /*00c0*/  ULEA UR4, UR6, UR4, 0x18 ;  /* 0x0000000406047291 */ /* 0x000fe2000f8ec0ff */
[----:B0-----:R-:W-:-:S13]  /*00d0*/  ISETP.NE.AND P0, PT, R0, RZ, PT ;  /* 0x000000ff0000720c */ /* 0x001fda0003f05270 */
[----:B------:R-:W-:Y:S05]  /*00e0*/  @P0 BRA `(.L_x_1) ;  /* 0x00000000007c0947 */ /* 0x000fea0003800000 */
[----:B------:R-:W-:-:S13]  /*00f0*/  ELECT P0, URZ, PT ;  /* 0x0000000000ff782f */ /* 0x000fda0003800000 */
[----:B------:R-:W-:Y:S05]  /*0100*/  @!P0 BRA `(.L_x_2) ;  /* 0x0000000000848947 */ /* 0x000fea0003800000 */
[----:B------:R-:W-:Y:S01]  /*0110*/  UMOV UR5, 0x8 ;  /* 0x0000000800057882 */ /* 0x000fe20000000000 */
[----:B------:R-:W-:Y:S02]  /*0120*/  IMAD.MOV.U32 R4, RZ, RZ, 0x1 ;  /* 0x00000001ff047424 */ /* 0x000fe400078e00ff */
[----:B------:R-:W-:Y:S02]  /*0130*/  IMAD.MOV.U32 R5, RZ, RZ, 0xff ;  /* 0x000000ffff057424 */ /* 0x000fe400078e00ff */
[----:B------:R-:W-:Y:S04]  /*0140*/  DEPBAR.LE SB0, 0x36 ;  /* 0x00008d800000791a */ /* 0x000fe80000000000 */
[----:B------:R-:W0:Y:S02]  /*0150*/  UTCATOMSWS.FIND_AND_SET.ALIGN UP1, UR5, UR5 ;  /* 0x00000005000575e3 */ /* 0x000e240008020800 */
[----:B0-----:R-:W-:-:S04]  /*0160*/  PLOP3.LUT P0, PT, PT, PT, UP1, 0x80, 0x8 ;  /* 0x000000000008781c */ /* 0x001fc80003f0f018 */
[----:B------:R-:W-:-:S04]  /*0170*/  SEL R0, RZ, 0xffffffff, !P0 ;  /* 0xffffffffff007807 */ /* 0x000fc80004000000 */
[----:B------:R-:W-:Y:S01]  /*0180*/  ISETP.NE.AND P0, PT, R0, RZ, PT ;  /* 0x000000ff0000720c */ /* 0x000fe20003f05270 */
[----:B------:R-:W-:-:S12]  /*0190*/  IMAD.U32 R0, RZ, RZ, UR5 ;  /* 0x00000005ff007e24 */ /* 0x000fd8000f8e00ff */
[----:B------:R-:W-:Y:S05]  /*01a0*/  @P0 BRA `(.L_x_3) ;  /* 0x0000000000240947 */ /* 0x000fea0003800000 */
.L_x_4:
[----:B------:R-:W-:Y:S05]  /*01b0*/  NANOSLEEP 0x64 ;  /* 0x000000640000795d */ /* 0x000fea0003800000 */
[----:B------:R-:W-:-:S05]  /*01c0*/  UMOV UR5, 0x8 ;  /* 0x0000000800057882 */ /* 0x000fca0000000000 */
[----:B------:R-:W-:Y:S04]  /*01d0*/  DEPBAR.LE SB0, 0x36 ;  /* 0x00008d800000791a */ /* 0x000fe80000000000 */
[----:B------:R-:W0:Y:S02]  /*01e0*/  UTCATOMSWS.FIND_AND_SET.ALIGN UP1, UR5, UR5 ;  /* 0x00000005000575e3 */ /* 0x000e240008020800 */
[----:B0-----:R-:W-:-:S04]  /*01f0*/  PLOP3.LUT P0, PT, PT, PT, UP1, 0x80, 0x8 ;  /* 0x000000000008781c */ /* 0x001fc80003f0f018 */
[----:B------:R-:W-:-:S04]  /*0200*/  SEL R0, RZ, 0xffffffff, !P0 ;  /* 0xffffffffff007807 */ /* 0x000fc80004000000 */
[----:B------:R-:W-:Y:S01]  /*0210*/  ISETP.NE.AND P0, PT, R0, RZ, PT ;  /* 0x000000ff0000720c */ /* 0x000fe20003f05270 */
[----:B------:R-:W-:-:S12]  /*0220*/  IMAD.U32 R0, RZ, RZ, UR5 ;  /* 0x00000005ff007e24 */ /* 0x000fd8000f8e00ff */
[----:B------:R-:W-:Y:S05]  /*0230*/  @!P0 BRA `(.L_x_4) ;  /* 0xfffffffc00dc8947 */ /* 0x000fea000383ffff */
.L_x_3:
[C---:B------:R-:W-:Y:S01]  /*0240*/  VIADD R3, R0.reuse, 0x10 ;  /* 0x0000001000037836 */ /* 0x040fe20000000000 */
[----:B------:R-:W-:Y:S01]  /*0250*/  UMOV UR5, 0x50 ;  /* 0x0000005000057882 */ /* 0x000fe20000000000 */
[----:B------:R-:W-:Y:S01]  /*0260*/  SHF.L.U32 R2, R5, R0, RZ ;  /* 0x0000000005027219 */ /* 0x000fe200000006ff */
[----:B------:R-:W-:Y:S01]  /*0270*/  ULEA UR5, UR6, UR5, 0x18 ;  /* 0x0000000506057291 */ /* 0x000fe2000f8ec0ff */
[----:B------:R-:W-:Y:S01]  /*0280*/  IMAD.SHL.U32 R0, R0, 0x20, RZ ;  /* 0x0000002000007824 */ /* 0x000fe200078e00ff */
[----:B------:R-:W-:-:S04]  /*0290*/  SHF.L.U32 R3, R4, R3, RZ ;  /* 0x0000000304037219 */ /* 0x000fc800000006ff */
[----:B------:R-:W-:-:S05]  /*02a0*/  LOP3.LUT R2, R3, R2, RZ, 0xfc, !PT ;  /* 0x0000000203027212 */ /* 0x000fca00078efcff */
[----:B------:R0:W-:Y:S04]  /*02b0*/  ATOMS.OR RZ, [UR5], R2 ;  /* 0x00000002ffff798c */ /* 0x0001e8000b000005 */
[----:B------:R0:W-:Y:S01]  /*02c0*/  STS [UR4], R0 ;  /* 0x00000000ff007988 */ /* 0x0001e20008000804 */
[----:B------:R-:W-:Y:S05]  /*02d0*/  BRA `(.L_x_2) ;  /* 0x0000000000107947 */ /* 0x000fea0003800000 */
.L_x_1:
[----:B------:R-:W-:Y:S01]  /*02e0*/  IMAD.MOV.U32 R0, RZ, RZ, -0x1 ;  /* 0xffffffffff007424 */ /* 0x000fe200078e00ff */
[----:B------:R-:W-:-:S04]  /*02f0*/  MOV R2, 0x320 ;  /* 0x0000032000027802 */ /* 0x000fc80000000f00 */
[----:B------:R0:W-:Y:S03]  /*0300*/  STS [UR4], R0 ;  /* 0x00000000ff007988 */ /* 0x0001e60008000804 */
[----:B0-----:R-:W-:Y:S05]  /*0310*/  CALL.REL.NOINC `($__internal_1_$__cuda_sm10x_tcgen05_guardrail_trap_phase_invalid_during_alloc) ;  /* 0x0000036c00787944 */ /* 0x001fea0003c00000 */
.L_x_2:
[----:B------:R-:W-:Y:S05]  /*0320*/  WARPSYNC.ALL ;  /* 0x0000000000007948 */ /* 0x000fea0003800000 */
[----:B------:R-:W-:Y:S01]  /*0330*/  NOP ;  /* 0x0000000000007918 */ /* 0x000fe20000000000 */
.L_x_0:
[----:B------:R-:W1:Y:S01]  /*0340*/  LDC.64 R14, c[0x0][0x398] ;  /* 0x0000e600ff0e7b82 */ /* 0x000e620000000a00 */
[----:B------:R-:W2:Y:S01]  /*0350*/  S2R R5, SR_CTAID.X ;  /* 0x0000000000057919 */ /* 0x000ea20000002500 */
[----:B------:R-:W-:Y:S01]  /*0360*/  UMOV UR10, 0x400 ;  /* 0x00000400000a7882 */ /* 0x000fe20000000000 */
[----:B------:R-:W3:Y:S01]  /*0370*/  LDCU.64 UR8, c[0x0][0x3a8] ;  /* 0x00007500ff0877ac */ /* 0x000ee20008000a00 */
[----:B------:R-:W4:Y:S01]  /*0380*/  S2R R30, SR_TID.X ;  /* 0x00000000001e7919 */ /* 0x000f220000002100 */
[----:B------:R-:W5:Y:S03]  /*0390*/  LDCU UR23, c[0x0][0x3a4] ;  /* 0x00007480ff1777ac */ /* 0x000f660008000800 */
[----:B------:R-:W0:Y:S01]  /*03a0*/  S2UR UR5, SR_CgaCtaId ;  /* 0x00000000000579c3 */ /* 0x000e220000008800 */
[----:B------:R-:W0:Y:S01]  /*03b0*/  LDCU.128 UR16, c[0x0][0x380] ;  /* 0x00007000ff1077ac */ /* 0x000e220008000c00 */
[----:B------:R-:W0:Y:S01]  /*03c0*/  LDCU.64 UR24, c[0x0][0x358] ;  /* 0x00006b00ff1877ac */ /* 0x000e220008000a00 */
[----:B---3--:R-:W-:-:S02]  /*03d0*/  IMAD.U32 R143, RZ, RZ, UR8 ;  /* 0x00000008ff8f7e24 */ /* 0x008fc4000f8e00ff */
[----:B------:R-:W-:Y:S01]  /*03e0*/  IMAD.U32 R145, RZ, RZ, UR8 ;  /* 0x00000008ff917e24 */ /* 0x000fe2000f8e00ff */
[----:B-1----:R-:W-:Y:S01]  /*03f0*/  IABS R11, R14 ;  /* 0x0000000e000b7213 */ /* 0x002fe20000000000 */
[----:B0-----:R-:W-:Y:S02]  /*0400*/  VIADD R0, R15, 0xff ;  /* 0x000000ff0f007836 */ /* 0x001fe40000000000 */
[----:B------:R-:W-:Y:S02]  /*0410*/  IMAD.U32 R147, RZ, RZ, UR8 ;  /* 0x00000008ff937e24 */ /* 0x000fe4000f8e00ff */
[----:B------:R-:W-:Y:S01]  /*0420*/  IMAD.U32 R149, RZ, RZ, UR8 ;  /* 0x00000008ff957e24 */ /* 0x000fe2000f8e00ff */
[----:B------:R-:W-:Y:S01]  /*0430*/  SHF.R.S32.HI R3, RZ, 0x1f, R0 ;  /* 0x0000001fff037819 */ /* 0x000fe20000011400 */
[----:B------:R-:W-:Y:S01]  /*0440*/  IMAD.U32 R151, RZ, RZ, UR8 ;  /* 0x00000008ff977e24 */ /* 0x000fe2000f8e00ff */
[----:B------:R-:W-:Y:S01]  /*0450*/  ULEA UR10, UR5, UR10, 0x18 ;  /* 0x0000000a050a7291 */ /* 0x000fe2000f8ec0ff */
[----:B--2---:R-:W-:Y:S01]  /*0460*/  IABS R8, R5 ;  /* 0x0000000500087213 */ /* 0x004fe20000000000 */
[----:B------:R-:W-:Y:S01]  /*0470*/  IMAD.U32 R153, RZ, RZ, UR8 ;  /* 0x00000008ff997e24 */ /* 0x000fe2000f8e00ff */
[----:B------:R-:W-:Y:S01]  /*0480*/  LEA.HI R3, R3, R0, RZ, 0x8 ;  /* 0x0000000003037211 */ /* 0x000fe200078f40ff */
[----:B------:R-:W-:-:S02]  /*0490*/  IMAD.U32 R155, RZ, RZ, UR8 ;  /* 0x00000008ff9b7e24 */ /* 0x000fc4000f8e00ff */
[----:B------:R-:W-:Y:S01]  /*04a0*/  IMAD.U32 R157, RZ, RZ, UR8 ;  /* 0x00000008ff9d7e24 */ /* 0x000fe2000f8e00ff */
[----:B------:R-:W-:Y:S01]  /*04b0*/  SHF.R.S32.HI R3, RZ, 0x8, R3 ;  /* 0x00000008ff037819 */ /* 0x000fe20000011403 */
[----:B------:R-:W-:Y:S02]  /*04c0*/  IMAD.U32 R159, RZ, RZ, UR8 ;  /* 0x00000008ff9f7e24 */ /* 0x000fe4000f8e00ff */
[----:B------:R-:W-:Y:S02]  /*04d0*/  IMAD.U32 R161, RZ, RZ, UR8 ;  /* 0x00000008ffa17e24 */ /* 0x000fe4000f8e00ff */
[----:B------:R-:W-:Y:S02]  /*04e0*/  IMAD.SHL.U32 R4, R3, 0x8, RZ ;  /* 0x0000000803047824 */ /* 0x000fe400078e00ff */
[----:B------:R-:W-:Y:S02]  /*04f0*/  IMAD.U32 R163, RZ, RZ, UR8 ;  /* 0x00000008ffa37e24 */ /* 0x000fe4000f8e00ff */
[----:B------:R-:W-:Y:S01]  /*0500*/  IMAD.U32 R165, RZ, RZ, UR8 ;  /* 0x00000008ffa57e24 */ /* 0x000fe2000f8e00ff */
[-C--:B------:R-:W-:Y:S01]  /*0510*/  IABS R7, R4.reuse ;  /* 0x0000000400077213 */ /* 0x080fe20000000000 */
[----:B------:R-:W-:Y:S01]  /*0520*/  IMAD.U32 R134, RZ, RZ, UR8 ;  /* 0x00000008ff867e24 */ /* 0x000fe2000f8e00ff */
[----:B------:R-:W-:Y:S01]  /*0530*/  IABS R10, R4 ;  /* 0x00000004000a7213 */ /* 0x000fe20000000000 */
[----:B------:R-:W-:Y:S01]  /*0540*/  IMAD.U32 R130, RZ, RZ, UR8 ;  /* 0x00000008ff827e24 */ /* 0x000fe2000f8e00ff */
[----:B------:R-:W0:Y:S01]  /*0550*/  I2F.RP R0, R7 ;  /* 0x0000000700007306 */ /* 0x000e220000209400 */
[----:B------:R-:W-:-:S02]  /*0560*/  IMAD.U32 R128, RZ, RZ, UR8 ;  /* 0x00000008ff807e24 */ /* 0x000fc4000f8e00ff */
[----:B------:R-:W-:Y:S02]  /*0570*/  IMAD.U32 R126, RZ, RZ, UR8 ;  /* 0x00000008ff7e7e24 */ /* 0x000fe4000f8e00ff */
[----:B------:R-:W-:Y:S02]  /*0580*/  IMAD.U32 R124, RZ, RZ, UR8 ;  /* 0x00000008ff7c7e24 */ /* 0x000fe4000f8e00ff */
[----:B------:R-:W-:Y:S02]  /*0590*/  IMAD.U32 R122, RZ, RZ, UR8 ;  /* 0x00000008ff7a7e24 */ /* 0x000fe4000f8e00ff */
[----:B------:R-:W-:Y:S02]  /*05a0*/  IMAD.U32 R120, RZ, RZ, UR8 ;  /* 0x00000008ff787e24 */ /* 0x000fe4000f8e00ff */
[----:B------:R-:W-:Y:S02]  /*05b0*/  IMAD.U32 R118, RZ, RZ, UR8 ;  /* 0x00000008ff767e24 */ /* 0x000fe4000f8e00ff */
[----:B------:R-:W-:Y:S01]  /*05c0*/  IMAD.U32 R114, RZ, RZ, UR8 ;  /* 0x00000008ff727e24 */ /* 0x000fe2000f8e00ff */
[----:B0-----:R-:W0:Y:S01]  /*05d0*/  MUFU.RCP R0, R0 ;  /* 0x0000000000007308 */ /* 0x001e220000001000 */
[----:B------:R-:W-:-:S02]  /*05e0*/  IMAD.U32 R112, RZ, RZ, UR8 ;  /* 0x00000008ff707e24 */ /* 0x000fc4000f8e00ff */
[----:B------:R-:W-:Y:S02]  /*05f0*/  IMAD.U32 R110, RZ, RZ, UR8 ;  /* 0x00000008ff6e7e24 */ /* 0x000fe4000f8e00ff */
[----:B------:R-:W-:Y:S02]  /*0600*/  IMAD.U32 R108, RZ, RZ, UR8 ;  /* 0x00000008ff6c7e24 */ /* 0x000fe4000f8e00ff */
[----:B------:R-:W-:Y:S02]  /*0610*/  IMAD.U32 R106, RZ, RZ, UR8 ;  /* 0x00000008ff6a7e24 */ /* 0x000fe4000f8e00ff */
[----:B------:R-:W-:Y:S02]  /*0620*/  IMAD.U32 R104, RZ, RZ, UR8 ;  /* 0x00000008ff687e24 */ /* 0x000fe4000f8e00ff */
[----:B------:R-:W-:Y:S02]  /*0630*/  IMAD.U32 R102, RZ, RZ, UR8 ;  /* 0x00000008ff667e24 */ /* 0x000fe4000f8e00ff */
[----:B------:R-:W-:-:S02]  /*0640*/  IMAD.U32 R98, RZ, RZ, UR8 ;  /* 0x00000008ff627e24 */ /* 0x000fc4000f8e00ff */
[----:B------:R-:W-:Y:S02]  /*0650*/  IMAD.U32 R96, RZ, RZ, UR8 ;  /* 0x00000008ff607e24 */ /* 0x000fe4000f8e00ff */
[----:B0-----:R-:W-:Y:S02]  /*0660*/  VIADD R2, R0, 0xffffffe ;  /* 0x0ffffffe00027836 */ /* 0x001fe40000000000 */
[----:B------:R-:W-:Y:S02]  /*0670*/  IMAD.MOV R0, RZ, RZ, -R10 ;  /* 0x000000ffff007224 */ /* 0x000fe400078e0a0a */
[----:B------:R0:W1:Y:S01]  /*0680*/  F2I.FTZ.U32.TRUNC.NTZ R3, R2 ;  /* 0x0000000200037305 */ /* 0x000062000021f000 */
[----:B------:R-:W-:Y:S02]  /*0690*/  IMAD.U32 R94, RZ, RZ, UR8 ;  /* 0x00000008ff5e7e24 */ /* 0x000fe4000f8e00ff */
[----:B------:R-:W-:Y:S02]  /*06a0*/  IMAD.U32 R92, RZ, RZ, UR8 ;  /* 0x00000008ff5c7e24 */ /* 0x000fe4000f8e00ff */
[----:B------:R-:W-:-:S02]  /*06b0*/  IMAD.U32 R90, RZ, RZ, UR8 ;  /* 0x00000008ff5a7e24 */ /* 0x000fc4000f8e00ff */
[----:B------:R-:W-:Y:S02]  /*06c0*/  IMAD.U32 R88, RZ, RZ, UR8 ;  /* 0x00000008ff587e24 */ /* 0x000fe4000f8e00ff */
[----:B0-----:R-:W-:Y:S02]  /*06d0*/  IMAD.MOV.U32 R2, RZ, RZ, RZ ;  /* 0x000000ffff027224 */ /* 0x001fe400078e00ff */
[----:B------:R-:W-:Y:S02]  /*06e0*/  IMAD.U32 R86, RZ, RZ, UR8 ;  /* 0x00000008ff567e24 */ /* 0x000fe4000f8e00ff */
[----:B------:R-:W-:Y:S02]  /*06f0*/  IMAD.U32 R82, RZ, RZ, UR8 ;  /* 0x00000008ff527e24 */ /* 0x000fe4000f8e00ff */
[----:B-1----:R-:W-:Y:S02]  /*0700*/  IMAD.MOV R6, RZ, RZ, -R3 ;  /* 0x000000ffff067224 */ /* 0x002fe400078e0a03 */
[----:B------:R-:W-:-:S02]  /*0710*/  IMAD.U32 R80, RZ, RZ, UR8 ;  /* 0x00000008ff507e24 */ /* 0x000fc4000f8e00ff */
[----:B------:R-:W-:Y:S02]  /*0720*/  IMAD R9, R6, R7, RZ ;  /* 0x0000000706097224 */ /* 0x000fe400078e02ff */
[----:B------:R-:W-:Y:S02]  /*0730*/  IMAD.MOV.U32 R6, RZ, RZ, R8 ;  /* 0x000000ffff067224 */ /* 0x000fe400078e0008 */
[----:B------:R-:W-:-:S04]  /*0740*/  IMAD.HI.U32 R3, R3, R9, R2 ;  /* 0x0000000903037227 */ /* 0x000fc800078e0002 */
[----:B------:R-:W-:Y:S02]  /*0750*/  IMAD.U32 R78, RZ, RZ, UR8 ;  /* 0x00000008ff4e7e24 */ /* 0x000fe4000f8e00ff */
[----:B------:R-:W-:-:S04]  /*0760*/  IMAD.HI.U32 R3, R3, R6, RZ ;  /* 0x0000000603037227 */ /* 0x000fc800078e00ff */
[----:B------:R-:W-:Y:S02]  /*0770*/  IMAD R0, R3, R0, R6 ;  /* 0x0000000003007224 */ /* 0x000fe400078e0206 */
[----:B------:R-:W-:Y:S02]  /*0780*/  IMAD.U32 R76, RZ, RZ, UR8 ;  /* 0x00000008ff4c7e24 */ /* 0x000fe4000f8e00ff */
[----:B------:R-:W-:Y:S01]  /*0790*/  IMAD.U32 R74, RZ, RZ, UR8 ;  /* 0x00000008ff4a7e24 */ /* 0x000fe2000f8e00ff */
[----:B------:R-:W-:Y:S01]  /*07a0*/  ISETP.GT.U32.AND P1, PT, R7, R0, PT ;  /* 0x000000000700720c */ /* 0x000fe20003f24070 */
[----:B------:R-:W-:Y:S02]  /*07b0*/  IMAD.U32 R72, RZ, RZ, UR8 ;  /* 0x00000008ff487e24 */ /* 0x000fe4000f8e00ff */
[----:B------:R-:W-:Y:S02]  /*07c0*/  IMAD.U32 R70, RZ, RZ, UR8 ;  /* 0x00000008ff467e24 */ /* 0x000fe4000f8e00ff */
[----:B------:R-:W-:-:S02]  /*07d0*/  IMAD.U32 R47, RZ, RZ, UR8 ;  /* 0x00000008ff2f7e24 */ /* 0x000fc4000f8e00ff */
[----:B------:R-:W-:Y:S02]  /*07e0*/  IMAD.U32 R65, RZ, RZ, UR8 ;  /* 0x00000008ff417e24 */ /* 0x000fe4000f8e00ff */
[----:B------:R-:W-:Y:S02]  /*07f0*/  IMAD.U32 R45, RZ, RZ, UR8 ;  /* 0x00000008ff2d7e24 */ /* 0x000fe4000f8e00ff */
[----:B------:R-:W-:Y:S02]  /*0800*/  IMAD.U32 R61, RZ, RZ, UR8 ;  /* 0x00000008ff3d7e24 */ /* 0x000fe4000f8e00ff */
[----:B------:R-:W-:Y:S02]  /*0810*/  @!P1 IMAD.IADD R0, R0, 0x1, -R7 ;  /* 0x0000000100009824 */ /* 0x000fe400078e0a07 */
[----:B------:R-:W-:Y:S01]  /*0820*/  @!P1 VIADD R3, R3, 0x1 ;  /* 0x0000000103039836 */ /* 0x000fe20000000000 */
[----:B------:R-:W-:Y:S01]  /*0830*/  BAR.SYNC.DEFER_BLOCKING 0x0 ;  /* 0x0000000000007b1d */ /* 0x000fe20000010000 */
[----:B------:R-:W-:Y:S01]  /*0840*/  ISETP.NE.AND P1, PT, R4, RZ, PT ;  /* 0x000000ff0400720c */ /* 0x000fe20003f25270 */
[----:B------:R-:W-:Y:S01]  /*0850*/  IMAD.U32 R59, RZ, RZ, UR8 ;  /* 0x00000008ff3b7e24 */ /* 0x000fe2000f8e00ff */
[----:B------:R-:W-:Y:S01]  /*0860*/  ISETP.GE.U32.AND P0, PT, R0, R7, PT ;  /* 0x000000070000720c */ /* 0x000fe20003f06070 */
[----:B------:R-:W-:Y:S01]  /*0870*/  IMAD.U32 R57, RZ, RZ, UR8 ;  /* 0x00000008ff397e24 */ /* 0x000fe2000f8e00ff */
[----:B------:R-:W-:Y:S01]  /*0880*/  LOP3.LUT R0, R5, R4, RZ, 0x3c, !PT ;  /* 0x0000000405007212 */ /* 0x000fe200078e3cff */
[----:B------:R-:W-:-:S02]  /*0890*/  IMAD.U32 R43, RZ, RZ, UR8 ;  /* 0x00000008ff2b7e24 */ /* 0x000fc4000f8e00ff */
[----:B------:R-:W-:Y:S01]  /*08a0*/  IMAD.U32 R49, RZ, RZ, UR8 ;  /* 0x00000008ff317e24 */ /* 0x000fe2000f8e00ff */
[----:B------:R-:W-:Y:S01]  /*08b0*/  ISETP.GE.AND P2, PT, R0, RZ, PT ;  /* 0x000000ff0000720c */ /* 0x000fe20003f46270 */
[----:B------:R-:W-:-:S06]  /*08c0*/  VIADD R0, R14, 0x3f ;  /* 0x0000003f0e007836 */ /* 0x000fcc0000000000 */
[----:B------:R-:W-:-:S04]  /*08d0*/  @P0 VIADD R3, R3, 0x1 ;  /* 0x0000000103030836 */ /* 0x000fc80000000000 */
[----:B------:R-:W-:Y:S01]  /*08e0*/  IMAD.MOV.U32 R2, RZ, RZ, R3 ;  /* 0x000000ffff027224 */ /* 0x000fe200078e0003 */
[----:B------:R-:W-:-:S03]  /*08f0*/  SHF.R.S32.HI R3, RZ, 0x1f, R0 ;  /* 0x0000001fff037819 */ /* 0x000fc60000011400 */
[----:B------:R-:W-:Y:S01]  /*0900*/  @!P2 IMAD.MOV R2, RZ, RZ, -R2 ;  /* 0x000000ffff02a224 */ /* 0x000fe200078e0a02 */
[----:B------:R-:W-:Y:S02]  /*0910*/  @!P1 LOP3.LUT R2, RZ, R4, RZ, 0x33, !PT ;  /* 0x00000004ff029212 */ /* 0x000fe400078e33ff */
[----:B------:R-:W-:-:S03]  /*0920*/  LEA.HI R3, R3, R0, RZ, 0x6 ;  /* 0x0000000003037211 */ /* 0x000fc600078f30ff */
[----:B------:R-:W-:Y:S02]  /*0930*/  IMAD.SHL.U32 R6, R2, 0x8, RZ ;  /* 0x0000000802067824 */ /* 0x000fe400078e00ff */
[----:B------:R-:W-:-:S03]  /*0940*/  IMAD.MOV R2, RZ, RZ, -R2 ;  /* 0x000000ffff027224 */ /* 0x000fc600078e0a02 */
[----:B------:R-:W-:Y:S01]  /*0950*/  LEA.HI.SX32 R3, R3, -R6, 0x1a ;  /* 0x8000000603037211 */ /* 0x000fe200078fd2ff */
[----:B------:R-:W-:-:S03]  /*0960*/  IMAD R10, R4, R2, R5 ;  /* 0x00000002040a7224 */ /* 0x000fc600078e0205 */
[----:B------:R-:W-:Y:S02]  /*0970*/  VIMNMX R13, PT, PT, R3, 0x8, PT ;  /* 0x00000008030d7848 */ /* 0x000fe40003fe0100 */
[----:B------:R-:W-:Y:S02]  /*0980*/  IABS R9, R10 ;  /* 0x0000000a00097213 */ /* 0x000fe40000000000 */
[-C--:B------:R-:W-:Y:S02]  /*0990*/  IABS R7, R13.reuse ;  /* 0x0000000d00077213 */ /* 0x080fe40000000000 */
[----:B------:R-:W-:Y:S02]  /*09a0*/  IABS R4, R13 ;  /* 0x0000000d00047213 */ /* 0x000fe40000000000 */
[----:B------:R-:W0:Y:S08]  /*09b0*/  I2F.RP R0, R7 ;  /* 0x0000000700007306 */ /* 0x000e300000209400 */
[----:B0-----:R-:W0:Y:S02]  /*09c0*/  MUFU.RCP R0, R0 ;  /* 0x0000000000007308 */ /* 0x001e240000001000 */
[----:B0-----:R-:W-:-:S02]  /*09d0*/  VIADD R3, R0, 0xffffffe ;  /* 0x0ffffffe00037836 */ /* 0x001fc40000000000 */
[----:B------:R-:W-:-:S04]  /*09e0*/  IMAD.MOV R0, RZ, RZ, -R4 ;  /* 0x000000ffff007224 */ /* 0x000fc800078e0a04 */
[----:B------:R-:W0:Y:S02]  /*09f0*/  F2I.FTZ.U32.TRUNC.NTZ R3, R3 ;  /* 0x0000000300037305 */ /* 0x000e24000021f000 */
[----:B0-----:R-:W-:-:S04]  /*0a00*/  IMAD.MOV R8, RZ, RZ, -R3 ;  /* 0x000000ffff087224 */ /* 0x001fc800078e0a03 */
[----:B------:R-:W-:Y:S01]  /*0a10*/  IMAD.MOV.U32 R2, RZ, RZ, R8 ;  /* 0x000000ffff027224 */ /* 0x000fe200078e0008 */
[----:B------:R-:W-:-:S03]  /*0a20*/  IABS R8, R15 ;  /* 0x0000000f00087213 */ /* 0x000fc60000000000 */
[----:B------:R-:W-:Y:S01]  /*0a30*/  IMAD R5, R2, R7, RZ ;  /* 0x0000000702057224 */ /* 0x000fe200078e02ff */
[----:B------:R-:W0:Y:S01]  /*0a40*/  I2F.RP R4, R8 ;  /* 0x0000000800047306 */ /* 0x000e220000209400 */
[----:B------:R-:W-:-:S04]  /*0a50*/  IMAD.MOV.U32 R2, RZ, RZ, RZ ;  /* 0x000000ffff027224 */ /* 0x000fc800078e00ff */
[----:B------:R-:W-:-:S03]  /*0a60*/  IMAD.HI.U32 R2, R3, R5, R2 ;  /* 0x0000000503027227 */ /* 0x000fc600078e0002 */
[----:B------:R-:W1:Y:S03]  /*0a70*/  I2F.RP R3, R11 ;  /* 0x0000000b00037306 */ /* 0x000e660000209400 */
[----:B------:R-:W-:-:S04]  /*0a80*/  IMAD.HI.U32 R2, R2, R9, RZ ;  /* 0x0000000902027227 */ /* 0x000fc800078e00ff */
[----:B------:R-:W-:Y:S01]  /*0a90*/  IMAD R0, R2, R0, R9 ;  /* 0x0000000002007224 */ /* 0x000fe200078e0209 */
[----:B0-----:R-:W0:Y:S04]  /*0aa0*/  MUFU.RCP R4, R4 ;  /* 0x0000000400047308 */ /* 0x001e280000001000 */
[----:B------:R-:W-:-:S04]  /*0ab0*/  ISETP.GT.U32.AND P1, PT, R7, R0, PT ;  /* 0x000000000700720c */ /* 0x000fc80003f24070 */
[----:B-1----:R-:W1:Y:S09]  /*0ac0*/  MUFU.RCP R3, R3 ;  /* 0x0000000300037308 */ /* 0x002e720000001000 */
[----:B------:R-:W-:Y:S02]  /*0ad0*/  @!P1 IMAD.IADD R0, R0, 0x1, -R7 ;  /* 0x0000000100009824 */ /* 0x000fe400078e0a07 */
[----:B------:R-:W-:Y:S01]  /*0ae0*/  @!P1 VIADD R2, R2, 0x1 ;  /* 0x0000000102029836 */ /* 0x000fe20000000000 */
[----:B------:R-:W-:Y:S01]  /*0af0*/  ISETP.NE.AND P1, PT, R13, RZ, PT ;  /* 0x000000ff0d00720c */ /* 0x000fe20003f25270 */
[----:B0-----:R-:W-:Y:S01]  /*0b00*/  VIADD R5, R4, 0xffffffe ;  /* 0x0ffffffe04057836 */ /* 0x001fe20000000000 */
[----:B------:R-:W-:-:S02]  /*0b10*/  ISETP.GE.U32.AND P0, PT, R0, R7, PT ;  /* 0x000000070000720c */ /* 0x000fc40003f06070 */
[----:B------:R-:W-:Y:S02]  /*0b20*/  LOP3.LUT R0, R10, R13, RZ, 0x3c, !PT ;  /* 0x0000000d0a007212 */ /* 0x000fe400078e3cff */
[----:B----4-:R-:W-:Y:S01]  /*0b30*/  LOP3.LUT R7, R30, 0x3f, RZ, 0xc0, !PT ;  /* 0x0000003f1e077812 */ /* 0x010fe200078ec0ff */
[----:B------:R-:W0:Y:S01]  /*0b40*/  F2I.FTZ.U32.TRUNC.NTZ R5, R5 ;  /* 0x0000000500057305 */ /* 0x000e22000021f000 */
[----:B------:R-:W-:-:S07]  /*0b50*/  ISETP.GE.AND P2, PT, R0, RZ, PT ;  /* 0x000000ff0000720c */ /* 0x000fce0003f46270 */
[----:B------:R-:W-:-:S04]  /*0b60*/  @P0 VIADD R2, R2, 0x1 ;  /* 0x0000000102020836 */ /* 0x000fc80000000000 */
[----:B------:R-:W-:Y:S02]  /*0b70*/  IMAD.MOV.U32 R9, RZ, RZ, R2 ;  /* 0x000000ffff097224 */ /* 0x000fe400078e0002 */
[----:B-1----:R-:W-:Y:S02]  /*0b80*/  VIADD R2, R3, 0xffffffe ;  /* 0x0ffffffe03027836 */ /* 0x002fe40000000000 */
[----:B------:R-:W-:Y:S01]  /*0b90*/  @!P2 IMAD.MOV R9, RZ, RZ, -R9 ;  /* 0x000000ffff09a224 */ /* 0x000fe200078e0a09 */
[----:B------:R-:W-:Y:S01]  /*0ba0*/  @!P1 LOP3.LUT R9, RZ, R13, RZ, 0x33, !PT ;  /* 0x0000000dff099212 */ /* 0x000fe200078e33ff */
[----:B------:R-:W1:Y:S01]  /*0bb0*/  F2I.FTZ.U32.TRUNC.NTZ R3, R2 ;  /* 0x0000000200037305 */ /* 0x000e62000021f000 */
[----:B0-----:R-:W-:-:S03]  /*0bc0*/  IMAD.MOV R4, RZ, RZ, -R5 ;  /* 0x000000ffff047224 */ /* 0x001fc600078e0a05 */
[----:B------:R-:W-:-:S04]  /*0bd0*/  IMAD.MOV R0, RZ, RZ, -R9 ;  /* 0x000000ffff007224 */ /* 0x000fc800078e0a09 */
[----:B------:R-:W-:-:S04]  /*0be0*/  IMAD R0, R13, R0, R10 ;  /* 0x000000000d007224 */ /* 0x000fc800078e020a */
[----:B------:R-:W-:Y:S02]  /*0bf0*/  IMAD.IADD R0, R6, 0x1, R0 ;  /* 0x0000000106007824 */ /* 0x000fe400078e0200 */
[----:B------:R-:W0:Y:S01]  /*0c00*/  LDS R6, [UR10] ;  /* 0x0000000aff067984 */ /* 0x000e220008000800 */
[----:B-1----:R-:W-:Y:S02]  /*0c10*/  IMAD.MOV R2, RZ, RZ, -R3 ;  /* 0x000000ffff027224 */ /* 0x002fe400078e0a03 */
[----:B------:R-:W-:Y:S02]  /*0c20*/  IMAD R16, R0, 0x40, R7 ;  /* 0x0000004000107824 */ /* 0x000fe400078e0207 */
[----:B------:R-:W-:Y:S02]  /*0c30*/  IMAD R7, R2, R11, RZ ;  /* 0x0000000b02077224 */ /* 0x000fe400078e02ff */
[----:B------:R-:W-:Y:S01]  /*0c40*/  IMAD.MOV.U32 R2, RZ, RZ, RZ ;  /* 0x000000ffff027224 */ /* 0x000fe200078e00ff */
[----:B------:R-:W-:Y:S01]  /*0c50*/  IABS R0, R16 ;  /* 0x0000001000007213 */ /* 0x000fe20000000000 */
[----:B------:R1:W-:Y:S02]  /*0c60*/  STL [R1+0xa7c], R16 ;  /* 0x000a7c1001007387 */ /* 0x0003e40000100800 */
[----:B------:R-:W-:-:S04]  /*0c70*/  IMAD.HI.U32 R2, R3, R7, R2 ;  /* 0x0000000703027227 */ /* 0x000fc800078e0002 */
[----:B------:R-:W-:Y:S02]  /*0c80*/  IMAD.MOV.U32 R3, RZ, RZ, R0 ;  /* 0x000000ffff037224 */ /* 0x000fe400078e0000 */
[----:B------:R-:W-:Y:S02]  /*0c90*/  IMAD.SHL.U32 R0, R9, 0x100, RZ ;  /* 0x0000010009007824 */ /* 0x000fe400078e00ff */
[----:B------:R-:W-:-:S03]  /*0ca0*/  IMAD.HI.U32 R2, R2, R3, RZ ;  /* 0x0000000302027227 */ /* 0x000fc600078e00ff */
[----:B------:R-:W-:Y:S01]  /*0cb0*/  IABS R39, R0 ;  /* 0x0000000000277213 */ /* 0x000fe20000000000 */
[----:B------:R-:W-:Y:S02]  /*0cc0*/  IMAD.MOV R2, RZ, RZ, -R2 ;  /* 0x000000ffff027224 */ /* 0x000fe400078e0a02 */
[----:B------:R-:W-:Y:S02]  /*0cd0*/  IMAD.MOV.U32 R9, RZ, RZ, R4 ;  /* 0x000000ffff097224 */ /* 0x000fe400078e0004 */
[----:B------:R-:W-:Y:S02]  /*0ce0*/  IMAD R2, R11, R2, R3 ;  /* 0x000000020b027224 */ /* 0x000fe400078e0203 */
[C---:B------:R-:W-:Y:S02]  /*0cf0*/  VIADD R10, R0.reuse, 0x1 ;  /* 0x00000001000a7836 */ /* 0x040fe40000000000 */
[----:B------:R-:W-:Y:S01]  /*0d00*/  IMAD R9, R9, R8, RZ ;  /* 0x0000000809097224 */ /* 0x000fe200078e02ff */
[----:B------:R-:W-:Y:S01]  /*0d10*/  ISETP.GT.U32.AND P0, PT, R11, R2, PT ;  /* 0x000000020b00720c */ /* 0x000fe20003f04070 */
[----:B------:R-:W-:Y:S01]  /*0d20*/  IMAD.MOV.U32 R4, RZ, RZ, RZ ;  /* 0x000000ffff047224 */ /* 0x000fe200078e00ff */
[----:B------:R-:W-:Y:S01]  /*0d30*/  IABS R7, R10 ;  /* 0x0000000a00077213 */ /* 0x000fe20000000000 */
[----:B------:R-:W-:Y:S01]  /*0d40*/  VIADD R12, R0, 0x2 ;  /* 0x00000002000c7836 */ /* 0x000fe20000000000 */
[----:B------:R-:W-:Y:S01]  /*0d50*/  ISETP.GE.AND P2, PT, R10, RZ, PT ;  /* 0x000000ff0a00720c */ /* 0x000fe20003f46270 */
[----:B------:R-:W-:Y:S01]  /*0d60*/  IMAD.HI.U32 R9, R5, R9, R4 ;  /* 0x0000000905097227 */ /* 0x000fe200078e0004 */
[----:B------:R-:W-:-:S02]  /*0d70*/  SHF.R.U32.HI R5, RZ, 0x6, R30 ;  /* 0x00000006ff057819 */ /* 0x000fc4000001161e */
[----:B0-----:R-:W-:Y:S01]  /*0d80*/  R2UR UR7, R6 ;  /* 0x00000000060772ca */ /* 0x001fe200000e0000 */
[----:B------:R-:W-:Y:S01]  /*0d90*/  IMAD.MOV.U32 R4, RZ, RZ, R7 ;  /* 0x000000ffff047224 */ /* 0x000fe200078e0007 */
[----:B------:R-:W-:Y:S01]  /*0da0*/  R2UR UR11, R5 ;  /* 0x00000000050b72ca */ /* 0x000fe200000e0000 */
[----:B------:R-:W-:Y:S01]  /*0db0*/  VIADD R13, R0, 0x3 ;  /* 0x00000003000d7836 */ /* 0x000fe20000000000 */
[----:B------:R-:W-:Y:S01]  /*0dc0*/  SHF.R.U32.HI R7, RZ, 0x5, R30 ;  /* 0x00000005ff077819 */ /* 0x000fe2000001161e */
[----:B------:R-:W-:Y:S01]  /*0dd0*/  @!P0 IMAD.IADD R2, R2, 0x1, -R11 ;  /* 0x0000000102028824 */ /* 0x000fe200078e0a0b */
[----:B------:R-:W-:Y:S01]  /*0de0*/  IABS R5, R12 ;  /* 0x0000000c00057213 */ /* 0x000fe20000000000 */
[----:B------:R-:W-:Y:S01]  /*0df0*/  IMAD.HI.U32 R3, R9, R4, RZ ;  /* 0x0000000409037227 */ /* 0x000fe200078e00ff */
[----:B------:R-:W-:Y:S02]  /*0e00*/  R2UR UR14, R7 ;  /* 0x00000000070e72ca */ /* 0x000fe400000e0000 */
[----:B------:R-:W-:Y:S01]  /*0e10*/  ISETP.GT.U32.AND P5, PT, R11, R2, PT ;  /* 0x000000020b00720c */ /* 0x000fe20003fa4070 */
[----:B------:R-:W-:Y:S01]  /*0e20*/  IMAD.MOV R3, RZ, RZ, -R3 ;  /* 0x000000ffff037224 */ /* 0x000fe200078e0a03 */
[----:B------:R-:W-:Y:S01]  /*0e30*/  IABS R7, R13 ;  /* 0x0000000d00077213 */ /* 0x000fe20000000000 */
[----:B------:R-:W-:Y:S01]  /*0e40*/  VIADD R15, R0, 0x4 ;  /* 0x00000004000f7836 */ /* 0x000fe20000000000 */
[----:B------:R-:W-:Y:S01]  /*0e50*/  ISETP.GE.AND P0, PT, R16, RZ, PT ;  /* 0x000000ff1000720c */ /* 0x000fe20003f06270 */
[----:B------:R-:W-:Y:S01]  /*0e60*/  IMAD R3, R8, R3, R4 ;  /* 0x0000000308037224 */ /* 0x000fe200078e0204 */
[----:B------:R-:W-:Y:S01]  /*0e70*/  ISETP.GE.AND P3, PT, R12, RZ, PT ;  /* 0x000000ff0c00720c */ /* 0x000fe20003f66270 */
[----:B------:R-:W-:Y:S01]  /*0e80*/  IMAD.HI.U32 R4, R9, R5, RZ ;  /* 0x0000000509047227 */ /* 0x000fe200078e00ff */
[----:B------:R-:W-:Y:S01]  /*0e90*/  IABS R10, R15 ;  /* 0x0000000f000a7213 */ /* 0x000fe20000000000 */
[----:B------:R-:W-:Y:S01]  /*0ea0*/  UIADD3 UR26, UPT, UPT, UR11, 0xe, URZ ;  /* 0x0000000e0b1a7890 */ /* 0x000fe2000fffe0ff */
[----:B------:R-:W-:Y:S01]  /*0eb0*/  ISETP.GT.U32.AND P1, PT, R8, R3, PT ;  /* 0x000000030800720c */ /* 0x000fe20003f24070 */
[----:B------:R-:W-:Y:S01]  /*0ec0*/  IMAD.MOV R6, RZ, RZ, -R4 ;  /* 0x000000ffff067224 */ /* 0x000fe200078e0a04 */
[----:B------:R-:W-:Y:S01]  /*0ed0*/  ISETP.GE.AND P4, PT, R13, RZ, PT ;  /* 0x000000ff0d00720c */ /* 0x000fe20003f86270 */
[----:B------:R-:W-:Y:S01]  /*0ee0*/  IMAD.HI.U32 R4, R9, R7, RZ ;  /* 0x0000000709047227 */ /* 0x000fe200078e00ff */
[----:B------:R-:W-:-:S02]  /*0ef0*/  UIMAD UR4, UR26, UR8, URZ ;  /* 0x000000081a0472a4 */ /* 0x000fc4000f8e02ff */
[----:B------:R-:W-:Y:S01]  /*0f00*/  UIADD3 UR27, UPT, UPT, UR11, 0x1e, URZ ;  /* 0x0000001e0b1b7890 */ /* 0x000fe2000fffe0ff */
[----:B------:R-:W-:Y:S01]  /*0f10*/  @!P5 IMAD.IADD R2, R2, 0x1, -R11 ;  /* 0x000000010202d824 */ /* 0x000fe200078e0a0b */
[----:B------:R-:W-:Y:S01]  /*0f20*/  ISETP.NE.AND P5, PT, R14, RZ, PT ;  /* 0x000000ff0e00720c */ /* 0x000fe20003fa5270 */
[C---:B------:R-:W-:Y:S01]  /*0f30*/  IMAD R5, R8.reuse, R6, R5 ;  /* 0x0000000608057224 */ /* 0x040fe200078e0205 */
[----:B------:R-:W-:Y:S01]  /*0f40*/  UIMAD UR6, UR27, UR8, URZ ;  /* 0x000000081b0672a4 */ /* 0x000fe2000f8e02ff */
[----:B------:R-:W-:Y:S01]  /*0f50*/  IMAD.HI.U32 R6, R9, R10, RZ ;  /* 0x0000000a09067227 */ /* 0x000fe200078e00ff */
[----:B------:R-:W-:Y:S02]  /*0f60*/  UIADD3 UR28, UPT, UPT, UR11, 0x2e, URZ ;  /* 0x0000002e0b1c7890 */ /* 0x000fe4000fffe0ff */
[C---:B------:R-:W-:Y:S01]  /*0f70*/  ISETP.GT.U32.AND P6, PT, R8.reuse, R5, PT ;  /* 0x000000050800720c */ /* 0x040fe20003fc4070 */
[----:B------:R-:W-:Y:S01]  /*0f80*/  IMAD.MOV R4, RZ, RZ, -R4 ;  /* 0x000000ffff047224 */ /* 0x000fe200078e0a04 */
[----:B------:R-:W-:Y:S01]  /*0f90*/  UIMAD UR12, UR28, UR8, URZ ;  /* 0x000000081c0c72a4 */ /* 0x000fe2000f8e02ff */
[----:B------:R-:W-:Y:S01]  /*0fa0*/  IMAD.MOV R11, RZ, RZ, -R6 ;  /* 0x000000ffff0b7224 */ /* 0x000fe200078e0a06 */
[----:B------:R-:W-:Y:S01]  /*0fb0*/  UIADD3 UR29, UPT, UPT, UR11, 0x3e, URZ ;  /* 0x0000003e0b1d7890 */ /* 0x000fe2000fffe0ff */
[C---:B------:R-:W-:Y:S01]  /*0fc0*/  IMAD R7, R8.reuse, R4, R7 ;  /* 0x0000000408077224 */ /* 0x040fe200078e0207 */
[----:B------:R-:W-:Y:S01]  /*0fd0*/  UIADD3 UR30, UPT, UPT, UR11, 0x4e, URZ ;  /* 0x0000004e0b1e7890 */ /* 0x000fe2000fffe0ff */
[C---:B------:R-:W-:Y:S01]  /*0fe0*/  IMAD R11, R8.reuse, R11, R10 ;  /* 0x0000000b080b7224 */ /* 0x040fe200078e020a */
[----:B------:R-:W-:Y:S01]  /*0ff0*/  UIMAD UR13, UR29, UR8, URZ ;  /* 0x000000081d0d72a4 */ /* 0x000fe2000f8e02ff */
[----:B------:R-:W-:Y:S01]  /*1000*/  @!P0 IMAD.MOV R2, RZ, RZ, -R2 ;  /* 0x000000ffff028224 */ /* 0x000fe200078e0a02 */
[----:B------:R-:W-:Y:S01]  /*1010*/  ISETP.GT.U32.AND P0, PT, R8, R7, PT ;  /* 0x000000070800720c */ /* 0x000fe20003f04070 */
[--C-:B------:R-:W-:Y:S01]  /*1020*/  @!P1 IMAD.IADD R3, R3, 0x1, -R8.reuse ;  /* 0x0000000103039824 */ /* 0x100fe200078e0a08 */
[----:B------:R-:W-:Y:S01]  /*1030*/  @!P5 LOP3.LUT R2, RZ, R14, RZ, 0x33, !PT ;  /* 0x0000000eff02d212 */ /* 0x000fe200078e33ff */
[----:B------:R-:W-:Y:S01]  /*1040*/  VIADD R12, R0, 0x5 ;  /* 0x00000005000c7836 */ /* 0x000fe20000000000 */
[----:B------:R-:W-:Y:S01]  /*1050*/  ISETP.GT.U32.AND P5, PT, R8, R11, PT ;  /* 0x0000000b0800720c */ /* 0x000fe20003fa4070 */
[----:B-1----:R-:W-:Y:S01]  /*1060*/  VIADD R16, R0, 0x6 ;  /* 0x0000000600107836 */ /* 0x002fe20000000000 */
[----:B------:R-:W-:Y:S01]  /*1070*/  ISETP.GT.U32.AND P1, PT, R8, R3, PT ;  /* 0x000000030800720c */ /* 0x000fe20003f24070 */
[--C-:B------:R-:W-:Y:S01]  /*1080*/  @!P6 IMAD.IADD R5, R5, 0x1, -R8.reuse ;  /* 0x000000010505e824 */ /* 0x100fe200078e0a08 */
[----:B------:R-:W-:Y:S01]  /*1090*/  IABS R13, R12 ;  /* 0x0000000c000d7213 */ /* 0x000fe20000000000 */
[C---:B------:R-:W-:Y:S01]  /*10a0*/  VIADD R14, R0.reuse, 0x7 ;  /* 0x00000007000e7836 */ /* 0x040fe20000000000 */
[----:B------:R-:W-:Y:S01]  /*10b0*/  IABS R10, R16 ;  /* 0x00000010000a7213 */ /* 0x000fe20000000000 */
[----:B------:R-:W-:Y:S01]  /*10c0*/  VIADD R22, R0, 0xe ;  /* 0x0000000e00167836 */ /* 0x000fe20000000000 */
[----:B------:R-:W-:Y:S01]  /*10d0*/  ISETP.GT.U32.AND P6, PT, R8, R5, PT ;  /* 0x000000050800720c */ /* 0x000fe20003fc4070 */
[----:B------:R-:W-:Y:S01]  /*10e0*/  @!P0 IMAD.IADD R7, R7, 0x1, -R8 ;  /* 0x0000000107078824 */ /* 0x000fe200078e0a08 */
[----:B------:R-:W-:Y:S01]  /*10f0*/  ISETP.GE.AND P0, PT, R12, RZ, PT ;  /* 0x000000ff0c00720c */ /* 0x000fe20003f06270 */
[----:B------:R-:W-:Y:S01]  /*1100*/  IMAD.HI.U32 R4, R9, R13, RZ ;  /* 0x0000000d09047227 */ /* 0x000fe200078e00ff */
[----:B------:R-:W-:Y:S01]  /*1110*/  IABS R12, R14 ;  /* 0x0000000e000c7213 */ /* 0x000fe20000000000 */
[----:B------:R-:W-:-:S02]  /*1120*/  UIMAD UR15, UR30, UR8, URZ ;  /* 0x000000081e0f72a4 */ /* 0x000fc4000f8e02ff */
[--C-:B------:R-:W-:Y:S01]  /*1130*/  @!P5 IMAD.IADD R11, R11, 0x1, -R8.reuse ;  /* 0x000000010b0bd824 */ /* 0x100fe200078e0a08 */
[C---:B------:R-:W-:Y:S01]  /*1140*/  ISETP.GT.U32.AND P5, PT, R8.reuse, R7, PT ;  /* 0x000000070800720c */ /* 0x040fe20003fa4070 */
[----:B------:R-:W-:Y:S01]  /*1150*/  IMAD.HI.U32 R6, R9, R10, RZ ;  /* 0x0000000a09067227 */ /* 0x000fe200078e00ff */
[----:B------:R-:W-:Y:S02]  /*1160*/  UIADD3 UR31, UPT, UPT, UR11, 0x5e, URZ ;  /* 0x0000005e0b1f7890 */ /* 0x000fe4000fffe0ff */
[----:B------:R-:W-:Y:S01]  /*1170*/  UIADD3 UR32, UPT, UPT, UR11, 0x6e, URZ ;  /* 0x0000006e0b207890 */ /* 0x000fe2000fffe0ff */
[----:B------:R-:W-:Y:S01]  /*1180*/  @!P1 IMAD.IADD R3, R3, 0x1, -R8 ;  /* 0x0000000103039824 */ /* 0x000fe200078e0a08 */
[----:B------:R-:W-:Y:S01]  /*1190*/  ISETP.GE.AND P1, PT, R15, RZ, PT ;  /* 0x000000ff0f00720c */ /* 0x000fe20003f26270 */
[----:B------:R-:W-:Y:S01]  /*11a0*/  IMAD.MOV R4, RZ, RZ, -R4 ;  /* 0x000000ffff047224 */ /* 0x000fe200078e0a04 */
[----:B------:R-:W-:Y:S01]  /*11b0*/  UIMAD UR20, UR31, UR8, URZ ;  /* 0x000000081f1472a4 */ /* 0x000fe2000f8e02ff */
[----:B------:R-:W-:Y:S01]  /*11c0*/  IMAD.MOV R15, RZ, RZ, -R6 ;  /* 0x000000ffff0f7224 */ /* 0x000fe200078e0a06 */
[----:B------:R-:W-:Y:S01]  /*11d0*/  UIMAD UR21, UR32, UR8, URZ ;  /* 0x00000008201572a4 */ /* 0x000fe2000f8e02ff */
[----:B------:R-:W-:Y:S01]  /*11e0*/  IMAD.MOV.U32 R6, RZ, RZ, R12 ;  /* 0x000000ffff067224 */ /* 0x000fe200078e000c */
[----:B------:R-:W-:Y:S01]  /*11f0*/  UIADD3 UR11, UPT, UPT, UR11, 0x7e, URZ ;  /* 0x0000007e0b0b7890 */ /* 0x000fe2000fffe0ff */
[----:B------:R-:W-:-:S02]  /*1200*/  IMAD R13, R8, R4, R13 ;  /* 0x00000004080d7224 */ /* 0x000fc400078e020d */
[----:B------:R-:W-:Y:S01]  /*1210*/  IMAD.MOV.U32 R18, RZ, RZ, R3 ;  /* 0x000000ffff127224 */ /* 0x000fe200078e0003 */
[----:B------:R-:W-:Y:S01]  /*1220*/  UIMAD UR22, UR11, UR8, URZ ;  /* 0x000000080b1672a4 */ /* 0x000fe2000f8e02ff */
[----:B------:R-:W-:Y:S01]  /*1230*/  @!P6 IMAD.IADD R5, R5, 0x1, -R8 ;  /* 0x000000010505e824 */ /* 0x000fe200078e0a08 */
[----:B------:R-:W-:Y:S01]  /*1240*/  ISETP.GT.U32.AND P6, PT, R8, R11, PT ;  /* 0x0000000b0800720c */ /* 0x000fe20003fc4070 */
[----:B------:R-:W-:-:S04]  /*1250*/  IMAD.HI.U32 R4, R9, R6, RZ ;  /* 0x0000000609047227 */ /* 0x000fc800078e00ff */
[----:B------:R-:W-:Y:S01]  /*1260*/  @!P2 IMAD.MOV R18, RZ, RZ, -R18 ;  /* 0x000000ffff12a224 */ /* 0x000fe200078e0a12 */
[C---:B------:R-:W-:Y:S01]  /*1270*/  ISETP.GT.U32.AND P2, PT, R8.reuse, R13, PT ;  /* 0x0000000d0800720c */ /* 0x040fe20003f44070 */
[----:B------:R-:W-:Y:S02]  /*1280*/  IMAD.MOV.U32 R17, RZ, RZ, R5 ;  /* 0x000000ffff117224 */ /* 0x000fe400078e0005 */
[----:B------:R-:W-:Y:S01]  /*1290*/  IMAD.MOV R5, RZ, RZ, -R4 ;  /* 0x000000ffff057224 */ /* 0x000fe200078e0a04 */
[----:B------:R0:W-:Y:S01]  /*12a0*/  STL [R1+0x1fc], R18 ;  /* 0x0001fc1201007387 */ /* 0x0001e20000100800 */
[----:B------:R-:W-:Y:S02]  /*12b0*/  @!P5 IMAD.IADD R7, R7, 0x1, -R8 ;  /* 0x000000010707d824 */ /* 0x000fe400078e0a08 */
[C---:B------:R-:W-:Y:S02]  /*12c0*/  IMAD R5, R8.reuse, R5, R6 ;  /* 0x0000000508057224 */ /* 0x040fe400078e0206 */
[----:B------:R-:W-:-:S02]  /*12d0*/  IMAD R3, R8, R15, R10 ;  /* 0x0000000f08037224 */ /* 0x000fc400078e020a */
[----:B------:R-:W-:Y:S01]  /*12e0*/  @!P3 IMAD.MOV R17, RZ, RZ, -R17 ;  /* 0x000000ffff11b224 */ /* 0x000fe200078e0a11 */
[----:B------:R-:W-:Y:S01]  /*12f0*/  ISETP.GE.AND P3, PT, R16, RZ, PT ;  /* 0x000000ff1000720c */ /* 0x000fe20003f66270 */
[--C-:B------:R-:W-:Y:S01]  /*1300*/  @!P2 IMAD.IADD R13, R13, 0x1, -R8.reuse ;  /* 0x000000010d0da824 */ /* 0x100fe200078e0a08 */
[C---:B------:R-:W-:Y:S01]  /*1310*/  ISETP.GT.U32.AND P5, PT, R8.reuse, R3, PT ;  /* 0x000000030800720c */ /* 0x040fe20003fa4070 */
[----:B0-----:R-:W-:Y:S01]  /*1320*/  IMAD.MOV.U32 R18, RZ, RZ, R7 ;  /* 0x000000ffff127224 */ /* 0x001fe200078e0007 */
[----:B------:R0:W-:Y:S01]  /*1330*/  STL [R1+0x1f8], R17 ;  /* 0x0001f81101007387 */ /* 0x0001e20000100800 */
[----:B------:R-:W-:Y:S01]  /*1340*/  @!P6 IMAD.IADD R11, R11, 0x1, -R8 ;  /* 0x000000010b0be824 */ /* 0x000fe200078e0a08 */
[C---:B------:R-:W-:Y:S01]  /*1350*/  ISETP.GT.U32.AND P2, PT, R8.reuse, R13, PT ;  /* 0x0000000d0800720c */ /* 0x040fe20003f44070 */
[----:B------:R-:W-:Y:S01]  /*1360*/  @!P4 IMAD.MOV R18, RZ, RZ, -R18 ;  /* 0x000000ffff12c224 */ /* 0x000fe200078e0a12 */
[----:B------:R-:W-:Y:S01]  /*1370*/  ISETP.GT.U32.AND P4, PT, R8, R5, PT ;  /* 0x000000050800720c */ /* 0x000fe20003f84070 */
[----:B------:R-:W-:Y:S01]  /*1380*/  VIADD R4, R0, 0x8 ;  /* 0x0000000800047836 */ /* 0x000fe20000000000 */
[----:B------:R-:W-:Y:S01]  /*1390*/  ISETP.GE.AND P6, PT, R14, RZ, PT ;  /* 0x000000ff0e00720c */ /* 0x000fe20003fc6270 */
[C---:B------:R-:W-:Y:S01]  /*13a0*/  VIADD R15, R0.reuse, 0x9 ;  /* 0x00000009000f7836 */ /* 0x040fe20000000000 */
[----:B------:R-:W-:Y:S01]  /*13b0*/  STL [R1+0x1f4], R18 ;  /* 0x0001f41201007387 */ /* 0x000fe20000100800 */
[----:B------:R-:W-:Y:S01]  /*13c0*/  VIADD R16, R0, 0xa ;  /* 0x0000000a00107836 */ /* 0x000fe20000000000 */
[----:B------:R-:W-:Y:S01]  /*13d0*/  IABS R10, R4 ;  /* 0x00000004000a7213 */ /* 0x000fe20000000000 */
[----:B0-----:R-:W-:Y:S01]  /*13e0*/  IMAD.MOV.U32 R17, RZ, RZ, R11 ;  /* 0x000000ffff117224 */ /* 0x001fe200078e000b */
[----:B------:R-:W-:Y:S01]  /*13f0*/  IABS R12, R15 ;  /* 0x0000000f000c7213 */ /* 0x000fe20000000000 */
[--C-:B------:R-:W-:Y:S01]  /*1400*/  @!P5 IMAD.IADD R3, R3, 0x1, -R8.reuse ;  /* 0x000000010303d824 */ /* 0x100fe200078e0a08 */
[----:B------:R-:W-:Y:S01]  /*1410*/  IABS R14, R16 ;  /* 0x00000010000e7213 */ /* 0x000fe20000000000 */
[----:B------:R-:W-:Y:S01]  /*1420*/  @!P1 IMAD.MOV R17, RZ, RZ, -R17 ;  /* 0x000000ffff119224 */ /* 0x000fe200078e0a11 */
[----:B------:R-:W-:Y:S01]  /*1430*/  ISETP.GE.AND P1, PT, R4, RZ, PT ;  /* 0x000000ff0400720c */ /* 0x000fe20003f26270 */
[----:B------:R-:W-:Y:S01]  /*1440*/  @!P4 IMAD.IADD R5, R5, 0x1, -R8 ;  /* 0x000000010505c824 */ /* 0x000fe200078e0a08 */
[C---:B------:R-:W-:Y:S01]  /*1450*/  ISETP.GT.U32.AND P5, PT, R8.reuse, R3, PT ;  /* 0x000000030800720c */ /* 0x040fe20003fa4070 */
[C---:B------:R-:W-:Y:S01]  /*1460*/  IMAD.HI.U32 R4, R9.reuse, R10, RZ ;  /* 0x0000000a09047227 */ /* 0x040fe200078e00ff */
[----:B------:R0:W-:Y:S02]  /*1470*/  STL [R1+0x1f0], R17 ;  /* 0x0001f01101007387 */ /* 0x0001e40000100800 */
[----:B------:R-:W-:Y:S01]  /*1480*/  ISETP.GT.U32.AND P4, PT, R8, R5, PT ;  /* 0x000000050800720c */ /* 0x000fe20003f84070 */
[----:B------:R-:W-:-:S04]  /*1490*/  IMAD.HI.U32 R6, R9, R12, RZ ;  /* 0x0000000c09067227 */ /* 0x000fc800078e00ff */
[----:B------:R-:W-:-:S04]  /*14a0*/  IMAD.HI.U32 R7, R9, R14, RZ ;  /* 0x0000000e09077227 */ /* 0x000fc800078e00ff */
[----:B------:R-:W-:Y:S01]  /*14b0*/  @!P2 IMAD.IADD R13, R13, 0x1, -R8 ;  /* 0x000000010d0da824 */ /* 0x000fe200078e0a08 */
[----:B------:R-:W-:Y:S01]  /*14c0*/  ISETP.GE.AND P2, PT, R15, RZ, PT ;  /* 0x000000ff0f00720c */ /* 0x000fe20003f46270 */
[----:B------:R-:W-:Y:S02]  /*14d0*/  IMAD.MOV R11, RZ, RZ, -R4 ;  /* 0x000000ffff0b7224 */ /* 0x000fe400078e0a04 */
[----:B------:R-:W-:Y:S02]  /*14e0*/  IMAD.MOV R15, RZ, RZ, -R6 ;  /* 0x000000ffff0f7224 */ /* 0x000fe400078e0a06 */
[----:B0-----:R-:W-:Y:S02]  /*14f0*/  IMAD.MOV R17, RZ, RZ, -R7 ;  /* 0x000000ffff117224 */ /* 0x001fe400078e0a07 */
[C---:B------:R-:W-:Y:S02]  /*1500*/  IMAD R7, R8.reuse, R11, R10 ;  /* 0x0000000b08077224 */ /* 0x040fe400078e020a */
[----:B------:R-:W-:-:S02]  /*1510*/  IMAD R11, R8, R15, R12 ;  /* 0x0000000f080b7224 */ /* 0x000fc400078e020c */
[--C-:B------:R-:W-:Y:S02]  /*1520*/  @!P4 IMAD.IADD R5, R5, 0x1, -R8.reuse ;  /* 0x000000010505c824 */ /* 0x100fe400078e0a08 */
[----:B------:R-:W-:Y:S01]  /*1530*/  IMAD.MOV.U32 R20, RZ, RZ, R13 ;  /* 0x000000ffff147224 */ /* 0x000fe200078e000d */
[----:B------:R-:W-:Y:S01]  /*1540*/  ISETP.GT.U32.AND P4, PT, R8, R11, PT ;  /* 0x0000000b0800720c */ /* 0x000fe20003f84070 */
[----:B------:R-:W-:Y:S01]  /*1550*/  @!P5 IMAD.IADD R3, R3, 0x1, -R8 ;  /* 0x000000010303d824 */ /* 0x000fe200078e0a08 */
[----:B------:R-:W-:Y:S01]  /*1560*/  ISETP.GE.AND P5, PT, R16, RZ, PT ;  /* 0x000000ff1000720c */ /* 0x000fe20003fa6270 */
[----:B------:R-:W-:Y:S01]  /*1570*/  @!P0 IMAD.MOV R20, RZ, RZ, -R20 ;  /* 0x000000ffff148224 */ /* 0x000fe200078e0a14 */
[----:B------:R-:W-:Y:S01]  /*1580*/  ISETP.GT.U32.AND P0, PT, R8, R7, PT ;  /* 0x000000070800720c */ /* 0x000fe20003f04070 */
[C---:B------:R-:W-:Y:S01]  /*1590*/  VIADD R4, R0.reuse, 0xb ;  /* 0x0000000b00047836 */ /* 0x040fe20000000000 */
[----:B------:R-:W-:Y:S01]  /*15a0*/  IABS R16, R22 ;  /* 0x0000001600107213 */ /* 0x000fe20000000000 */
[----:B------:R-:W-:Y:S01]  /*15b0*/  VIADD R18, R0, 0xc ;  /* 0x0000000c00127836 */ /* 0x000fe20000000000 */
[----:B------:R0:W-:Y:S01]  /*15c0*/  STL [R1+0x264], R20 ;  /* 0x0002641401007387 */ /* 0x0001e20000100800 */
[----:B------:R-:W-:Y:S01]  /*15d0*/  IMAD R15, R8, R17, R14 ;  /* 0x00000011080f7224 */ /* 0x000fe200078e020e */
[----:B------:R-:W-:Y:S01]  /*15e0*/  IABS R12, R4 ;  /* 0x00000004000c7213 */ /* 0x000fe20000000000 */
[----:B------:R-:W-:Y:S01]  /*15f0*/  IMAD.MOV.U32 R19, RZ, RZ, R3 ;  /* 0x000000ffff137224 */ /* 0x000fe200078e0003 */
[----:B------:R-:W-:Y:S01]  /*1600*/  IABS R13, R18 ;  /* 0x00000012000d7213 */ /* 0x000fe20000000000 */
[----:B------:R-:W-:-:S02]  /*1610*/  @!P4 IMAD.IADD R11, R11, 0x1, -R8 ;  /* 0x000000010b0bc824 */ /* 0x000fc400078e0a08 */
[----:B------:R-:W-:Y:S02]  /*1620*/  IMAD.MOV.U32 R21, RZ, RZ, R5 ;  /* 0x000000ffff157224 */ /* 0x000fe400078e0005 */
[----:B------:R-:W-:Y:S01]  /*1630*/  @!P3 IMAD.MOV R19, RZ, RZ, -R19 ;  /* 0x000000ffff13b224 */ /* 0x000fe200078e0a13 */
[----:B------:R-:W-:Y:S01]  /*1640*/  ISETP.GE.AND P3, PT, R4, RZ, PT ;  /* 0x000000ff0400720c */ /* 0x000fe20003f66270 */
[----:B------:R-:W-:Y:S01]  /*1650*/  @!P6 IMAD.MOV R21, RZ, RZ, -R21 ;  /* 0x000000ffff15e224 */ /* 0x000fe200078e0a15 */
[C---:B------:R-:W-:Y:S01]  /*1660*/  ISETP.GT.U32.AND P4, PT, R8.reuse, R11, PT ;  /* 0x0000000b0800720c */ /* 0x040fe20003f84070 */
[C---:B------:R-:W-:Y:S01]  /*1670*/  IMAD.HI.U32 R3, R9.reuse, R12, RZ ;  /* 0x0000000c09037227 */ /* 0x040fe200078e00ff */
[----:B------:R-:W-:Y:S01]  /*1680*/  ISETP.GT.U32.AND P6, PT, R8, R15, PT ;  /* 0x0000000f0800720c */ /* 0x000fe20003fc4070 */
[----:B------:R1:W-:Y:S02]  /*1690*/  STL [R1+0x268], R19 ;  /* 0x0002681301007387 */ /* 0x0003e40000100800 */
[----:B------:R-:W-:-:S02]  /*16a0*/  IMAD.HI.U32 R4, R9, R13, RZ ;  /* 0x0000000d09047227 */ /* 0x000fc400078e00ff */
[----:B------:R-:W-:Y:S02]  /*16b0*/  STL [R1+0x26c], R21 ;  /* 0x00026c1501007387 */ /* 0x000fe40000100800 */
[----:B0-----:R-:W-:Y:S02]  /*16c0*/  VIADD R20, R0, 0xd ;  /* 0x0000000d00147836 */ /* 0x001fe40000000000 */
[----:B------:R-:W-:Y:S02]  /*16d0*/  @!P0 IMAD.IADD R7, R7, 0x1, -R8 ;  /* 0x0000000107078824 */ /* 0x000fe400078e0a08 */
[----:B------:R-:W-:Y:S01]  /*16e0*/  IMAD.MOV R3, RZ, RZ, -R3 ;  /* 0x000000ffff037224 */ /* 0x000fe200078e0a03 */
[----:B------:R-:W-:Y:S01]  /*16f0*/  IABS R14, R20 ;  /* 0x00000014000e7213 */ /* 0x000fe20000000000 */
[----:B------:R-:W-:Y:S01]  /*1700*/  IMAD.MOV R4, RZ, RZ, -R4 ;  /* 0x000000ffff047224 */ /* 0x000fe200078e0a04 */
[C---:B------:R-:W-:Y:S01]  /*1710*/  ISETP.GT.U32.AND P0, PT, R8.reuse, R7, PT ;  /* 0x000000070800720c */ /* 0x040fe20003f04070 */
[----:B------:R-:W-:-:S02]  /*1720*/  IMAD R3, R8, R3, R12 ;  /* 0x0000000308037224 */ /* 0x000fc400078e020c */
[----:B------:R-:W-:Y:S02]  /*1730*/  IMAD R5, R8, R4, R13 ;  /* 0x0000000408057224 */ /* 0x000fe400078e020d */
[----:B------:R-:W-:-:S04]  /*1740*/  IMAD.HI.U32 R6, R9, R14, RZ ;  /* 0x0000000e09067227 */ /* 0x000fc800078e00ff */
[--C-:B------:R-:W-:Y:S01]  /*1750*/  @!P4 IMAD.IADD R11, R11, 0x1, -R8.reuse ;  /* 0x000000010b0bc824 */ /* 0x100fe200078e0a08 */
[C---:B------:R-:W-:Y:S01]  /*1760*/  ISETP.GT.U32.AND P4, PT, R8.reuse, R3, PT ;  /* 0x000000030800720c */ /* 0x040fe20003f84070 */
[----:B------:R-:W-:Y:S01]  /*1770*/  @!P6 IMAD.IADD R15, R15, 0x1, -R8 ;  /* 0x000000010f0fe824 */ /* 0x000fe200078e0a08 */
[----:B------:R-:W-:Y:S01]  /*1780*/  ISETP.GT.U32.AND P6, PT, R8, R5, PT ;  /* 0x000000050800720c */ /* 0x000fe20003fc4070 */
[----:B------:R-:W-:-:S04]  /*1790*/  IMAD.HI.U32 R10, R9, R16, RZ ;  /* 0x00000010090a7227 */ /* 0x000fc800078e00ff */
[----:B------:R-:W-:Y:S02]  /*17a0*/  IMAD.MOV R17, RZ, RZ, -R6 ;  /* 0x000000ffff117224 */ /* 0x000fe400078e0a06 */
[----:B-1----:R-:W-:Y:S02]  /*17b0*/  IMAD.MOV R19, RZ, RZ, -R10 ;  /* 0x000000ffff137224 */ /* 0x002fe400078e0a0a */
[----:B------:R-:W-:Y:S02]  /*17c0*/  IMAD R13, R8, R17, R14 ;  /* 0x00000011080d7224 */ /* 0x000fe400078e020e */
[----:B------:R-:W-:Y:S01]  /*17d0*/  @!P0 IMAD.IADD R7, R7, 0x1, -R8 ;  /* 0x0000000107078824 */ /* 0x000fe200078e0a08 */
[----:B------:R-:W-:Y:S01]  /*17e0*/  ISETP.GE.AND P0, PT, R18, RZ, PT ;  /* 0x000000ff1200720c */ /* 0x000fe20003f06270 */
[----:B------:R-:W-:Y:S02]  /*17f0*/  IMAD R17, R8, R19, R16 ;  /* 0x0000001308117224 */ /* 0x000fe400078e0210 */
[----:B------:R-:W-:-:S02]  /*1800*/  VIADD R14, R0, 0xf ;  /* 0x0000000f000e7836 */ /* 0x000fc40000000000 */
[----:B------:R-:W-:Y:S02]  /*1810*/  VIADD R16, R0, 0x10 ;  /* 0x0000001000107836 */ /* 0x000fe40000000000 */
[----:B------:R-:W-:Y:S01]  /*1820*/  IMAD.MOV.U32 R24, RZ, RZ, R7 ;  /* 0x000000ffff187224 */ /* 0x000fe200078e0007 */
[----:B------:R-:W-:Y:S01]  /*1830*/  IABS R10, R14 ;  /* 0x0000000e000a7213 */ /* 0x000fe20000000000 */
[--C-:B------:R-:W-:Y:S01]  /*1840*/  @!P4 IMAD.IADD R3, R3, 0x1, -R8.reuse ;  /* 0x000000010303c824 */ /* 0x100fe200078e0a08 */
[----:B------:R-:W-:Y:S01]  /*1850*/  IABS R12, R16 ;  /* 0x00000010000c7213 */ /* 0x000fe20000000000 */
[----:B------:R-:W-:Y:S01]  /*1860*/  @!P6 IMAD.IADD R5, R5, 0x1, -R8 ;  /* 0x000000010505e824 */ /* 0x000fe200078e0a08 */
[C---:B------:R-:W-:Y:S01]  /*1870*/  ISETP.GT.U32.AND P4, PT, R8.reuse, R15, PT ;  /* 0x0000000f0800720c */ /* 0x040fe20003f84070 */
[----:B------:R-:W-:Y:S01]  /*1880*/  @!P1 IMAD.MOV R24, RZ, RZ, -R24 ;  /* 0x000000ffff189224 */ /* 0x000fe200078e0a18 */
[C---:B------:R-:W-:Y:S01]  /*1890*/  ISETP.GT.U32.AND P1, PT, R8.reuse, R3, PT ;  /* 0x000000030800720c */ /* 0x040fe20003f24070 */
[----:B------:R-:W-:Y:S01]  /*18a0*/  IMAD.HI.U32 R4, R9, R10, RZ ;  /* 0x0000000a09047227 */ /* 0x000fe200078e00ff */
[----:B------:R-:W-:-:S02]  /*18b0*/  ISETP.GT.U32.AND P6, PT, R8, R5, PT ;  /* 0x000000050800720c */ /* 0x000fc40003fc4070 */
[----:B------:R0:W-:Y:S01]  /*18c0*/  STL [R1+0x1ec], R24 ;  /* 0x0001ec1801007387 */ /* 0x0001e20000100800 */
[----:B------:R-:W-:-:S04]  /*18d0*/  IMAD.HI.U32 R6, R9, R12, RZ ;  /* 0x0000000c09067227 */ /* 0x000fc800078e00ff */
[----:B------:R-:W-:Y:S02]  /*18e0*/  IMAD.MOV R7, RZ, RZ, -R4 ;  /* 0x000000ffff077224 */ /* 0x000fe400078e0a04 */
[----:B------:R-:W-:Y:S01]  /*18f0*/  @!P4 IMAD.IADD R15, R15, 0x1, -R8 ;  /* 0x000000010f0fc824 */ /* 0x000fe200078e0a08 */
[C---:B------:R-:W-:Y:S01]  /*1900*/  ISETP.GT.U32.AND P4, PT, R8.reuse, R17, PT ;  /* 0x000000110800720c */ /* 0x040fe20003f84070 */
[C---:B------:R-:W-:Y:S02]  /*1910*/  IMAD R7, R8.reuse, R7, R10 ;  /* 0x0000000708077224 */ /* 0x040fe400078e020a */
[----:B0-----:R-:W-:Y:S02]  /*1920*/  IMAD.MOV.U32 R24, RZ, RZ, R11 ;  /* 0x000000ffff187224 */ /* 0x001fe400078e000b */
[----:B------:R-:W-:Y:S02]  /*1930*/  IMAD.MOV R11, RZ, RZ, -R6 ;  /* 0x000000ffff0b7224 */ /* 0x000fe400078e0a06 */
[----:B------:R-:W-:Y:S01]  /*1940*/  @!P2 IMAD.MOV R24, RZ, RZ, -R24 ;  /* 0x000000ffff18a224 */ /* 0x000fe200078e0a18 */
[C---:B------:R-:W-:Y:S01]  /*1950*/  ISETP.GT.U32.AND P2, PT, R8.reuse, R13, PT ;  /* 0x0000000d0800720c */ /* 0x040fe20003f44070 */
[----:B------:R-:W-:-:S02]  /*1960*/  IMAD R11, R8, R11, R12 ;  /* 0x0000000b080b7224 */ /* 0x000fc400078e020c */
[--C-:B------:R-:W-:Y:S01]  /*1970*/  @!P1 IMAD.IADD R3, R3, 0x1, -R8.reuse ;  /* 0x0000000103039824 */ /* 0x100fe200078e0a08 */
[C---:B------:R-:W-:Y:S01]  /*1980*/  ISETP.GT.U32.AND P1, PT, R8.reuse, R7, PT ;  /* 0x000000070800720c */ /* 0x040fe20003f24070 */
[--C-:B------:R-:W-:Y:S01]  /*1990*/  @!P6 IMAD.IADD R5, R5, 0x1, -R8.reuse ;  /* 0x000000010505e824 */ /* 0x100fe200078e0a08 */
[----:B------:R-:W-:Y:S01]  /*19a0*/  ISETP.GT.U32.AND P6, PT, R8, R11, PT ;  /* 0x0000000b0800720c */ /* 0x000fe20003fc4070 */
[----:B------:R-:W-:Y:S01]  /*19b0*/  VIADD R23, R0, 0x12 ;  /* 0x0000001200177836 */ /* 0x000fe20000000000 */
[----:B------:R0:W-:Y:S01]  /*19c0*/  STL [R1+0x1e8], R24 ;  /* 0x0001e81801007387 */ /* 0x0001e20000100800 */
[--C-:B------:R-:W-:Y:S01]  /*19d0*/  @!P4 IMAD.IADD R17, R17, 0x1, -R8.reuse ;  /* 0x000000011111c824 */ /* 0x100fe200078e0a08 */
[----:B------:R-:W-:Y:S01]  /*19e0*/  ISETP.GE.AND P4, PT, R22, RZ, PT ;  /* 0x000000ff1600720c */ /* 0x000fe20003f86270 */
[----:B------:R-:W-:Y:S01]  /*19f0*/  VIADD R18, R0, 0x11 ;  /* 0x0000001100127836 */ /* 0x000fe20000000000 */
[----:B------:R-:W-:Y:S01]  /*1a00*/  IABS R21, R23 ;  /* 0x0000001700157213 */ /* 0x000fe20000000000 */
[--C-:B------:R-:W-:Y:S01]  /*1a10*/  @!P2 IMAD.IADD R13, R13, 0x1, -R8.reuse ;  /* 0x000000010d0da824 */ /* 0x100fe200078e0a08 */
[----:B------:R-:W-:Y:S01]  /*1a20*/  ISETP.GE.AND P2, PT, R20, RZ, PT ;  /* 0x000000ff1400720c */ /* 0x000fe20003f46270 */
[----:B------:R-:W-:Y:S01]  /*1a30*/  IMAD.MOV.U32 R25, RZ, RZ, R15 ;  /* 0x000000ffff197224 */ /* 0x000fe200078e000f */
[----:B------:R-:W-:Y:S01]  /*1a40*/  IABS R19, R18 ;  /* 0x0000001200137213 */ /* 0x000fe20000000000 */
[--C-:B------:R-:W-:Y:S01]  /*1a50*/  @!P1 IMAD.IADD R7, R7, 0x1, -R8.reuse ;  /* 0x0000000107079824 */ /* 0x100fe200078e0a08 */
[C---:B------:R-:W-:Y:S01]  /*1a60*/  ISETP.GT.U32.AND P1, PT, R8.reuse, R13, PT ;  /* 0x0000000d0800720c */ /* 0x040fe20003f24070 */
[----:B------:R-:W-:Y:S01]  /*1a70*/  @!P6 IMAD.IADD R11, R11, 0x1, -R8 ;  /* 0x000000010b0be824 */ /* 0x000fe200078e0a08 */
[----:B------:R-:W-:Y:S01]  /*1a80*/  ISETP.GT.U32.AND P6, PT, R8, R17, PT ;  /* 0x000000110800720c */ /* 0x000fe20003fc4070 */
[----:B------:R-:W-:-:S04]  /*1a90*/  IMAD.HI.U32 R6, R9, R21, RZ ;  /* 0x0000001509067227 */ /* 0x000fc800078e00ff */
[----:B------:R-:W-:Y:S01]  /*1aa0*/  @!P5 IMAD.MOV R25, RZ, RZ, -R25 ;  /* 0x000000ffff19d224 */ /* 0x000fe200078e0a19 */
[----:B------:R-:W-:Y:S01]  /*1ab0*/  ISETP.GT.U32.AND P5, PT, R8, R7, PT ;  /* 0x000000070800720c */ /* 0x000fe20003fa4070 */
[----:B0-----:R-:W-:Y:S02]  /*1ac0*/  IMAD.MOV.U32 R24, RZ, RZ, R3 ;  /* 0x000000ffff187224 */ /* 0x001fe400078e0003 */
[----:B------:R-:W-:Y:S01]  /*1ad0*/  IMAD.MOV R6, RZ, RZ, -R6 ;  /* 0x000000ffff067224 */ /* 0x000fe200078e0a06 */
[----:B------:R-:W-:Y:S01]  /*1ae0*/  STL [R1+0x1e4], R25 ;  /* 0x0001e41901007387 */ /* 0x000fe20000100800 */
[----:B------:R-:W-:Y:S02]  /*1af0*/  VIADD R10, R0, 0x13 ;  /* 0x00000013000a7836 */ /* 0x000fe40000000000 */
[----:B------:R-:W-:Y:S02]  /*1b00*/  IMAD.MOV.U32 R3, RZ, RZ, R5 ;  /* 0x000000ffff037224 */ /* 0x000fe400078e0005 */
[----:B------:R-:W-:Y:S01]  /*1b10*/  IMAD.HI.U32 R4, R9, R19, RZ ;  /* 0x0000001309047227 */ /* 0x000fe200078e00ff */
[----:B------:R-:W-:-:S03]  /*1b20*/  IABS R5, R10 ;  /* 0x0000000a00057213 */ /* 0x000fc60000000000 */
[----:B------:R-:W-:Y:S02]  /*1b30*/  VIADD R12, R0, 0x14 ;  /* 0x00000014000c7836 */ /* 0x000fe40000000000 */
[----:B------:R-:W-:Y:S01]  /*1b40*/  @!P3 IMAD.MOV R24, RZ, RZ, -R24 ;  /* 0x000000ffff18b224 */ /* 0x000fe200078e0a18 */
[C---:B------:R-:W-:Y:S01]  /*1b50*/  ISETP.GT.U32.AND P3, PT, R8.reuse, R11, PT ;  /* 0x0000000b0800720c */ /* 0x040fe20003f64070 */
[----:B------:R-:W-:Y:S01]  /*1b60*/  IMAD R21, R8, R6, R21 ;  /* 0x0000000608157224 */ /* 0x000fe200078e0215 */
[----:B------:R-:W-:Y:S01]  /*1b70*/  IABS R6, R12 ;  /* 0x0000000c00067213 */ /* 0x000fe20000000000 */
[----:B------:R-:W-:Y:S01]  /*1b80*/  @!P0 IMAD.MOV R3, RZ, RZ, -R3 ;  /* 0x000000ffff038224 */ /* 0x000fe200078e0a03 */
[----:B------:R-:W-:Y:S01]  /*1b90*/  STL [R1+0x1e0], R24 ;  /* 0x0001e01801007387 */ /* 0x000fe20000100800 */
[----:B------:R-:W-:Y:S02]  /*1ba0*/  IMAD.MOV R4, RZ, RZ, -R4 ;  /* 0x000000ffff047224 */ /* 0x000fe400078e0a04 */
[--C-:B------:R-:W-:Y:S01]  /*1bb0*/  @!P1 IMAD.IADD R13, R13, 0x1, -R8.reuse ;  /* 0x000000010d0d9824 */ /* 0x100fe200078e0a08 */
[----:B------:R-:W-:Y:S01]  /*1bc0*/  ISETP.GE.AND P1, PT, R14, RZ, PT ;  /* 0x000000ff0e00720c */ /* 0x000fe20003f26270 */
[--C-:B------:R-:W-:Y:S01]  /*1bd0*/  @!P6 IMAD.IADD R17, R17, 0x1, -R8.reuse ;  /* 0x000000011111e824 */ /* 0x100fe200078e0a08 */
[----:B------:R0:W-:Y:S01]  /*1be0*/  STL [R1+0x1dc], R3 ;  /* 0x0001dc0301007387 */ /* 0x0001e20000100800 */
[C---:B------:R-:W-:Y:S01]  /*1bf0*/  IMAD R19, R8.reuse, R4, R19 ;  /* 0x0000000408137224 */ /* 0x040fe200078e0213 */
[----:B------:R-:W-:Y:S01]  /*1c00*/  ISETP.GT.U32.AND P6, PT, R8, R21, PT ;  /* 0x000000150800720c */ /* 0x000fe20003fc4070 */
[----:B------:R-:W-:Y:S01]  /*1c10*/  @!P5 IMAD.IADD R7, R7, 0x1, -R8 ;  /* 0x000000010707d824 */ /* 0x000fe200078e0a08 */
[----:B------:R-:W-:Y:S01]  /*1c20*/  ISETP.GE.AND P5, PT, R16, RZ, PT ;  /* 0x000000ff1000720c */ /* 0x000fe20003fa6270 */
[----:B------:R-:W-:Y:S01]  /*1c30*/  IMAD.HI.U32 R4, R9, R6, RZ ;  /* 0x0000000609047227 */ /* 0x000fe200078e00ff */
[----:B------:R-:W-:-:S03]  /*1c40*/  ISETP.GT.U32.AND P0, PT, R8, R19, PT ;  /* 0x000000130800720c */ /* 0x000fc60003f04070 */
[----:B------:R-:W-:Y:S02]  /*1c50*/  IMAD.MOV.U32 R20, RZ, RZ, R13 ;  /* 0x000000ffff147224 */ /* 0x000fe400078e000d */
[----:B0-----:R-:W-:-:S04]  /*1c60*/  IMAD.HI.U32 R3, R9, R5, RZ ;  /* 0x0000000509037227 */ /* 0x001fc800078e00ff */
[----:B------:R-:W-:Y:S02]  /*1c70*/  IMAD.MOV R3, RZ, RZ, -R3 ;  /* 0x000000ffff037224 */ /* 0x000fe400078e0a03 */
[----:B------:R-:W-:Y:S02]  /*1c80*/  IMAD.MOV R13, RZ, RZ, -R4 ;  /* 0x000000ffff0d7224 */ /* 0x000fe400078e0a04 */
[----:B------:R-:W-:Y:S02]  /*1c90*/  IMAD R3, R8, R3, R5 ;  /* 0x0000000308037224 */ /* 0x000fe400078e0205 */
[----:B------:R-:W-:Y:S02]  /*1ca0*/  IMAD.MOV.U32 R4, RZ, RZ, R7 ;  /* 0x000000ffff047224 */ /* 0x000fe400078e0007 */
[----:B------:R-:W-:Y:S02]  /*1cb0*/  IMAD.MOV.U32 R15, RZ, RZ, R17 ;  /* 0x000000ffff0f7224 */ /* 0x000fe400078e0011 */
[--C-:B------:R-:W-:Y:S01]  /*1cc0*/  @!P3 IMAD.IADD R11, R11, 0x1, -R8.reuse ;  /* 0x000000010b0bb824 */ /* 0x100fe200078e0a08 */
[----:B------:R-:W-:Y:S01]  /*1cd0*/  ISETP.GE.AND P3, PT, R18, RZ, PT ;  /* 0x000000ff1200720c */ /* 0x000fe20003f66270 */
[----:B------:R-:W-:Y:S01]  /*1ce0*/  @!P6 IMAD.IADD R21, R21, 0x1, -R8 ;  /* 0x000000011515e824 */ /* 0x000fe200078e0a08 */
[----:B------:R-:W-:Y:S01]  /*1cf0*/  ISETP.GE.AND P6, PT, R10, RZ, PT ;  /* 0x000000ff0a00720c */ /* 0x000fe20003fc6270 */
[----:B------:R-:W-:-:S02]  /*1d00*/  IMAD R5, R8, R13, R6 ;  /* 0x0000000d08057224 */ /* 0x000fc400078e0206 */
[----:B------:R-:W-:Y:S01]  /*1d10*/  @!P1 IMAD.MOV R4, RZ, RZ, -R4 ;  /* 0x000000ffff049224 */ /* 0x000fe200078e0a04 */
[C---:B------:R-:W-:Y:S01]  /*1d20*/  ISETP.GT.U32.AND P1, PT, R8.reuse, R3, PT ;  /* 0x000000030800720c */ /* 0x040fe20003f24070 */
[----:B------:R-:W-:Y:S02]  /*1d30*/  @!P2 IMAD.MOV R20, RZ, RZ, -R20 ;  /* 0x000000ffff14a224 */ /* 0x000fe400078e0a14 */
[----:B------:R-:W-:Y:S01]  /*1d40*/  @!P4 IMAD.MOV R15, RZ, RZ, -R15 ;  /* 0x000000ffff0fc224 */ /* 0x000fe200078e0a0f */
[C---:B------:R-:W-:Y:S01]  /*1d50*/  ISETP.GT.U32.AND P4, PT, R8.reuse, R21, PT ;  /* 0x000000150800720c */ /* 0x040fe20003f84070 */
[----:B------:R-:W-:Y:S01]  /*1d60*/  @!P5 IMAD.MOV R11, RZ, RZ, -R11 ;  /* 0x000000ffff0bd224 */ /* 0x000fe200078e0a0b */
[----:B------:R-:W-:Y:S01]  /*1d70*/  ISETP.GT.U32.AND P5, PT, R8, R5, PT ;  /* 0x000000050800720c */ /* 0x000fe20003fa4070 */
[--C-:B------:R-:W-:Y:S01]  /*1d80*/  @!P0 IMAD.IADD R19, R19, 0x1, -R8.reuse ;  /* 0x0000000113138824 */ /* 0x100fe200078e0a08 */
[----:B------:R0:W-:Y:S01]  /*1d90*/  STL [R1+0x270], R20 ;  /* 0x0002701401007387 */ /* 0x0001e20000100800 */
[C---:B------:R-:W-:Y:S01]  /*1da0*/  VIADD R6, R0.reuse, 0x16 ;  /* 0x0000001600067836 */ /* 0x040fe20000000000 */
[----:B------:R-:W-:Y:S01]  /*1db0*/  ISETP.GE.AND P0, PT, R23, RZ, PT ;  /* 0x000000ff1700720c */ /* 0x000fe20003f06270 */
[----:B------:R-:W-:Y:S01]  /*1dc0*/  VIADD R16, R0, 0x1a ;  /* 0x0000001a00107836 */ /* 0x000fe20000000000 */
[----:B------:R-:W-:Y:S01]  /*1dd0*/  STL [R1+0x274], R15 ;  /* 0x0002740f01007387 */ /* 0x000fe20000100800 */
[----:B------:R-:W-:Y:S01]  /*1de0*/  ISETP.GT.U32.AND P2, PT, R8, R19, PT ;  /* 0x000000130800720c */ /* 0x000fe20003f44070 */
[--C-:B------:R-:W-:Y:S01]  /*1df0*/  @!P1 IMAD.IADD R3, R3, 0x1, -R8.reuse ;  /* 0x0000000103039824 */ /* 0x100fe200078e0a08 */
[----:B------:R-:W-:Y:S01]  /*1e00*/  ISETP.GE.AND P1, PT, R6, RZ, PT ;  /* 0x000000ff0600720c */ /* 0x000fe20003f26270 */
[----:B------:R1:W-:Y:S01]  /*1e10*/  STL [R1+0x278], R4 ;  /* 0x0002780401007387 */ /* 0x0003e20000100800 */
[----:B------:R-:W-:-:S02]  /*1e20*/  @!P4 IMAD.IADD R21, R21, 0x1, -R8 ;  /* 0x000000011515c824 */ /* 0x000fc400078e0a08 */
[--C-:B------:R-:W-:Y:S01]  /*1e30*/  @!P5 IMAD.IADD R5, R5, 0x1, -R8.reuse ;  /* 0x000000010505d824 */ /* 0x100fe200078e0a08 */
[----:B------:R-:W-:Y:S01]  /*1e40*/  ISETP.GT.U32.AND P5, PT, R8, R3, PT ;  /* 0x000000030800720c */ /* 0x000fe20003fa4070 */
[----:B------:R2:W-:Y:S01]  /*1e50*/  STL [R1+0x1d8], R11 ;  /* 0x0001d80b01007387 */ /* 0x0005e20000100800 */
[C---:B------:R-:W-:Y:S02]  /*1e60*/  VIADD R18, R0.reuse, 0x1b ;  /* 0x0000001b00127836 */ /* 0x040fe40000000000 */
[C---:B0-----:R-:W-:Y:S02]  /*1e70*/  VIADD R20, R0.reuse, 0x1e ;  /* 0x0000001e00147836 */ /* 0x041fe40000000000 */
[----:B-1----:R-:W-:Y:S02]  /*1e80*/  VIADD R4, R0, 0x15 ;  /* 0x0000001500047836 */ /* 0x002fe40000000000 */
[--C-:B------:R-:W-:Y:S01]  /*1e90*/  @!P2 IMAD.IADD R19, R19, 0x1, -R8.reuse ;  /* 0x000000011313a824 */ /* 0x100fe200078e0a08 */
[----:B------:R-:W-:Y:S01]  /*1ea0*/  ISETP.GE.AND P2, PT, R12, RZ, PT ;  /* 0x000000ff0c00720c */ /* 0x000fe20003f46270 */
[----:B------:R-:W-:Y:S01]  /*1eb0*/  IMAD.MOV.U32 R12, RZ, RZ, R21 ;  /* 0x000000ffff0c7224 */ /* 0x000fe200078e0015 */
[----:B------:R-:W-:Y:S01]  /*1ec0*/  IABS R7, R4 ;  /* 0x0000000400077213 */ /* 0x000fe20000000000 */
[----:B------:R-:W-:Y:S01]  /*1ed0*/  IMAD.MOV.U32 R10, RZ, RZ, R19 ;  /* 0x000000ffff0a7224 */ /* 0x000fe200078e0013 */
[----:B------:R-:W-:Y:S01]  /*1ee0*/  ISETP.GE.AND P4, PT, R4, RZ, PT ;  /* 0x000000ff0400720c */ /* 0x000fe20003f86270 */
[----:B------:R-:W-:Y:S01]  /*1ef0*/  @!P5 IMAD.IADD R3, R3, 0x1, -R8 ;  /* 0x000000010303d824 */ /* 0x000fe200078e0a08 */
[----:B--2---:R-:W-:Y:S01]  /*1f00*/  IABS R11, R6 ;  /* 0x00000006000b7213 */ /* 0x004fe20000000000 */
[----:B------:R-:W-:Y:S01]  /*1f10*/  IMAD.HI.U32 R4, R9, R7, RZ ;  /* 0x0000000709047227 */ /* 0x000fe200078e00ff */
[----:B------:R-:W-:-:S03]  /*1f20*/  IABS R19, R20 ;  /* 0x0000001400137213 */ /* 0x000fc60000000000 */
[----:B------:R-:W-:Y:S02]  /*1f30*/  IMAD.MOV R4, RZ, RZ, -R4 ;  /* 0x000000ffff047224 */ /* 0x000fe400078e0a04 */
[----:B------:R-:W-:-:S04]  /*1f40*/  IMAD.HI.U32 R6, R9, R11, RZ ;  /* 0x0000000b09067227 */ /* 0x000fc800078e00ff */
[C---:B------:R-:W-:Y:S02]  /*1f50*/  IMAD R7, R8.reuse, R4, R7 ;  /* 0x0000000408077224 */ /* 0x040fe400078e0207 */
[----:B------:R-:W-:Y:S01]  /*1f60*/  @!P3 IMAD.MOV R10, RZ, RZ, -R10 ;  /* 0x000000ffff0ab224 */ /* 0x000fe200078e0a0a */
[C---:B------:R-:W-:Y:S01]  /*1f70*/  ISETP.GT.U32.AND P3, PT, R8.reuse, R5, PT ;  /* 0x000000050800720c */ /* 0x040fe20003f64070 */
[----:B------:R-:W-:Y:S01]  /*1f80*/  IMAD.MOV R6, RZ, RZ, -R6 ;  /* 0x000000ffff067224 */ /* 0x000fe200078e0a06 */
[C---:B------:R-:W-:Y:S01]  /*1f90*/  ISETP.GT.U32.AND P5, PT, R8.reuse, R7, PT ;  /* 0x000000070800720c */ /* 0x040fe20003fa4070 */
[----:B------:R-:W-:Y:S01]  /*1fa0*/  IMAD.MOV.U32 R14, RZ, RZ, R3 ;  /* 0x000000ffff0e7224 */ /* 0x000fe200078e0003 */
[----:B------:R0:W-:Y:S01]  /*1fb0*/  STL [R1+0x1d4], R10 ;  /* 0x0001d40a01007387 */ /* 0x0001e20000100800 */
[----:B------:R-:W-:Y:S02]  /*1fc0*/  IMAD R11, R8, R6, R11 ;  /* 0x00000006080b7224 */ /* 0x000fe400078e020b */
[----:B------:R-:W-:-:S02]  /*1fd0*/  @!P0 IMAD.MOV R12, RZ, RZ, -R12 ;  /* 0x000000ffff0c8224 */ /* 0x000fc400078e0a0c */
[----:B------:R-:W-:Y:S01]  /*1fe0*/  @!P6 IMAD.MOV R14, RZ, RZ, -R14 ;  /* 0x000000ffff0ee224 */ /* 0x000fe200078e0a0e */
[----:B------:R-:W-:Y:S01]  /*1ff0*/  ISETP.GT.U32.AND P6, PT, R8, R11, PT ;  /* 0x0000000b0800720c */ /* 0x000fe20003fc4070 */
[C---:B------:R-:W-:Y:S01]  /*2000*/  VIADD R4, R0.reuse, 0x18 ;  /* 0x0000001800047836 */ /* 0x040fe20000000000 */
[----:B------:R1:W-:Y:S01]  /*2010*/  STL [R1+0x1d0], R12 ;  /* 0x0001d00c01007387 */ /* 0x0003e20000100800 */
[--C-:B------:R-:W-:Y:S02]  /*2020*/  @!P3 IMAD.IADD R5, R5, 0x1, -R8.reuse ;  /* 0x000000010505b824 */ /* 0x100fe400078e0a08 */
[----:B0-----:R-:W-:Y:S01]  /*2030*/  VIADD R10, R0, 0x17 ;  /* 0x00000017000a7836 */ /* 0x001fe20000000000 */
[----:B------:R-:W-:Y:S01]  /*2040*/  ISETP.GE.AND P3, PT, R4, RZ, PT ;  /* 0x000000ff0400720c */ /* 0x000fe20003f66270 */
[----:B------:R-:W-:Y:S01]  /*2050*/  @!P5 IMAD.IADD R7, R7, 0x1, -R8 ;  /* 0x000000010707d824 */ /* 0x000fe200078e0a08 */
[----:B------:R0:W-:Y:S01]  /*2060*/  STL [R1+0x1cc], R14 ;  /* 0x0001cc0e01007387 */ /* 0x0001e20000100800 */
[----:B------:R-:W-:Y:S01]  /*2070*/  IMAD.MOV.U32 R13, RZ, RZ, R5 ;  /* 0x000000ffff0d7224 */ /* 0x000fe200078e0005 */
[----:B------:R-:W-:Y:S01]  /*2080*/  ISETP.GE.AND P0, PT, R10, RZ, PT ;  /* 0x000000ff0a00720c */ /* 0x000fe20003f06270 */
[C---:B------:R-:W-:Y:S01]  /*2090*/  VIADD R24, R0.reuse, 0x3f ;  /* 0x0000003f00187836 */ /* 0x040fe20000000000 */
[----:B------:R-:W-:Y:S01]  /*20a0*/  IABS R10, R10 ;  /* 0x0000000a000a7213 */ /* 0x000fe20000000000 */
[----:B-1----:R-:W-:Y:S01]  /*20b0*/  VIADD R12, R0, 0x19 ;  /* 0x00000019000c7836 */ /* 0x002fe20000000000 */
[----:B------:R-:W-:Y:S01]  /*20c0*/  ISETP.GT.U32.AND P5, PT, R8, R7, PT ;  /* 0x000000070800720c */ /* 0x000fe20003fa4070 */
[----:B------:R-:W-:-:S02]  /*20d0*/  @!P2 IMAD.MOV R13, RZ, RZ, -R13 ;  /* 0x000000ffff0da224 */ /* 0x000fc400078e0a0d */
[----:B------:R-:W-:Y:S01]  /*20e0*/  IMAD.MOV.U32 R6, RZ, RZ, R10 ;  /* 0x000000ffff067224 */ /* 0x000fe200078e000a */
[----:B------:R-:W-:Y:S01]  /*20f0*/  IABS R10, R4 ;  /* 0x00000004000a7213 */ /* 0x000fe20000000000 */
[----:B------:R-:W-:Y:S01]  /*2100*/  @!P6 IMAD.IADD R11, R11, 0x1, -R8 ;  /* 0x000000010b0be824 */ /* 0x000fe200078e0a08 */
[----:B------:R-:W-:Y:S01]  /*2110*/  ISETP.GE.AND P2, PT, R12, RZ, PT ;  /* 0x000000ff0c00720c */ /* 0x000fe20003f46270 */
[C---:B------:R-:W-:Y:S01]  /*2120*/  IMAD.HI.U32 R4, R9.reuse, R6, RZ ;  /* 0x0000000609047227 */ /* 0x040fe200078e00ff */
[----:B------:R-:W-:Y:S01]  /*2130*/  IABS R12, R12 ;  /* 0x0000000c000c7213 */ /* 0x000fe20000000000 */
[----:B------:R1:W-:Y:S01]  /*2140*/  STL [R1+0x1c8], R13 ;  /* 0x0001c80d01007387 */ /* 0x0003e20000100800 */
[----:B0-----:R-:W-:Y:S01]  /*2150*/  IABS R14, R16 ;  /* 0x00000010000e7213 */ /* 0x001fe20000000000 */
[----:B------:R-:W-:Y:S01]  /*2160*/  IMAD.MOV R3, RZ, RZ, -R4 ;  /* 0x000000ffff037224 */ /* 0x000fe200078e0a04 */
[----:B------:R-:W-:Y:S01]  /*2170*/  ISETP.GT.U32.AND P6, PT, R8, R11, PT ;  /* 0x0000000b0800720c */ /* 0x000fe20003fc4070 */
[----:B------:R-:W-:-:S04]  /*2180*/  IMAD.HI.U32 R4, R9, R10, RZ ;  /* 0x0000000a09047227 */ /* 0x000fc800078e00ff */
[----:B------:R-:W-:Y:S02]  /*2190*/  IMAD R3, R8, R3, R6 ;  /* 0x0000000308037224 */ /* 0x000fe400078e0206 */
[----:B------:R-:W-:Y:S02]  /*21a0*/  IMAD.MOV R5, RZ, RZ, -R4 ;  /* 0x000000ffff057224 */ /* 0x000fe400078e0a04 */
[----:B------:R-:W-:-:S04]  /*21b0*/  IMAD.HI.U32 R4, R9, R12, RZ ;  /* 0x0000000c09047227 */ /* 0x000fc800078e00ff */
[----:B------:R-:W-:Y:S01]  /*21c0*/  @!P5 IMAD.IADD R7, R7, 0x1, -R8 ;  /* 0x000000010707d824 */ /* 0x000fe200078e0a08 */
[----:B------:R-:W-:Y:S01]  /*21d0*/  ISETP.GT.U32.AND P5, PT, R8, R3, PT ;  /* 0x000000030800720c */ /* 0x000fe20003fa4070 */
[----:B------:R-:W-:-:S04]  /*21e0*/  IMAD.HI.U32 R6, R9, R14, RZ ;  /* 0x0000000e09067227 */ /* 0x000fc800078e00ff */
[----:B-1----:R-:W-:Y:S02]  /*21f0*/  IMAD.MOV R13, RZ, RZ, -R4 ;  /* 0x000000ffff0d7224 */ /* 0x002fe400078e0a04 */
[----:B------:R-:W-:Y:S02]  /*2200*/  IMAD.MOV.U32 R17, RZ, RZ, R7 ;  /* 0x000000ffff117224 */ /* 0x000fe400078e0007 */
[----:B------:R-:W-:Y:S02]  /*2210*/  IMAD.MOV R15, RZ, RZ, -R6 ;  /* 0x000000ffff0f7224 */ /* 0x000fe400078e0a06 */
[C---:B------:R-:W-:Y:S02]  /*2220*/  IMAD R7, R8.reuse, R13, R12 ;  /* 0x0000000d08077224 */ /* 0x040fe400078e020c */
[C---:B------:R-:W-:Y:S02]  /*2230*/  IMAD R13, R8.reuse, R15, R14 ;  /* 0x0000000f080d7224 */ /* 0x040fe400078e020e */
[----:B------:R-:W-:Y:S01]  /*2240*/  @!P6 IMAD.IADD R11, R11, 0x1, -R8 ;  /* 0x000000010b0be824 */ /* 0x000fe200078e0a08 */
[C---:B------:R-:W-:Y:S01]  /*2250*/  ISETP.GT.U32.AND P6, PT, R8.reuse, R7, PT ;  /* 0x000000070800720c */ /* 0x040fe20003fc4070 */
[C---:B------:R-:W-:Y:S01]  /*2260*/  IMAD R5, R8.reuse, R5, R10 ;  /* 0x0000000508057224 */ /* 0x040fe200078e020a */
[----:B------:R-:W-:Y:S01]  /*2270*/  IABS R10, R18 ;  /* 0x00000012000a7213 */ /* 0x000fe20000000000 */
[----:B------:R-:W-:Y:S01]  /*2280*/  @!P5 IMAD.IADD R3, R3, 0x1, -R8 ;  /* 0x000000010303d824 */ /* 0x000fe200078e0a08 */
[C---:B------:R-:W-:Y:S01]  /*2290*/  ISETP.GT.U32.AND P5, PT, R8.reuse, R13, PT ;  /* 0x0000000d0800720c */ /* 0x040fe20003fa4070 */
[----:B------:R-:W-:Y:S01]  /*22a0*/  @!P4 IMAD.MOV R17, RZ, RZ, -R17 ;  /* 0x000000ffff11c224 */ /* 0x000fe200078e0a11 */
[----:B------:R-:W-:Y:S01]  /*22b0*/  ISETP.GT.U32.AND P4, PT, R8, R5, PT ;  /* 0x000000050800720c */ /* 0x000fe20003f84070 */
[----:B------:R-:W-:-:S02]  /*22c0*/  VIADD R12, R0, 0x1c ;  /* 0x0000001c000c7836 */ /* 0x000fc40000000000 */
[----:B------:R-:W-:Y:S01]  /*22d0*/  IMAD.HI.U32 R4, R9, R10, RZ ;  /* 0x0000000a09047227 */ /* 0x000fe200078e00ff */
[----:B------:R0:W-:Y:S02]  /*22e0*/  STL [R1+0x294], R17 ;  /* 0x0002941101007387 */ /* 0x0001e40000100800 */
[----:B------:R-:W-:Y:S01]  /*22f0*/  IABS R6, R12 ;  /* 0x0000000c00067213 */ /* 0x000fe20000000000 */
[----:B------:R-:W-:Y:S02]  /*2300*/  @!P6 IMAD.IADD R7, R7, 0x1, -R8 ;  /* 0x000000010707e824 */ /* 0x000fe400078e0a08 */
[----:B------:R-:W-:Y:S02]  /*2310*/  IMAD.MOV R15, RZ, RZ, -R4 ;  /* 0x000000ffff0f7224 */ /* 0x000fe400078e0a04 */
[----:B------:R-:W-:Y:S01]  /*2320*/  @!P5 IMAD.IADD R13, R13, 0x1, -R8 ;  /* 0x000000010d0dd824 */ /* 0x000fe200078e0a08 */
[----:B------:R-:W-:Y:S01]  /*2330*/  ISETP.GT.U32.AND P5, PT, R8, R7, PT ;  /* 0x000000070800720c */ /* 0x000fe20003fa4070 */
[----:B------:R-:W-:-:S04]  /*2340*/  IMAD.HI.U32 R4, R9, R6, RZ ;  /* 0x0000000609047227 */ /* 0x000fc800078e00ff */
[----:B------:R-:W-:Y:S01]  /*2350*/  @!P4 IMAD.IADD R5, R5, 0x1, -R8 ;  /* 0x000000010505c824 */ /* 0x000fe200078e0a08 */
[C---:B------:R-:W-:Y:S01]  /*2360*/  ISETP.GT.U32.AND P4, PT, R8.reuse, R3, PT ;  /* 0x000000030800720c */ /* 0x040fe20003f84070 */
[----:B------:R-:W-:Y:S02]  /*2370*/  IMAD.MOV.U32 R21, RZ, RZ, R11 ;  /* 0x000000ffff157224 */ /* 0x000fe400078e000b */
[----:B------:R-:W-:Y:S01]  /*2380*/  IMAD.MOV R11, RZ, RZ, -R4 ;  /* 0x000000ffff0b7224 */ /* 0x000fe200078e0a04 */
[C---:B------:R-:W-:Y:S01]  /*2390*/  ISETP.GT.U32.AND P6, PT, R8.reuse, R5, PT ;  /* 0x000000050800720c */ /* 0x040fe20003fc4070 */
[C---:B------:R-:W-:Y:S02]  /*23a0*/  IMAD R15, R8.reuse, R15, R10 ;  /* 0x0000000f080f7224 */ /* 0x040fe400078e020a */
[----:B------:R-:W-:Y:S02]  /*23b0*/  IMAD R11, R8, R11, R6 ;  /* 0x0000000b080b7224 */ /* 0x000fe400078e0206 */
[----:B------:R-:W-:-:S02]  /*23c0*/  @!P5 IMAD.IADD R7, R7, 0x1, -R8 ;  /* 0x000000010707d824 */ /* 0x000fc400078e0a08 */
[----:B------:R-:W-:Y:S01]  /*23d0*/  VIADD R14, R0, 0x1d ;  /* 0x0000001d000e7836 */ /* 0x000fe20000000000 */
[C---:B------:R-:W-:Y:S01]  /*23e0*/  ISETP.GT.U32.AND P5, PT, R8.reuse, R11, PT ;  /* 0x0000000b0800720c */ /* 0x040fe20003fa4070 */
[--C-:B------:R-:W-:Y:S01]  /*23f0*/  @!P4 IMAD.IADD R3, R3, 0x1, -R8.reuse ;  /* 0x000000010303c824 */ /* 0x100fe200078e0a08 */
[C---:B------:R-:W-:Y:S01]  /*2400*/  ISETP.GT.U32.AND P4, PT, R8.reuse, R15, PT ;  /* 0x0000000f0800720c */ /* 0x040fe20003f84070 */
[----:B------:R-:W-:Y:S01]  /*2410*/  @!P1 IMAD.MOV R21, RZ, RZ, -R21 ;  /* 0x000000ffff159224 */ /* 0x000fe200078e0a15 */
[----:B------:R-:W-:Y:S01]  /*2420*/  ISETP.GT.U32.AND P1, PT, R8, R13, PT ;  /* 0x0000000d0800720c */ /* 0x000fe20003f24070 */
[----:B------:R-:W-:Y:S01]  /*2430*/  @!P6 IMAD.IADD R5, R5, 0x1, -R8 ;  /* 0x000000010505e824 */ /* 0x000fe200078e0a08 */
[----:B------:R-:W-:Y:S01]  /*2440*/  ISETP.GE.AND P6, PT, R16, RZ, PT ;  /* 0x000000ff1000720c */ /* 0x000fe20003fc6270 */
[----:B------:R-:W-:Y:S01]  /*2450*/  VIADD R16, R0, 0x1f ;  /* 0x0000001f00107836 */ /* 0x000fe20000000000 */
[----:B0-----:R-:W-:Y:S01]  /*2460*/  IABS R17, R14 ;  /* 0x0000000e00117213 */ /* 0x001fe20000000000 */
[----:B------:R-:W-:Y:S01]  /*2470*/  IMAD.MOV.U32 R22, RZ, RZ, R3 ;  /* 0x000000ffff167224 */ /* 0x000fe200078e0003 */
[----:B------:R0:W-:Y:S01]  /*2480*/  STL [R1+0x298], R21 ;  /* 0x0002981501007387 */ /* 0x0001e20000100800 */
[----:B------:R-:W-:Y:S01]  /*2490*/  IMAD.HI.U32 R6, R9, R19, RZ ;  /* 0x0000001309067227 */ /* 0x000fe200078e00ff */
[----:B------:R-:W-:-:S03]  /*24a0*/  IABS R10, R16 ;  /* 0x00000010000a7213 */ /* 0x000fc60000000000 */
[--C-:B------:R-:W-:Y:S02]  /*24b0*/  @!P5 IMAD.IADD R11, R11, 0x1, -R8.reuse ;  /* 0x000000010b0bd824 */ /* 0x100fe400078e0a08 */
[----:B------:R-:W-:Y:S01]  /*24c0*/  @!P4 IMAD.IADD R15, R15, 0x1, -R8 ;  /* 0x000000010f0fc824 */ /* 0x000fe200078e0a08 */
[----:B------:R-:W-:Y:S01]  /*24d0*/  ISETP.GE.AND P4, PT, R12, RZ, PT ;  /* 0x000000ff0c00720c */ /* 0x000fe20003f86270 */
[----:B------:R-:W-:Y:S01]  /*24e0*/  IMAD.HI.U32 R3, R9, R10, RZ ;  /* 0x0000000a09037227 */ /* 0x000fe200078e00ff */
[----:B------:R-:W-:-:S03]  /*24f0*/  ISETP.GT.U32.AND P5, PT, R8, R11, PT ;  /* 0x0000000b0800720c */ /* 0x000fc60003fa4070 */
[----:B------:R-:W-:Y:S01]  /*2500*/  @!P0 IMAD.MOV R22, RZ, RZ, -R22 ;  /* 0x000000ffff168224 */ /* 0x000fe200078e0a16 */
[C---:B------:R-:W-:Y:S01]  /*2510*/  ISETP.GT.U32.AND P0, PT, R8.reuse, R15, PT ;  /* 0x0000000f0800720c */ /* 0x040fe20003f04070 */
[----:B------:R-:W-:Y:S02]  /*2520*/  IMAD.MOV R3, RZ, RZ, -R3 ;  /* 0x000000ffff037224 */ /* 0x000fe400078e0a03 */
[----:B------:R-:W-:Y:S01]  /*2530*/  IMAD.HI.U32 R4, R9, R17, RZ ;  /* 0x0000001109047227 */ /* 0x000fe200078e00ff */
[----:B------:R-:W-:Y:S03]  /*2540*/  STL [R1+0x29c], R22 ;  /* 0x00029c1601007387 */ /* 0x000fe60000100800 */
[----:B------:R-:W-:Y:S02]  /*2550*/  IMAD R3, R8, R3, R10 ;  /* 0x0000000308037224 */ /* 0x000fe400078e020a */
[----:B------:R-:W-:Y:S01]  /*2560*/  @!P1 IMAD.IADD R13, R13, 0x1, -R8 ;  /* 0x000000010d0d9824 */ /* 0x000fe200078e0a08 */
[----:B------:R-:W-:Y:S01]  /*2570*/  ISETP.GE.AND P1, PT, R18, RZ, PT ;  /* 0x000000ff1200720c */ /* 0x000fe20003f26270 */
[----:B------:R-:W-:-:S02]  /*2580*/  IMAD.MOV R4, RZ, RZ, -R4 ;  /* 0x000000ffff047224 */ /* 0x000fc400078e0a04 */
[----:B0-----:R-:W-:Y:S02]  /*2590*/  IMAD.MOV.U32 R21, RZ, RZ, R5 ;  /* 0x000000ffff157224 */ /* 0x001fe400078e0005 */
[----:B------:R-:W-:Y:S02]  /*25a0*/  IMAD.MOV R6, RZ, RZ, -R6 ;  /* 0x000000ffff067224 */ /* 0x000fe400078e0a06 */
[----:B------:R-:W-:Y:S02]  /*25b0*/  IMAD.MOV.U32 R5, RZ, RZ, R7 ;  /* 0x000000ffff057224 */ /* 0x000fe400078e0007 */
[----:B------:R-:W-:Y:S01]  /*25c0*/  @!P5 IMAD.IADD R11, R11, 0x1, -R8 ;  /* 0x000000010b0bd824 */ /* 0x000fe200078e0a08 */
[C---:B------:R-:W-:Y:S01]  /*25d0*/  ISETP.GT.U32.AND P5, PT, R8.reuse, R3, PT ;  /* 0x000000030800720c */ /* 0x040fe20003fa4070 */
[----:B------:R-:W-:Y:S02]  /*25e0*/  IMAD R17, R8, R4, R17 ;  /* 0x0000000408117224 */ /* 0x000fe400078e0211 */
[----:B------:R-:W-:-:S02]  /*25f0*/  @!P3 IMAD.MOV R21, RZ, RZ, -R21 ;  /* 0x000000ffff15b224 */ /* 0x000fc400078e0a15 */
[C---:B------:R-:W-:Y:S01]  /*2600*/  IMAD R19, R8.reuse, R6, R19 ;  /* 0x0000000608137224 */ /* 0x040fe200078e0213 */
[----:B------:R-:W-:Y:S01]  /*2610*/  ISETP.GT.U32.AND P3, PT, R8, R17, PT ;  /* 0x000000110800720c */ /* 0x000fe20003f64070 */
[----:B------:R-:W-:Y:S01]  /*2620*/  IMAD.MOV.U32 R4, RZ, RZ, R13 ;  /* 0x000000ffff047224 */ /* 0x000fe200078e000d */
[----:B------:R-:W-:Y:S01]  /*2630*/  STL [R1+0x1c4], R21 ;  /* 0x0001c41501007387 */ /* 0x000fe20000100800 */
[----:B------:R-:W-:Y:S01]  /*2640*/  @!P2 IMAD.MOV R5, RZ, RZ, -R5 ;  /* 0x000000ffff05a224 */ /* 0x000fe200078e0a05 */
[----:B------:R-:W-:Y:S01]  /*2650*/  ISETP.GE.AND P2, PT, R14, RZ, PT ;  /* 0x000000ff0e00720c */ /* 0x000fe20003f46270 */
[----:B------:R-:W-:Y:S02]  /*2660*/  VIADD R12, R0, 0x20 ;  /* 0x00000020000c7836 */ /* 0x000fe40000000000 */
[----:B------:R-:W-:Y:S01]  /*2670*/  @!P0 IMAD.IADD R15, R15, 0x1, -R8 ;  /* 0x000000010f0f8824 */ /* 0x000fe200078e0a08 */
[----:B------:R0:W-:Y:S01]  /*2680*/  STL [R1+0x1c0], R5 ;  /* 0x0001c00501007387 */ /* 0x0001e20000100800 */
[----:B------:R-:W-:Y:S01]  /*2690*/  @!P6 IMAD.MOV R4, RZ, RZ, -R4 ;  /* 0x000000ffff04e224 */ /* 0x000fe200078e0a04 */
[----:B------:R-:W-:Y:S01]  /*26a0*/  ISETP.GT.U32.AND P6, PT, R8, R19, PT ;  /* 0x000000130800720c */ /* 0x000fe20003fc4070 */
[----:B------:R-:W-:Y:S01]  /*26b0*/  IMAD.MOV.U32 R6, RZ, RZ, R15 ;  /* 0x000000ffff067224 */ /* 0x000fe200078e000f */
[----:B------:R-:W-:Y:S01]  /*26c0*/  ISETP.GE.AND P0, PT, R20, RZ, PT ;  /* 0x000000ff1400720c */ /* 0x000fe20003f06270 */
[----:B------:R-:W-:Y:S01]  /*26d0*/  VIADD R14, R0, 0x21 ;  /* 0x00000021000e7836 */ /* 0x000fe20000000000 */
[----:B------:R1:W-:Y:S01]  /*26e0*/  STL [R1+0x1bc], R4 ;  /* 0x0001bc0401007387 */ /* 0x0003e20000100800 */
[----:B------:R-:W-:-:S02]  /*26f0*/  @!P1 IMAD.MOV R6, RZ, RZ, -R6 ;  /* 0x000000ffff069224 */ /* 0x000fc400078e0a06 */
[--C-:B------:R-:W-:Y:S01]  /*2700*/  @!P5 IMAD.IADD R3, R3, 0x1, -R8.reuse ;  /* 0x000000010303d824 */ /* 0x100fe200078e0a08 */
[----:B0-----:R-:W-:Y:S01]  /*2710*/  IABS R5, R12 ;  /* 0x0000000c00057213 */ /* 0x001fe20000000000 */
[--C-:B------:R-:W-:Y:S01]  /*2720*/  @!P3 IMAD.IADD R17, R17, 0x1, -R8.reuse ;  /* 0x000000011111b824 */ /* 0x100fe200078e0a08 */
[----:B------:R-:W-:Y:S01]  /*2730*/  IABS R7, R14 ;  /* 0x0000000e00077213 */ /* 0x000fe20000000000 */
[----:B------:R0:W-:Y:S01]  /*2740*/  STL [R1+0x1b8], R6 ;  /* 0x0001b80601007387 */ /* 0x0001e20000100800 */
[C---:B------:R-:W-:Y:S01]  /*2750*/  ISETP.GT.U32.AND P5, PT, R8.reuse, R3, PT ;  /* 0x000000030800720c */ /* 0x040fe20003fa4070 */
[----:B------:R-:W-:Y:S01]  /*2760*/  @!P6 IMAD.IADD R19, R19, 0x1, -R8 ;  /* 0x000000011313e824 */ /* 0x000fe200078e0a08 */
[----:B------:R-:W-:Y:S01]  /*2770*/  ISETP.GT.U32.AND P6, PT, R8, R17, PT ;  /* 0x000000110800720c */ /* 0x000fe20003fc4070 */
[----:B-1----:R-:W-:Y:S01]  /*2780*/  IMAD.HI.U32 R4, R9, R5, RZ ;  /* 0x0000000509047227 */ /* 0x002fe200078e00ff */
[----:B------:R-:W-:Y:S02]  /*2790*/  ISETP.GE.AND P3, PT, R16, RZ, PT ;  /* 0x000000ff1000720c */ /* 0x000fe40003f66270 */
[----:B------:R-:W-:Y:S01]  /*27a0*/  ISETP.GT.U32.AND P1, PT, R8, R19, PT ;  /* 0x000000130800720c */ /* 0x000fe20003f24070 */
[----:B------:R-:W-:-:S02]  /*27b0*/  VIADD R16, R0, 0x22 ;  /* 0x0000002200107836 */ /* 0x000fc40000000000 */
[----:B0-----:R-:W-:Y:S02]  /*27c0*/  IMAD.MOV R6, RZ, RZ, -R4 ;  /* 0x000000ffff067224 */ /* 0x001fe400078e0a04 */
[----:B------:R-:W-:Y:S01]  /*27d0*/  IMAD.HI.U32 R4, R9, R7, RZ ;  /* 0x0000000709047227 */ /* 0x000fe200078e00ff */
[----:B------:R-:W-:-:S03]  /*27e0*/  IABS R13, R16 ;  /* 0x00000010000d7213 */ /* 0x000fc60000000000 */
[----:B------:R-:W-:Y:S02]  /*27f0*/  IMAD.MOV R4, RZ, RZ, -R4 ;  /* 0x000000ffff047224 */ /* 0x000fe400078e0a04 */
[--C-:B------:R-:W-:Y:S02]  /*2800*/  @!P5 IMAD.IADD R3, R3, 0x1, -R8.reuse ;  /* 0x000000010303d824 */ /* 0x100fe400078e0a08 */
[C---:B------:R-:W-:Y:S02]  /*2810*/  IMAD R7, R8.reuse, R4, R7 ;  /* 0x0000000408077224 */ /* 0x040fe400078e0207 */
[C---:B------:R-:W-:Y:S02]  /*2820*/  IMAD R5, R8.reuse, R6, R5 ;  /* 0x0000000608057224 */ /* 0x040fe400078e0205 */
[--C-:B------:R-:W-:Y:S01]  /*2830*/  @!P1 IMAD.IADD R19, R19, 0x1, -R8.reuse ;  /* 0x0000000113139824 */ /* 0x100fe200078e0a08 */
[----:B------:R-:W-:Y:S01]  /*2840*/  ISETP.GT.U32.AND P5, PT, R8, R7, PT ;  /* 0x000000070800720c */ /* 0x000fe20003fa4070 */
[----:B------:R-:W-:Y:S01]  /*2850*/  @!P6 IMAD.IADD R17, R17, 0x1, -R8 ;  /* 0x000000011111e824 */ /* 0x000fe200078e0a08 */
[----:B------:R-:W-:Y:S01]  /*2860*/  ISETP.GE.AND P1, PT, R12, RZ, PT ;  /* 0x000000ff0c00720c */ /* 0x000fe20003f26270 */
[----:B------:R-:W-:Y:S01]  /*2870*/  VIADD R12, R0, 0x24 ;  /* 0x00000024000c7836 */ /* 0x000fe20000000000 */
[----:B------:R-:W-:Y:S01]  /*2880*/  ISETP.GT.U32.AND P6, PT, R8, R5, PT ;  /* 0x000000050800720c */ /* 0x000fe20003fc4070 */
[----:B------:R-:W-:-:S03]  /*2890*/  IMAD.HI.U32 R4, R9, R13, RZ ;  /* 0x0000000d09047227 */ /* 0x000fc600078e00ff */
[----:B------:R-:W-:Y:S01]  /*28a0*/  IABS R10, R12 ;  /* 0x0000000c000a7213 */ /* 0x000fe20000000000 */
[----:B------:R-:W-:Y:S02]  /*28b0*/  IMAD.MOV R4, RZ, RZ, -R4 ;  /* 0x000000ffff047224 */ /* 0x000fe400078e0a04 */
[----:B------:R-:W-:Y:S02]  /*28c0*/  VIADD R18, R0, 0x23 ;  /* 0x0000002300127836 */ /* 0x000fe40000000000 */
[--C-:B------:R-:W-:Y:S02]  /*28d0*/  @!P5 IMAD.IADD R7, R7, 0x1, -R8.reuse ;  /* 0x000000010707d824 */ /* 0x100fe400078e0a08 */
[----:B------:R-:W-:Y:S01]  /*28e0*/  @!P4 IMAD.MOV R11, RZ, RZ, -R11 ;  /* 0x000000ffff0bc224 */ /* 0x000fe200078e0a0b */
[----:B------:R-:W-:Y:S01]  /*28f0*/  IABS R15, R18 ;  /* 0x00000012000f7213 */ /* 0x000fe20000000000 */
[C---:B------:R-:W-:Y:S01]  /*2900*/  IMAD R13, R8.reuse, R4, R13 ;  /* 0x00000004080d7224 */ /* 0x040fe200078e020d */
[----:B------:R-:W-:Y:S01]  /*2910*/  ISETP.GT.U32.AND P5, PT, R8, R7, PT ;  /* 0x000000070800720c */ /* 0x000fe20003fa4070 */
[----:B------:R-:W-:Y:S01]  /*2920*/  IMAD.HI.U32 R4, R9, R10, RZ ;  /* 0x0000000a09047227 */ /* 0x000fe200078e00ff */
[----:B------:R0:W-:Y:S03]  /*2930*/  STL [R1+0x1b4], R11 ;  /* 0x0001b40b01007387 */ /* 0x0001e60000100800 */
[----:B------:R-:W-:Y:S01]  /*2940*/  @!P6 IMAD.IADD R5, R5, 0x1, -R8 ;  /* 0x000000010505e824 */ /* 0x000fe200078e0a08 */
[----:B------:R-:W-:Y:S01]  /*2950*/  ISETP.GE.AND P6, PT, R14, RZ, PT ;  /* 0x000000ff0e00720c */ /* 0x000fe20003fc6270 */
[----:B------:R-:W-:-:S03]  /*2960*/  IMAD.HI.U32 R6, R9, R15, RZ ;  /* 0x0000000f09067227 */ /* 0x000fc600078e00ff */
[C---:B------:R-:W-:Y:S01]  /*2970*/  ISETP.GT.U32.AND P4, PT, R8.reuse, R5, PT ;  /* 0x000000050800720c */ /* 0x040fe20003f84070 */
[----:B------:R-:W-:Y:S02]  /*2980*/  IMAD.MOV R6, RZ, RZ, -R6 ;  /* 0x000000ffff067224 */ /* 0x000fe400078e0a06 */
[----:B0-----:R-:W-:Y:S02]  /*2990*/  IMAD.MOV R11, RZ, RZ, -R4 ;  /* 0x000000ffff0b7224 */ /* 0x001fe400078e0a04 */
[----:B------:R-:W-:Y:S02]  /*29a0*/  IMAD.MOV.U32 R4, RZ, RZ, R3 ;  /* 0x000000ffff047224 */ /* 0x000fe400078e0003 */
[C---:B------:R-:W-:Y:S02]  /*29b0*/  IMAD R3, R8.reuse, R11, R10 ;  /* 0x0000000b08037224 */ /* 0x040fe400078e020a */
[----:B------:R-:W-:Y:S02]  /*29c0*/  IMAD.MOV.U32 R20, RZ, RZ, R17 ;  /* 0x000000ffff147224 */ /* 0x000fe400078e0011 */
[----:B------:R-:W-:Y:S01]  /*29d0*/  @!P5 IMAD.IADD R7, R7, 0x1, -R8 ;  /* 0x000000010707d824 */ /* 0x000fe200078e0a08 */
[C---:B------:R-:W-:Y:S01]  /*29e0*/  ISETP.GT.U32.AND P5, PT, R8.reuse, R3, PT ;  /* 0x000000030800720c */ /* 0x040fe20003fa4070 */
[----:B------:R-:W-:-:S02]  /*29f0*/  IMAD R15, R8, R6, R15 ;  /* 0x00000006080f7224 */ /* 0x000fc400078e020f */
[----:B------:R-:W-:Y:S01]  /*2a00*/  @!P2 IMAD.MOV R20, RZ, RZ, -R20 ;  /* 0x000000ffff14a224 */ /* 0x000fe200078e0a14 */
[----:B------:R-:W-:Y:S01]  /*2a10*/  ISETP.GT.U32.AND P2, PT, R8, R13, PT ;  /* 0x0000000d0800720c */ /* 0x000fe20003f44070 */
[----:B------:R-:W-:Y:S02]  /*2a20*/  IMAD.MOV.U32 R17, RZ, RZ, R19 ;  /* 0x000000ffff117224 */ /* 0x000fe400078e0013 */
[----:B------:R-:W-:Y:S01]  /*2a30*/  VIADD R14, R0, 0x25 ;  /* 0x00000025000e7836 */ /* 0x000fe20000000000 */
[----:B------:R-:W-:Y:S01]  /*2a40*/  STL [R1+0x2a0], R20 ;  /* 0x0002a01401007387 */ /* 0x000fe20000100800 */
[----:B------:R-:W-:Y:S01]  /*2a50*/  @!P3 IMAD.MOV R4, RZ, RZ, -R4 ;  /* 0x000000ffff04b224 */ /* 0x000fe200078e0a04 */
[----:B------:R-:W-:Y:S01]  /*2a60*/  ISETP.GT.U32.AND P3, PT, R8, R15, PT ;  /* 0x0000000f0800720c */ /* 0x000fe20003f64070 */
[----:B------:R-:W-:Y:S01]  /*2a70*/  @!P0 IMAD.MOV R17, RZ, RZ, -R17 ;  /* 0x000000ffff118224 */ /* 0x000fe200078e0a11 */
[----:B------:R-:W-:Y:S01]  /*2a80*/  ISETP.GE.AND P0, PT, R16, RZ, PT ;  /* 0x000000ff1000720c */ /* 0x000fe20003f06270 */
[--C-:B------:R-:W-:Y:S01]  /*2a90*/  @!P4 IMAD.IADD R5, R5, 0x1, -R8.reuse ;  /* 0x000000010505c824 */ /* 0x100fe200078e0a08 */
[----:B------:R-:W-:Y:S01]  /*2aa0*/  IABS R6, R14 ;  /* 0x0000000e00067213 */ /* 0x000fe20000000000 */
[----:B------:R-:W-:Y:S01]  /*2ab0*/  VIADD R16, R0, 0x26 ;  /* 0x0000002600107836 */ /* 0x000fe20000000000 */
[----:B------:R-:W-:Y:S01]  /*2ac0*/  STL [R1+0x2a4], R17 ;  /* 0x0002a41101007387 */ /* 0x000fe20000100800 */
[----:B------:R-:W-:Y:S01]  /*2ad0*/  IMAD.MOV.U32 R11, RZ, RZ, R5 ;  /* 0x000000ffff0b7224 */ /* 0x000fe200078e0005 */
[----:B------:R-:W-:Y:S01]  /*2ae0*/  ISETP.GE.AND P4, PT, R18, RZ, PT ;  /* 0x000000ff1200720c */ /* 0x000fe20003f86270 */
[--C-:B------:R-:W-:Y:S01]  /*2af0*/  @!P5 IMAD.IADD R3, R3, 0x1, -R8.reuse ;  /* 0x000000010303d824 */ /* 0x100fe200078e0a08 */
[----:B------:R0:W-:Y:S01]  /*2b00*/  STL [R1+0x2a8], R4 ;  /* 0x0002a80401007387 */ /* 0x0001e20000100800 */
[----:B------:R-:W-:Y:S01]  /*2b10*/  IABS R10, R16 ;  /* 0x00000010000a7213 */ /* 0x000fe20000000000 */
[--C-:B------:R-:W-:Y:S01]  /*2b20*/  @!P2 IMAD.IADD R13, R13, 0x1, -R8.reuse ;  /* 0x000000010d0da824 */ /* 0x100fe200078e0a08 */
[----:B------:R-:W-:Y:S01]  /*2b30*/  ISETP.GE.AND P2, PT, R12, RZ, PT ;  /* 0x000000ff0c00720c */ /* 0x000fe20003f46270 */
[----:B------:R-:W-:Y:S01]  /*2b40*/  @!P1 IMAD.MOV R11, RZ, RZ, -R11 ;  /* 0x000000ffff0b9224 */ /* 0x000fe200078e0a0b */
[----:B------:R-:W-:Y:S01]  /*2b50*/  ISETP.GT.U32.AND P5, PT, R8, R3, PT ;  /* 0x000000030800720c */ /* 0x000fe20003fa4070 */
[----:B------:R-:W-:Y:S01]  /*2b60*/  @!P6 IMAD.MOV R7, RZ, RZ, -R7 ;  /* 0x000000ffff07e224 */ /* 0x000fe200078e0a07 */
[----:B------:R-:W-:Y:S01]  /*2b70*/  ISETP.GE.AND P6, PT, R14, RZ, PT ;  /* 0x000000ff0e00720c */ /* 0x000fe20003fc6270 */
[----:B------:R-:W-:Y:S01]  /*2b80*/  @!P3 IMAD.IADD R15, R15, 0x1, -R8 ;  /* 0x000000010f0fb824 */ /* 0x000fe200078e0a08 */
[C---:B------:R-:W-:Y:S01]  /*2b90*/  ISETP.GT.U32.AND P3, PT, R8.reuse, R13, PT ;  /* 0x0000000d0800720c */ /* 0x040fe20003f64070 */
[C---:B0-----:R-:W-:Y:S01]  /*2ba0*/  IMAD.HI.U32 R4, R9.reuse, R6, RZ ;  /* 0x0000000609047227 */ /* 0x041fe200078e00ff */
[----:B------:R-:W-:Y:S02]  /*2bb0*/  STL [R1+0x1b0], R11 ;  /* 0x0001b00b01007387 */ /* 0x000fe40000100800 */
[----:B------:R-:W-:Y:S01]  /*2bc0*/  ISETP.GT.U32.AND P1, PT, R8, R15, PT ;  /* 0x0000000f0800720c */ /* 0x000fe20003f24070 */
[----:B------:R-:W-:Y:S01]  /*2bd0*/  IMAD.MOV R5, RZ, RZ, -R4 ;  /* 0x000000ffff057224 */ /* 0x000fe200078e0a04 */
[----:B------:R0:W-:Y:S01]  /*2be0*/  STL [R1+0x1ac], R7 ;  /* 0x0001ac0701007387 */ /* 0x0001e20000100800 */
[----:B------:R-:W-:-:S04]  /*2bf0*/  IMAD.HI.U32 R4, R9, R10, RZ ;  /* 0x0000000a09047227 */ /* 0x000fc800078e00ff */
[----:B------:R-:W-:Y:S02]  /*2c00*/  IMAD R5, R8, R5, R6 ;  /* 0x0000000508057224 */ /* 0x000fe400078e0206 */
[----:B------:R-:W-:Y:S02]  /*2c10*/  @!P5 IMAD.IADD R3, R3, 0x1, -R8 ;  /* 0x000000010303d824 */ /* 0x000fe400078e0a08 */
[----:B------:R-:W-:Y:S02]  /*2c20*/  VIADD R12, R0, 0x27 ;  /* 0x00000027000c7836 */ /* 0x000fe40000000000 */
[----:B0-----:R-:W-:Y:S02]  /*2c30*/  IMAD.MOV R7, RZ, RZ, -R4 ;  /* 0x000000ffff077224 */ /* 0x001fe400078e0a04 */
[----:B------:R-:W-:Y:S01]  /*2c40*/  @!P3 IMAD.IADD R13, R13, 0x1, -R8 ;  /* 0x000000010d0db824 */ /* 0x000fe200078e0a08 */
[C---:B------:R-:W-:Y:S01]  /*2c50*/  ISETP.GT.U32.AND P3, PT, R8.reuse, R5, PT ;  /* 0x000000050800720c */ /* 0x040fe20003f64070 */
[----:B------:R-:W-:Y:S01]  /*2c60*/  IMAD R7, R8, R7, R10 ;  /* 0x0000000708077224 */ /* 0x000fe200078e020a */
[----:B------:R-:W-:Y:S01]  /*2c70*/  IABS R11, R12 ;  /* 0x0000000c000b7213 */ /* 0x000fe20000000000 */
[----:B------:R-:W-:-:S02]  /*2c80*/  VIADD R14, R0, 0x28 ;  /* 0x00000028000e7836 */ /* 0x000fc40000000000 */
[----:B------:R-:W-:Y:S01]  /*2c90*/  IMAD.MOV.U32 R17, RZ, RZ, R13 ;  /* 0x000000ffff117224 */ /* 0x000fe200078e000d */
[----:B------:R-:W-:Y:S01]  /*2ca0*/  ISETP.GT.U32.AND P5, PT, R8, R7, PT ;  /* 0x000000070800720c */ /* 0x000fe20003fa4070 */
[----:B------:R-:W-:Y:S01]  /*2cb0*/  IMAD.HI.U32 R4, R9, R11, RZ ;  /* 0x0000000b09047227 */ /* 0x000fe200078e00ff */
[----:B------:R-:W-:-:S03]  /*2cc0*/  IABS R10, R14 ;  /* 0x0000000e000a7213 */ /* 0x000fc60000000000 */
[----:B------:R-:W-:Y:S01]  /*2cd0*/  @!P1 IMAD.IADD R15, R15, 0x1, -R8 ;  /* 0x000000010f0f9824 */ /* 0x000fe200078e0a08 */
[----:B------:R-:W-:Y:S01]  /*2ce0*/  ISETP.GE.AND P1, PT, R16, RZ, PT ;  /* 0x000000ff1000720c */ /* 0x000fe20003f26270 */
[----:B------:R-:W-:Y:S02]  /*2cf0*/  IMAD.MOV R4, RZ, RZ, -R4 ;  /* 0x000000ffff047224 */ /* 0x000fe400078e0a04 */
[----:B------:R-:W-:Y:S02]  /*2d00*/  VIADD R16, R0, 0x29 ;  /* 0x0000002900107836 */ /* 0x000fe40000000000 */
[--C-:B------:R-:W-:Y:S01]  /*2d10*/  @!P3 IMAD.IADD R5, R5, 0x1, -R8.reuse ;  /* 0x000000010505b824 */ /* 0x100fe200078e0a08 */
[----:B------:R-:W-:Y:S01]  /*2d20*/  ISETP.GE.AND P3, PT, R12, RZ, PT ;  /* 0x000000ff0c00720c */ /* 0x000fe20003f66270 */
[----:B------:R-:W-:Y:S01]  /*2d30*/  @!P5 IMAD.IADD R7, R7, 0x1, -R8 ;  /* 0x000000010707d824 */ /* 0x000fe200078e0a08 */
[----:B------:R-:W-:Y:S01]  /*2d40*/  IABS R6, R16 ;  /* 0x0000001000067213 */ /* 0x000fe20000000000 */
[----:B------:R-:W-:Y:S01]  /*2d50*/  @!P0 IMAD.MOV R17, RZ, RZ, -R17 ;  /* 0x000000ffff118224 */ /* 0x000fe200078e0a11 */
[C---:B------:R-:W-:Y:S01]  /*2d60*/  ISETP.GT.U32.AND P0, PT, R8.reuse, R5, PT ;  /* 0x000000050800720c */ /* 0x040fe20003f04070 */
[----:B------:R-:W-:Y:S01]  /*2d70*/  @!P4 IMAD.MOV R15, RZ, RZ, -R15 ;  /* 0x000000ffff0fc224 */ /* 0x000fe200078e0a0f */
[C---:B------:R-:W-:Y:S01]  /*2d80*/  ISETP.GT.U32.AND P5, PT, R8.reuse, R7, PT ;  /* 0x000000070800720c */ /* 0x040fe20003fa4070 */
[----:B------:R-:W-:Y:S01]  /*2d90*/  @!P2 IMAD.MOV R3, RZ, RZ, -R3 ;  /* 0x000000ffff03a224 */ /* 0x000fe200078e0a03 */
[----:B------:R-:W-:Y:S01]  /*2da0*/  STL [R1+0x1a8], R17 ;  /* 0x0001a81101007387 */ /* 0x000fe20000100800 */
[----:B------:R-:W-:Y:S01]  /*2db0*/  IMAD R11, R8, R4, R11 ;  /* 0x00000004080b7224 */ /* 0x000fe200078e020b */
[----:B------:R-:W-:Y:S01]  /*2dc0*/  ISETP.GE.AND P2, PT, R14, RZ, PT ;  /* 0x000000ff0e00720c */ /* 0x000fe20003f46270 */
[----:B------:R-:W-:Y:S01]  /*2dd0*/  IMAD.HI.U32 R4, R9, R10, RZ ;  /* 0x0000000a09047227 */ /* 0x000fe200078e00ff */
[----:B------:R-:W-:Y:S02]  /*2de0*/  STL [R1+0x1a4], R15 ;  /* 0x0001a40f01007387 */ /* 0x000fe40000100800 */
[----:B------:R-:W-:Y:S01]  /*2df0*/  ISETP.GT.U32.AND P4, PT, R8, R11, PT ;  /* 0x0000000b0800720c */ /* 0x000fe20003f84070 */
[----:B------:R-:W-:Y:S01]  /*2e00*/  IMAD.MOV.U32 R13, RZ, RZ, R6 ;  /* 0x000000ffff0d7224 */ /* 0x000fe200078e0006 */
[----:B------:R0:W-:Y:S01]  /*2e10*/  STL [R1+0x1a0], R3 ;  /* 0x0001a00301007387 */ /* 0x0001e20000100800 */
[----:B------:R-:W-:Y:S01]  /*2e20*/  @!P0 IMAD.IADD R5, R5, 0x1, -R8 ;  /* 0x0000000105058824 */ /* 0x000fe200078e0a08 */
[----:B------:R-:W-:Y:S01]  /*2e30*/  ISETP.GE.AND P0, PT, R16, RZ, PT ;  /* 0x000000ff1000720c */ /* 0x000fe20003f06270 */
[----:B------:R-:W-:-:S04]  /*2e40*/  IMAD.HI.U32 R6, R9, R13, RZ ;  /* 0x0000000d09067227 */ /* 0x000fc800078e00ff */
[----:B------:R-:W-:Y:S02]  /*2e50*/  @!P5 IMAD.IADD R7, R7, 0x1, -R8 ;  /* 0x000000010707d824 */ /* 0x000fe400078e0a08 */
[----:B------:R-:W-:Y:S02]  /*2e60*/  IMAD.MOV R6, RZ, RZ, -R6 ;  /* 0x000000ffff067224 */ /* 0x000fe400078e0a06 */
[----:B0-----:R-:W-:Y:S02]  /*2e70*/  IMAD.MOV R3, RZ, RZ, -R4 ;  /* 0x000000ffff037224 */ /* 0x001fe400078e0a04 */
[C---:B------:R-:W-:Y:S02]  /*2e80*/  IMAD R13, R8.reuse, R6, R13 ;  /* 0x00000006080d7224 */ /* 0x040fe400078e020d */
[----:B------:R-:W-:Y:S02]  /*2e90*/  IMAD R3, R8, R3, R10 ;  /* 0x0000000308037224 */ /* 0x000fe400078e020a */
[----:B------:R-:W-:-:S02]  /*2ea0*/  IMAD.MOV.U32 R18, RZ, RZ, R5 ;  /* 0x000000ffff127224 */ /* 0x000fc400078e0005 */
[----:B------:R-:W-:Y:S01]  /*2eb0*/  @!P4 IMAD.IADD R11, R11, 0x1, -R8 ;  /* 0x000000010b0bc824 */ /* 0x000fe200078e0a08 */
[C---:B------:R-:W-:Y:S01]  /*2ec0*/  ISETP.GT.U32.AND P5, PT, R8.reuse, R3, PT ;  /* 0x000000030800720c */ /* 0x040fe20003fa4070 */
[----:B------:R-:W-:Y:S01]  /*2ed0*/  @!P6 IMAD.MOV R18, RZ, RZ, -R18 ;  /* 0x000000ffff12e224 */ /* 0x000fe200078e0a12 */
[----:B------:R-:W-:Y:S01]  /*2ee0*/  ISETP.GT.U32.AND P6, PT, R8, R13, PT ;  /* 0x0000000d0800720c */ /* 0x000fe20003fc4070 */
[----:B------:R-:W-:Y:S01]  /*2ef0*/  VIADD R14, R0, 0x2a ;  /* 0x0000002a000e7836 */ /* 0x000fe20000000000 */
[----:B------:R-:W-:Y:S01]  /*2f00*/  ISETP.GT.U32.AND P4, PT, R8, R11, PT ;  /* 0x0000000b0800720c */ /* 0x000fe20003f84070 */
[C---:B------:R-:W-:Y:S01]  /*2f10*/  VIADD R15, R0.reuse, 0x2b ;  /* 0x0000002b000f7836 */ /* 0x040fe20000000000 */
[----:B------:R-:W-:Y:S01]  /*2f20*/  STL [R1+0x2ac], R18 ;  /* 0x0002ac1201007387 */ /* 0x000fe20000100800 */
[C---:B------:R-:W-:Y:S01]  /*2f30*/  VIADD R16, R0.reuse, 0x2c ;  /* 0x0000002c00107836 */ /* 0x040fe20000000000 */
[----:B------:R-:W-:Y:S01]  /*2f40*/  IABS R10, R14 ;  /* 0x0000000e000a7213 */ /* 0x000fe20000000000 */
[----:B------:R-:W-:Y:S01]  /*2f50*/  IMAD.MOV.U32 R17, RZ, RZ, R7 ;  /* 0x000000ffff117224 */ /* 0x000fe200078e0007 */
[----:B------:R-:W-:Y:S01]  /*2f60*/  IABS R6, R15 ;  /* 0x0000000f00067213 */ /* 0x000fe20000000000 */
[----:B------:R-:W-:Y:S01]  /*2f70*/  VIADD R22, R0, 0x3c ;  /* 0x0000003c00167836 */ /* 0x000fe20000000000 */
[----:B------:R-:W-:Y:S01]  /*2f80*/  IABS R12, R16 ;  /* 0x00000010000c7213 */ /* 0x000fe20000000000 */
[----:B------:R-:W-:-:S02]  /*2f90*/  @!P5 IMAD.IADD R3, R3, 0x1, -R8 ;  /* 0x000000010303d824 */ /* 0x000fc400078e0a08 */
[----:B------:R-:W-:Y:S01]  /*2fa0*/  IMAD.HI.U32 R4, R9, R10, RZ ;  /* 0x0000000a09047227 */ /* 0x000fe200078e00ff */
[----:B------:R-:W-:Y:S02]  /*2fb0*/  IABS R23, R22 ;  /* 0x0000001600177213 */ /* 0x000fe40000000000 */
[C---:B------:R-:W-:Y:S01]  /*2fc0*/  ISETP.GT.U32.AND P5, PT, R8.reuse, R3, PT ;  /* 0x000000030800720c */ /* 0x040fe20003fa4070 */
[----:B------:R-:W-:Y:S02]  /*2fd0*/  IMAD.MOV.U32 R7, RZ, RZ, R6 ;  /* 0x000000ffff077224 */ /* 0x000fe400078e0006 */
[----:B------:R-:W-:Y:S02]  /*2fe0*/  @!P6 IMAD.IADD R13, R13, 0x1, -R8 ;  /* 0x000000010d0de824 */ /* 0x000fe400078e0a08 */
[----:B------:R-:W-:Y:S02]  /*2ff0*/  IMAD.MOV R5, RZ, RZ, -R4 ;  /* 0x000000ffff057224 */ /* 0x000fe400078e0a04 */
[----:B------:R-:W-:Y:S01]  /*3000*/  @!P1 IMAD.MOV R17, RZ, RZ, -R17 ;  /* 0x000000ffff119224 */ /* 0x000fe200078e0a11 */
[----:B------:R-:W-:Y:S01]  /*3010*/  ISETP.GT.U32.AND P6, PT, R8, R13, PT ;  /* 0x0000000d0800720c */ /* 0x000fe20003fc4070 */
[----:B------:R-:W-:Y:S01]  /*3020*/  IMAD.HI.U32 R4, R9, R7, RZ ;  /* 0x0000000709047227 */ /* 0x000fe200078e00ff */
[----:B------:R-:W-:-:S02]  /*3030*/  ISETP.GE.AND P1, PT, R14, RZ, PT ;  /* 0x000000ff0e00720c */ /* 0x000fc40003f26270 */
[----:B------:R0:W-:Y:S01]  /*3040*/  STL [R1+0x2b0], R17 ;  /* 0x0002b01101007387 */ /* 0x0001e20000100800 */
[----:B------:R-:W-:Y:S01]  /*3050*/  @!P4 IMAD.IADD R11, R11, 0x1, -R8 ;  /* 0x000000010b0bc824 */ /* 0x000fe200078e0a08 */
[----:B------:R-:W-:Y:S01]  /*3060*/  ISETP.GE.AND P4, PT, R15, RZ, PT ;  /* 0x000000ff0f00720c */ /* 0x000fe20003f86270 */
[----:B------:R-:W-:-:S04]  /*3070*/  IMAD.HI.U32 R6, R9, R12, RZ ;  /* 0x0000000c09067227 */ /* 0x000fc800078e00ff */
[----:B------:R-:W-:Y:S02]  /*3080*/  IMAD.MOV R4, RZ, RZ, -R4 ;  /* 0x000000ffff047224 */ /* 0x000fe400078e0a04 */
[----:B------:R-:W-:Y:S02]  /*3090*/  @!P5 IMAD.IADD R3, R3, 0x1, -R8 ;  /* 0x000000010303d824 */ /* 0x000fe400078e0a08 */
[C---:B------:R-:W-:Y:S02]  /*30a0*/  IMAD R5, R8.reuse, R5, R10 ;  /* 0x0000000508057224 */ /* 0x040fe400078e020a */
[----:B0-----:R-:W-:Y:S02]  /*30b0*/  IMAD.MOV.U32 R17, RZ, RZ, R11 ;  /* 0x000000ffff117224 */ /* 0x001fe400078e000b */
[----:B------:R-:W-:Y:S01]  /*30c0*/  IMAD.MOV R11, RZ, RZ, -R6 ;  /* 0x000000ffff0b7224 */ /* 0x000fe200078e0a06 */
[C---:B------:R-:W-:Y:S01]  /*30d0*/  ISETP.GT.U32.AND P5, PT, R8.reuse, R5, PT ;  /* 0x000000050800720c */ /* 0x040fe20003fa4070 */
[----:B------:R-:W-:-:S02]  /*30e0*/  IMAD R7, R8, R4, R7 ;  /* 0x0000000408077224 */ /* 0x000fc400078e0207 */
[----:B------:R-:W-:Y:S02]  /*30f0*/  IMAD.MOV.U32 R6, RZ, RZ, R3 ;  /* 0x000000ffff067224 */ /* 0x000fe400078e0003 */
[----:B------:R-:W-:Y:S01]  /*3100*/  @!P3 IMAD.MOV R17, RZ, RZ, -R17 ;  /* 0x000000ffff11b224 */ /* 0x000fe200078e0a11 */
[----:B------:R-:W-:Y:S01]  /*3110*/  ISETP.GE.AND P3, PT, R16, RZ, PT ;  /* 0x000000ff1000720c */ /* 0x000fe20003f66270 */
[----:B------:R-:W-:Y:S01]  /*3120*/  @!P2 IMAD.MOV R6, RZ, RZ, -R6 ;  /* 0x000000ffff06a224 */ /* 0x000fe200078e0a06 */
[C---:B------:R-:W-:Y:S01]  /*3130*/  ISETP.GT.U32.AND P2, PT, R8.reuse, R7, PT ;  /* 0x000000070800720c */ /* 0x040fe20003f44070 */
[----:B------:R-:W-:Y:S01]  /*3140*/  @!P6 IMAD.IADD R13, R13, 0x1, -R8 ;  /* 0x000000010d0de824 */ /* 0x000fe200078e0a08 */
[----:B------:R0:W-:Y:S01]  /*3150*/  STL [R1+0x2b4], R17 ;  /* 0x0002b41101007387 */ /* 0x0001e20000100800 */
[----:B------:R-:W-:Y:S02]  /*3160*/  IMAD R11, R8, R11, R12 ;  /* 0x0000000b080b7224 */ /* 0x000fe400078e020c */
[----:B------:R-:W-:Y:S01]  /*3170*/  @!P5 IMAD.IADD R5, R5, 0x1, -R8 ;  /* 0x000000010505d824 */ /* 0x000fe200078e0a08 */
[----:B------:R1:W-:Y:S01]  /*3180*/  STL [R1+0x19c], R6 ;  /* 0x00019c0601007387 */ /* 0x0003e20000100800 */
[----:B------:R-:W-:-:S02]  /*3190*/  VIADD R3, R0, 0x2d ;  /* 0x0000002d00037836 */ /* 0x000fc40000000000 */
[----:B------:R-:W-:Y:S01]  /*31a0*/  VIADD R15, R0, 0x2e ;  /* 0x0000002e000f7836 */ /* 0x000fe20000000000 */
[----:B------:R-:W-:Y:S01]  /*31b0*/  ISETP.GT.U32.AND P5, PT, R8, R5, PT ;  /* 0x000000050800720c */ /* 0x000fe20003fa4070 */
[----:B------:R-:W-:Y:S01]  /*31c0*/  VIADD R18, R0, 0x30 ;  /* 0x0000003000127836 */ /* 0x000fe20000000000 */
[----:B------:R-:W-:Y:S01]  /*31d0*/  ISETP.GE.AND P6, PT, R3, RZ, PT ;  /* 0x000000ff0300720c */ /* 0x000fe20003fc6270 */
[----:B0-----:R-:W-:Y:S01]  /*31e0*/  IMAD.MOV.U32 R17, RZ, RZ, R13 ;  /* 0x000000ffff117224 */ /* 0x001fe200078e000d */
[----:B------:R-:W-:Y:S01]  /*31f0*/  IABS R10, R15 ;  /* 0x0000000f000a7213 */ /* 0x000fe20000000000 */
[----:B------:R-:W-:Y:S01]  /*3200*/  @!P2 IMAD.IADD R7, R7, 0x1, -R8 ;  /* 0x000000010707a824 */ /* 0x000fe200078e0a08 */
[----:B-1----:R-:W-:Y:S01]  /*3210*/  IABS R6, R3 ;  /* 0x0000000300067213 */ /* 0x002fe20000000000 */
[----:B------:R-:W-:Y:S01]  /*3220*/  @!P0 IMAD.MOV R17, RZ, RZ, -R17 ;  /* 0x000000ffff118224 */ /* 0x000fe200078e0a11 */
[C---:B------:R-:W-:Y:S01]  /*3230*/  ISETP.GT.U32.AND P0, PT, R8.reuse, R11, PT ;  /* 0x0000000b0800720c */ /* 0x040fe20003f04070 */
[----:B------:R-:W-:Y:S01]  /*3240*/  IMAD.HI.U32 R4, R9, R10, RZ ;  /* 0x0000000a09047227 */ /* 0x000fe200078e00ff */
[----:B------:R-:W-:-:S02]  /*3250*/  ISETP.GT.U32.AND P2, PT, R8, R7, PT ;  /* 0x000000070800720c */ /* 0x000fc40003f44070 */
[----:B------:R-:W-:Y:S01]  /*3260*/  IABS R14, R18 ;  /* 0x00000012000e7213 */ /* 0x000fe20000000000 */
[----:B------:R-:W-:Y:S01]  /*3270*/  IMAD.HI.U32 R3, R9, R6, RZ ;  /* 0x0000000609037227 */ /* 0x000fe200078e00ff */
[----:B------:R0:W-:Y:S03]  /*3280*/  STL [R1+0x198], R17 ;  /* 0x0001981101007387 */ /* 0x0001e60000100800 */
[----:B------:R-:W-:Y:S02]  /*3290*/  IMAD.MOV R3, RZ, RZ, -R3 ;  /* 0x000000ffff037224 */ /* 0x000fe400078e0a03 */
[----:B------:R-:W-:Y:S02]  /*32a0*/  IMAD.MOV R13, RZ, RZ, -R4 ;  /* 0x000000ffff0d7224 */ /* 0x000fe400078e0a04 */
[--C-:B------:R-:W-:Y:S02]  /*32b0*/  @!P0 IMAD.IADD R11, R11, 0x1, -R8.reuse ;  /* 0x000000010b0b8824 */ /* 0x100fe400078e0a08 */
[----:B------:R-:W-:Y:S01]  /*32c0*/  @!P5 IMAD.IADD R5, R5, 0x1, -R8 ;  /* 0x000000010505d824 */ /* 0x000fe200078e0a08 */
[----:B------:R-:W-:Y:S01]  /*32d0*/  ISETP.GE.AND P5, PT, R15, RZ, PT ;  /* 0x000000ff0f00720c */ /* 0x000fe20003fa6270 */
[----:B------:R-:W-:Y:S01]  /*32e0*/  VIADD R16, R0, 0x2f ;  /* 0x0000002f00107836 */ /* 0x000fe20000000000 */
[C---:B------:R-:W-:Y:S01]  /*32f0*/  ISETP.GT.U32.AND P0, PT, R8.reuse, R11, PT ;  /* 0x0000000b0800720c */ /* 0x040fe20003f04070 */
[----:B------:R-:W-:-:S02]  /*3300*/  IMAD R3, R8, R3, R6 ;  /* 0x0000000308037224 */ /* 0x000fc400078e0206 */
[----:B------:R-:W-:Y:S01]  /*3310*/  @!P2 IMAD.IADD R7, R7, 0x1, -R8 ;  /* 0x000000010707a824 */ /* 0x000fe200078e0a08 */
[----:B------:R-:W-:Y:S01]  /*3320*/  IABS R12, R16 ;  /* 0x00000010000c7213 */ /* 0x000fe20000000000 */
[C---:B------:R-:W-:Y:S01]  /*3330*/  IMAD R13, R8.reuse, R13, R10 ;  /* 0x0000000d080d7224 */ /* 0x040fe200078e020a */
[C---:B------:R-:W-:Y:S01]  /*3340*/  ISETP.GT.U32.AND P2, PT, R8.reuse, R3, PT ;  /* 0x000000030800720c */ /* 0x040fe20003f44070 */
[----:B------:R-:W-:Y:S02]  /*3350*/  IMAD.MOV.U32 R20, RZ, RZ, R5 ;  /* 0x000000ffff147224 */ /* 0x000fe400078e0005 */
[----:B------:R-:W-:Y:S02]  /*3360*/  IMAD.MOV.U32 R19, RZ, RZ, R7 ;  /* 0x000000ffff137224 */ /* 0x000fe400078e0007 */
[----:B------:R-:W-:Y:S01]  /*3370*/  @!P1 IMAD.MOV R20, RZ, RZ, -R20 ;  /* 0x000000ffff149224 */ /* 0x000fe200078e0a14 */
[----:B------:R-:W-:Y:S01]  /*3380*/  ISETP.GT.U32.AND P1, PT, R8, R13, PT ;  /* 0x0000000d0800720c */ /* 0x000fe20003f24070 */
[----:B------:R-:W-:-:S03]  /*3390*/  IMAD.HI.U32 R6, R9, R14, RZ ;  /* 0x0000000e09067227 */ /* 0x000fc600078e00ff */
[----:B------:R-:W-:Y:S01]  /*33a0*/  STL [R1+0x194], R20 ;  /* 0x0001941401007387 */ /* 0x000fe20000100800 */
[----:B------:R-:W-:Y:S01]  /*33b0*/  @!P4 IMAD.MOV R19, RZ, RZ, -R19 ;  /* 0x000000ffff13c224 */ /* 0x000fe200078e0a13 */
[----:B------:R-:W-:Y:S01]  /*33c0*/  ISETP.GE.AND P4, PT, R16, RZ, PT ;  /* 0x000000ff1000720c */ /* 0x000fe20003f86270 */
[----:B------:R-:W-:-:S03]  /*33d0*/  IMAD.HI.U32 R4, R9, R12, RZ ;  /* 0x0000000c09047227 */ /* 0x000fc600078e00ff */
[----:B------:R1:W-:Y:S01]  /*33e0*/  STL [R1+0x190], R19 ;  /* 0x0001901301007387 */ /* 0x0003e20000100800 */
[----:B0-----:R-:W-:Y:S02]  /*33f0*/  IMAD.MOV R17, RZ, RZ, -R6 ;  /* 0x000000ffff117224 */ /* 0x001fe400078e0a06 */
[----:B------:R-:W-:Y:S02]  /*3400*/  @!P0 IMAD.IADD R11, R11, 0x1, -R8 ;  /* 0x000000010b0b8824 */ /* 0x000fe400078e0a08 */
[----:B------:R-:W-:Y:S02]  /*3410*/  IMAD.MOV R15, RZ, RZ, -R4 ;  /* 0x000000ffff0f7224 */ /* 0x000fe400078e0a04 */
[C---:B------:R-:W-:Y:S02]  /*3420*/  IMAD R7, R8.reuse, R17, R14 ;  /* 0x0000001108077224 */ /* 0x040fe400078e020e */
[----:B------:R-:W-:Y:S02]  /*3430*/  IMAD R5, R8, R15, R12 ;  /* 0x0000000f08057224 */ /* 0x000fe400078e020c */
[----:B-1----:R-:W-:-:S02]  /*3440*/  IMAD.MOV.U32 R19, RZ, RZ, R11 ;  /* 0x000000ffff137224 */ /* 0x002fc400078e000b */
[--C-:B------:R-:W-:Y:S01]  /*3450*/  @!P2 IMAD.IADD R3, R3, 0x1, -R8.reuse ;  /* 0x000000010303a824 */ /* 0x100fe200078e0a08 */
[----:B------:R-:W-:Y:S01]  /*3460*/  ISETP.GT.U32.AND P0, PT, R8, R5, PT ;  /* 0x000000050800720c */ /* 0x000fe20003f04070 */
[----:B------:R-:W-:Y:S02]  /*3470*/  VIADD R15, R0, 0x31 ;  /* 0x00000031000f7836 */ /* 0x000fe40000000000 */
[----:B------:R-:W-:Y:S01]  /*3480*/  @!P3 IMAD.MOV R19, RZ, RZ, -R19 ;  /* 0x000000ffff13b224 */ /* 0x000fe200078e0a13 */
[C---:B------:R-:W-:Y:S01]  /*3490*/  ISETP.GT.U32.AND P3, PT, R8.reuse, R7, PT ;  /* 0x000000070800720c */ /* 0x040fe20003f64070 */
[----:B------:R-:W-:Y:S01]  /*34a0*/  @!P1 IMAD.IADD R13, R13, 0x1, -R8 ;  /* 0x000000010d0d9824 */ /* 0x000fe200078e0a08 */
[----:B------:R-:W-:Y:S01]  /*34b0*/  ISETP.GT.U32.AND P2, PT, R8, R3, PT ;  /* 0x000000030800720c */ /* 0x000fe20003f44070 */
[C---:B------:R-:W-:Y:S01]  /*34c0*/  VIADD R16, R0.reuse, 0x33 ;  /* 0x0000003300107836 */ /* 0x040fe20000000000 */
[----:B------:R-:W-:Y:S01]  /*34d0*/  IABS R6, R15 ;  /* 0x0000000f00067213 */ /* 0x000fe20000000000 */
[----:B------:R-:W-:Y:S01]  /*34e0*/  VIADD R14, R0, 0x32 ;  /* 0x00000032000e7836 */ /* 0x000fe20000000000 */
[----:B------:R-:W-:Y:S01]  /*34f0*/  ISETP.GT.U32.AND P1, PT, R8, R13, PT ;  /* 0x0000000d0800720c */ /* 0x000fe20003f24070 */
[----:B------:R0:W-:Y:S01]  /*3500*/  STL [R1+0x18c], R19 ;  /* 0x00018c1301007387 */ /* 0x0001e20000100800 */
[----:B------:R-:W-:Y:S01]  /*3510*/  IABS R12, R16 ;  /* 0x00000010000c7213 */ /* 0x000fe20000000000 */
[----:B------:R-:W-:Y:S01]  /*3520*/  IMAD.HI.U32 R4, R9, R6, RZ ;  /* 0x0000000609047227 */ /* 0x000fe200078e00ff */
[----:B------:R-:W-:-:S03]  /*3530*/  IABS R10, R14 ;  /* 0x0000000e000a7213 */ /* 0x000fc60000000000 */
[----:B------:R-:W-:Y:S02]  /*3540*/  IMAD.MOV R11, RZ, RZ, -R4 ;  /* 0x000000ffff0b7224 */ /* 0x000fe400078e0a04 */
[--C-:B------:R-:W-:Y:S02]  /*3550*/  @!P3 IMAD.IADD R7, R7, 0x1, -R8.reuse ;  /* 0x000000010707b824 */ /* 0x100fe400078e0a08 */
[----:B------:R-:W-:Y:S01]  /*3560*/  @!P2 IMAD.IADD R3, R3, 0x1, -R8 ;  /* 0x000000010303a824 */ /* 0x000fe200078e0a08 */
[----:B------:R-:W-:Y:S01]  /*3570*/  ISETP.GE.AND P2, PT, R18, RZ, PT ;  /* 0x000000ff1200720c */ /* 0x000fe20003f46270 */
[C---:B------:R-:W-:Y:S01]  /*3580*/  IMAD R11, R8.reuse, R11, R6 ;  /* 0x0000000b080b7224 */ /* 0x040fe200078e0206 */
[C---:B------:R-:W-:Y:S01]  /*3590*/  ISETP.GT.U32.AND P3, PT, R8.reuse, R7, PT ;  /* 0x000000070800720c */ /* 0x040fe20003f64070 */
[----:B------:R-:W-:Y:S02]  /*35a0*/  IMAD.MOV.U32 R6, RZ, RZ, R12 ;  /* 0x000000ffff067224 */ /* 0x000fe400078e000c */
[----:B------:R-:W-:Y:S01]  /*35b0*/  @!P1 IMAD.IADD R13, R13, 0x1, -R8 ;  /* 0x000000010d0d9824 */ /* 0x000fe200078e0a08 */
[----:B------:R-:W-:Y:S01]  /*35c0*/  ISETP.GT.U32.AND P1, PT, R8, R11, PT ;  /* 0x0000000b0800720c */ /* 0x000fe20003f24070 */
[----:B------:R-:W-:-:S04]  /*35d0*/  IMAD.HI.U32 R4, R9, R10, RZ ;  /* 0x0000000a09047227 */ /* 0x000fc800078e00ff */
[----:B0-----:R-:W-:Y:S02]  /*35e0*/  IMAD.MOV.U32 R19, RZ, RZ, R3 ;  /* 0x000000ffff137224 */ /* 0x001fe400078e0003 */
[----:B------:R-:W-:Y:S02]  /*35f0*/  @!P0 IMAD.IADD R5, R5, 0x1, -R8 ;  /* 0x0000000105058824 */ /* 0x000fe400078e0a08 */
[----:B------:R-:W-:-:S03]  /*3600*/  IMAD.HI.U32 R3, R9, R6, RZ ;  /* 0x0000000609037227 */ /* 0x000fc600078e00ff */
[C---:B------:R-:W-:Y:S01]  /*3610*/  ISETP.GT.U32.AND P0, PT, R8.reuse, R5, PT ;  /* 0x000000050800720c */ /* 0x040fe20003f04070 */
[----:B------:R-:W-:Y:S02]  /*3620*/  IMAD.MOV.U32 R17, RZ, RZ, R13 ;  /* 0x000000ffff117224 */ /* 0x000fe400078e000d */
[----:B------:R-:W-:Y:S02]  /*3630*/  IMAD.MOV R13, RZ, RZ, -R4 ;  /* 0x000000ffff0d7224 */ /* 0x000fe400078e0a04 */
[----:B------:R-:W-:Y:S01]  /*3640*/  @!P6 IMAD.MOV R19, RZ, RZ, -R19 ;  /* 0x000000ffff13e224 */ /* 0x000fe200078e0a13 */
[----:B------:R-:W-:Y:S01]  /*3650*/  ISETP.GE.AND P6, PT, R15, RZ, PT ;  /* 0x000000ff0f00720c */ /* 0x000fe20003fc6270 */
[----:B------:R-:W-:Y:S02]  /*3660*/  IMAD.MOV R15, RZ, RZ, -R3 ;  /* 0x000000ffff0f7224 */ /* 0x000fe400078e0a03 */
[----:B------:R-:W-:Y:S01]  /*3670*/  IMAD R3, R8, R13, R10 ;  /* 0x0000000d08037224 */ /* 0x000fe200078e020a */
[----:B------:R-:W-:Y:S01]  /*3680*/  STL [R1+0x2b8], R19 ;  /* 0x0002b81301007387 */ /* 0x000fe20000100800 */
[----:B------:R-:W-:-:S02]  /*3690*/  @!P3 IMAD.IADD R7, R7, 0x1, -R8 ;  /* 0x000000010707b824 */ /* 0x000fc400078e0a08 */
[----:B------:R-:W-:Y:S01]  /*36a0*/  @!P5 IMAD.MOV R17, RZ, RZ, -R17 ;  /* 0x000000ffff11d224 */ /* 0x000fe200078e0a11 */
[----:B------:R-:W-:Y:S01]  /*36b0*/  ISETP.GT.U32.AND P3, PT, R8, R3, PT ;  /* 0x000000030800720c */ /* 0x000fe20003f64070 */
[--C-:B------:R-:W-:Y:S01]  /*36c0*/  @!P0 IMAD.IADD R5, R5, 0x1, -R8.reuse ;  /* 0x0000000105058824 */ /* 0x100fe200078e0a08 */
[----:B------:R-:W-:Y:S01]  /*36d0*/  ISETP.GE.AND P0, PT, R16, RZ, PT ;  /* 0x000000ff1000720c */ /* 0x000fe20003f06270 */
[----:B------:R-:W-:Y:S01]  /*36e0*/  @!P1 IMAD.IADD R11, R11, 0x1, -R8 ;  /* 0x000000010b0b9824 */ /* 0x000fe200078e0a08 */
[----:B------:R0:W-:Y:S01]  /*36f0*/  STL [R1+0x2bc], R17 ;  /* 0x0002bc1101007387 */ /* 0x0001e20000100800 */
[----:B------:R-:W-:Y:S01]  /*3700*/  VIADD R4, R0, 0x34 ;  /* 0x0000003400047836 */ /* 0x000fe20000000000 */
[----:B------:R-:W-:Y:S01]  /*3710*/  ISETP.GE.AND P5, PT, R14, RZ, PT ;  /* 0x000000ff0e00720c */ /* 0x000fe20003fa6270 */
[C---:B------:R-:W-:Y:S01]  /*3720*/  IMAD R13, R8.reuse, R15, R6 ;  /* 0x0000000f080d7224 */ /* 0x040fe200078e0206 */
[----:B------:R-:W-:Y:S01]  /*3730*/  ISETP.GT.U32.AND P1, PT, R8, R11, PT ;  /* 0x0000000b0800720c */ /* 0x000fe20003f24070 */
[----:B------:R-:W-:Y:S01]  /*3740*/  IMAD.MOV.U32 R12, RZ, RZ, R7 ;  /* 0x000000ffff0c7224 */ /* 0x000fe200078e0007 */
[----:B------:R-:W-:Y:S01]  /*3750*/  IABS R6, R4 ;  /* 0x0000000400067213 */ /* 0x000fe20000000000 */
[----:B------:R-:W-:-:S02]  /*3760*/  VIADD R16, R0, 0x36 ;  /* 0x0000003600107836 */ /* 0x000fc40000000000 */
[----:B------:R-:W-:Y:S02]  /*3770*/  @!P3 IMAD.IADD R3, R3, 0x1, -R8 ;  /* 0x000000010303b824 */ /* 0x000fe400078e0a08 */
[----:B0-----:R-:W-:Y:S02]  /*3780*/  IMAD.MOV.U32 R17, RZ, RZ, R5 ;  /* 0x000000ffff117224 */ /* 0x001fe400078e0005 */
[----:B------:R-:W-:Y:S01]  /*3790*/  VIADD R5, R0, 0x35 ;  /* 0x0000003500057836 */ /* 0x000fe20000000000 */
[----:B------:R-:W-:Y:S01]  /*37a0*/  ISETP.GT.U32.AND P3, PT, R8, R3, PT ;  /* 0x000000030800720c */ /* 0x000fe20003f64070 */
[----:B------:R-:W-:Y:S01]  /*37b0*/  @!P4 IMAD.MOV R17, RZ, RZ, -R17 ;  /* 0x000000ffff11c224 */ /* 0x000fe200078e0a11 */
[----:B------:R-:W-:Y:S01]  /*37c0*/  ISETP.GE.AND P4, PT, R4, RZ, PT ;  /* 0x000000ff0400720c */ /* 0x000fe20003f86270 */
[----:B------:R-:W-:Y:S01]  /*37d0*/  IMAD.HI.U32 R4, R9, R6, RZ ;  /* 0x0000000609047227 */ /* 0x000fe200078e00ff */
[----:B------:R-:W-:Y:S02]  /*37e0*/  IABS R10, R5 ;  /* 0x00000005000a7213 */ /* 0x000fe40000000000 */
[----:B------:R-:W-:Y:S01]  /*37f0*/  STL [R1+0x2c0], R17 ;  /* 0x0002c01101007387 */ /* 0x000fe20000100800 */
[----:B------:R-:W-:Y:S01]  /*3800*/  @!P2 IMAD.MOV R12, RZ, RZ, -R12 ;  /* 0x000000ffff0ca224 */ /* 0x000fe200078e0a0c */
[----:B------:R-:W-:Y:S01]  /*3810*/  ISETP.GE.AND P2, PT, R5, RZ, PT ;  /* 0x000000ff0500720c */ /* 0x000fe20003f46270 */
[----:B------:R-:W-:-:S03]  /*3820*/  IMAD.HI.U32 R5, R9, R10, RZ ;  /* 0x0000000a09057227 */ /* 0x000fc600078e00ff */
[----:B------:R0:W-:Y:S01]  /*3830*/  STL [R1+0x188], R12 ;  /* 0x0001880c01007387 */ /* 0x0001e20000100800 */
[----:B------:R-:W-:Y:S02]  /*3840*/  IMAD.MOV R7, RZ, RZ, -R4 ;  /* 0x000000ffff077224 */ /* 0x000fe400078e0a04 */
[----:B------:R-:W-:Y:S02]  /*3850*/  IMAD.MOV R15, RZ, RZ, -R5 ;  /* 0x000000ffff0f7224 */ /* 0x000fe400078e0a05 */
[----:B------:R-:W-:Y:S01]  /*3860*/  @!P1 IMAD.IADD R11, R11, 0x1, -R8 ;  /* 0x000000010b0b9824 */ /* 0x000fe200078e0a08 */
[C---:B------:R-:W-:Y:S01]  /*3870*/  ISETP.GT.U32.AND P1, PT, R8.reuse, R13, PT ;  /* 0x0000000d0800720c */ /* 0x040fe20003f24070 */
[C---:B------:R-:W-:Y:S02]  /*3880*/  IMAD R5, R8.reuse, R7, R6 ;  /* 0x0000000708057224 */ /* 0x040fe400078e0206 */
[C---:B------:R-:W-:Y:S01]  /*3890*/  IMAD R7, R8.reuse, R15, R10 ;  /* 0x0000000f08077224 */ /* 0x040fe200078e020a */
[----:B0-----:R-:W-:Y:S01]  /*38a0*/  IABS R12, R16 ;  /* 0x00000010000c7213 */ /* 0x001fe20000000000 */
[----:B------:R-:W-:Y:S01]  /*38b0*/  @!P3 IMAD.IADD R3, R3, 0x1, -R8 ;  /* 0x000000010303b824 */ /* 0x000fe200078e0a08 */
[----:B------:R-:W-:Y:S01]  /*38c0*/  ISETP.GT.U32.AND P3, PT, R8, R5, PT ;  /* 0x000000050800720c */ /* 0x000fe20003f64070 */
[----:B------:R-:W-:-:S02]  /*38d0*/  IMAD.MOV.U32 R19, RZ, RZ, R11 ;  /* 0x000000ffff137224 */ /* 0x000fc400078e000b */
[----:B------:R-:W-:Y:S02]  /*38e0*/  VIADD R17, R0, 0x37 ;  /* 0x0000003700117836 */ /* 0x000fe40000000000 */
[----:B------:R-:W-:Y:S01]  /*38f0*/  @!P6 IMAD.MOV R19, RZ, RZ, -R19 ;  /* 0x000000ffff13e224 */ /* 0x000fe200078e0a13 */
[C---:B------:R-:W-:Y:S01]  /*3900*/  ISETP.GT.U32.AND P6, PT, R8.reuse, R7, PT ;  /* 0x000000070800720c */ /* 0x040fe20003fc4070 */
[----:B------:R-:W-:Y:S01]  /*3910*/  @!P1 IMAD.IADD R13, R13, 0x1, -R8 ;  /* 0x000000010d0d9824 */ /* 0x000fe200078e0a08 */
[----:B------:R-:W-:Y:S01]  /*3920*/  IABS R14, R17 ;  /* 0x00000011000e7213 */ /* 0x000fe20000000000 */
[C---:B------:R-:W-:Y:S01]  /*3930*/  IMAD.HI.U32 R4, R9.reuse, R12, RZ ;  /* 0x0000000c09047227 */ /* 0x040fe200078e00ff */
[----:B------:R-:W-:Y:S02]  /*3940*/  STL [R1+0x184], R19 ;  /* 0x0001841301007387 */ /* 0x000fe40000100800 */
[----:B------:R-:W-:Y:S01]  /*3950*/  ISETP.GT.U32.AND P1, PT, R8, R13, PT ;  /* 0x0000000d0800720c */ /* 0x000fe20003f24070 */
[----:B------:R-:W-:-:S04]  /*3960*/  IMAD.HI.U32 R6, R9, R14, RZ ;  /* 0x0000000e09067227 */ /* 0x000fc800078e00ff */
[----:B------:R-:W-:Y:S02]  /*3970*/  @!P3 IMAD.IADD R5, R5, 0x1, -R8 ;  /* 0x000000010505b824 */ /* 0x000fe400078e0a08 */
[----:B------:R-:W-:Y:S02]  /*3980*/  IMAD.MOV R11, RZ, RZ, -R4 ;  /* 0x000000ffff0b7224 */ /* 0x000fe400078e0a04 */
[----:B------:R-:W-:Y:S01]  /*3990*/  IMAD.MOV R15, RZ, RZ, -R6 ;  /* 0x000000ffff0f7224 */ /* 0x000fe200078e0a06 */
[C---:B------:R-:W-:Y:S01]  /*39a0*/  ISETP.GT.U32.AND P3, PT, R8.reuse, R5, PT ;  /* 0x000000050800720c */ /* 0x040fe20003f64070 */
[----:B------:R-:W-:Y:S02]  /*39b0*/  @!P6 IMAD.IADD R7, R7, 0x1, -R8 ;  /* 0x000000010707e824 */ /* 0x000fe400078e0a08 */
[----:B------:R-:W-:Y:S02]  /*39c0*/  IMAD.MOV.U32 R18, RZ, RZ, R3 ;  /* 0x000000ffff127224 */ /* 0x000fe400078e0003 */
[C---:B------:R-:W-:Y:S01]  /*39d0*/  IMAD R3, R8.reuse, R11, R12 ;  /* 0x0000000b08037224 */ /* 0x040fe200078e020c */
[C---:B------:R-:W-:Y:S01]  /*39e0*/  ISETP.GT.U32.AND P6, PT, R8.reuse, R7, PT ;  /* 0x000000070800720c */ /* 0x040fe20003fc4070 */
[----:B------:R-:W-:-:S02]  /*39f0*/  IMAD R11, R8, R15, R14 ;  /* 0x0000000f080b7224 */ /* 0x000fc400078e020e */
[----:B------:R-:W-:Y:S02]  /*3a00*/  VIADD R14, R0, 0x38 ;  /* 0x00000038000e7836 */ /* 0x000fe40000000000 */
[----:B------:R-:W-:Y:S01]  /*3a10*/  @!P5 IMAD.MOV R18, RZ, RZ, -R18 ;  /* 0x000000ffff12d224 */ /* 0x000fe200078e0a12 */
[----:B------:R-:W-:Y:S01]  /*3a20*/  ISETP.GE.AND P5, PT, R16, RZ, PT ;  /* 0x000000ff1000720c */ /* 0x000fe20003fa6270 */
[----:B------:R-:W-:Y:S01]  /*3a30*/  VIADD R16, R0, 0x39 ;  /* 0x0000003900107836 */ /* 0x000fe20000000000 */
[----:B------:R-:W-:Y:S01]  /*3a40*/  IABS R15, R14 ;  /* 0x0000000e000f7213 */ /* 0x000fe20000000000 */
[--C-:B------:R-:W-:Y:S01]  /*3a50*/  @!P1 IMAD.IADD R13, R13, 0x1, -R8.reuse ;  /* 0x000000010d0d9824 */ /* 0x100fe200078e0a08 */
[----:B------:R-:W-:Y:S01]  /*3a60*/  ISETP.GE.AND P1, PT, R17, RZ, PT ;  /* 0x000000ff1100720c */ /* 0x000fe20003f26270 */
[--C-:B------:R-:W-:Y:S01]  /*3a70*/  @!P3 IMAD.IADD R5, R5, 0x1, -R8.reuse ;  /* 0x000000010505b824 */ /* 0x100fe200078e0a08 */
[----:B------:R-:W-:Y:S01]  /*3a80*/  IABS R17, R16 ;  /* 0x0000001000117213 */ /* 0x000fe20000000000 */
[----:B------:R-:W-:Y:S01]  /*3a90*/  IMAD.HI.U32 R4, R9, R15, RZ ;  /* 0x0000000f09047227 */ /* 0x000fe200078e00ff */
[C---:B------:R-:W-:Y:S01]  /*3aa0*/  ISETP.GT.U32.AND P3, PT, R8.reuse, R3, PT ;  /* 0x000000030800720c */ /* 0x040fe20003f64070 */
[----:B------:R0:W-:Y:S02]  /*3ab0*/  STL [R1+0x180], R18 ;  /* 0x0001801201007387 */ /* 0x0001e40000100800 */
[----:B------:R-:W-:Y:S01]  /*3ac0*/  @!P6 IMAD.IADD R7, R7, 0x1, -R8 ;  /* 0x000000010707e824 */ /* 0x000fe200078e0a08 */
[----:B------:R-:W-:Y:S01]  /*3ad0*/  ISETP.GT.U32.AND P6, PT, R8, R11, PT ;  /* 0x0000000b0800720c */ /* 0x000fe20003fc4070 */
[----:B------:R-:W-:-:S02]  /*3ae0*/  IMAD.MOV R10, RZ, RZ, -R4 ;  /* 0x000000ffff0a7224 */ /* 0x000fc400078e0a04 */
[----:B------:R-:W-:-:S04]  /*3af0*/  IMAD.HI.U32 R4, R9, R17, RZ ;  /* 0x0000001109047227 */ /* 0x000fc800078e00ff */
[C---:B------:R-:W-:Y:S02]  /*3b00*/  IMAD R15, R8.reuse, R10, R15 ;  /* 0x0000000a080f7224 */ /* 0x040fe400078e020f */
[----:B------:R-:W-:Y:S02]  /*3b10*/  IMAD.MOV R12, RZ, RZ, -R4 ;  /* 0x000000ffff0c7224 */ /* 0x000fe400078e0a04 */
[----:B------:R-:W-:Y:S01]  /*3b20*/  @!P3 IMAD.IADD R3, R3, 0x1, -R8 ;  /* 0x000000010303b824 */ /* 0x000fe200078e0a08 */
[C---:B------:R-:W-:Y:S01]  /*3b30*/  ISETP.GT.U32.AND P3, PT, R8.reuse, R15, PT ;  /* 0x0000000f0800720c */ /* 0x040fe20003f64070 */
[----:B------:R-:W-:Y:S02]  /*3b40*/  IMAD R17, R8, R12, R17 ;  /* 0x0000000c08117224 */ /* 0x000fe400078e0211 */
[----:B------:R-:W-:-:S04]  /*3b50*/  IMAD.HI.U32 R4, R9, R23, RZ ;  /* 0x0000001709047227 */ /* 0x000fc800078e00ff */
[----:B------:R-:W-:Y:S01]  /*3b60*/  @!P6 IMAD.IADD R11, R11, 0x1, -R8 ;  /* 0x000000010b0be824 */ /* 0x000fe200078e0a08 */
[----:B------:R-:W-:Y:S01]  /*3b70*/  ISETP.GT.U32.AND P6, PT, R8, R17, PT ;  /* 0x000000110800720c */ /* 0x000fe20003fc4070 */
[C---:B0-----:R-:W-:Y:S02]  /*3b80*/  VIADD R18, R0.reuse, 0x3a ;  /* 0x0000003a00127836 */ /* 0x041fe40000000000 */
[----:B------:R-:W-:Y:S02]  /*3b90*/  IMAD.MOV R4, RZ, RZ, -R4 ;  /* 0x000000ffff047224 */ /* 0x000fe400078e0a04 */
[----:B------:R-:W-:Y:S01]  /*3ba0*/  VIADD R20, R0, 0x3b ;  /* 0x0000003b00147836 */ /* 0x000fe20000000000 */
[----:B------:R-:W-:Y:S01]  /*3bb0*/  IABS R19, R18 ;  /* 0x0000001200137213 */ /* 0x000fe20000000000 */
[----:B------:R-:W-:Y:S02]  /*3bc0*/  IMAD R23, R8, R4, R23 ;  /* 0x0000000408177224 */ /* 0x000fe400078e0217 */
[----:B------:R-:W-:Y:S01]  /*3bd0*/  IMAD.MOV.U32 R25, RZ, RZ, R13 ;  /* 0x000000ffff197224 */ /* 0x000fe200078e000d */
[----:B------:R-:W-:Y:S01]  /*3be0*/  IABS R21, R20 ;  /* 0x0000001400157213 */ /* 0x000fe20000000000 */
[----:B------:R-:W-:-:S02]  /*3bf0*/  IMAD.MOV.U32 R4, RZ, RZ, R5 ;  /* 0x000000ffff047224 */ /* 0x000fc400078e0005 */
[----:B------:R-:W-:Y:S01]  /*3c00*/  @!P3 IMAD.IADD R15, R15, 0x1, -R8 ;  /* 0x000000010f0fb824 */ /* 0x000fe200078e0a08 */
[----:B------:R-:W-:Y:S01]  /*3c10*/  ISETP.GT.U32.AND P3, PT, R8, R3, PT ;  /* 0x000000030800720c */ /* 0x000fe20003f64070 */
[----:B------:R-:W-:-:S04]  /*3c20*/  IMAD.HI.U32 R6, R9, R19, RZ ;  /* 0x0000001309067227 */ /* 0x000fc800078e00ff */
[----:B------:R-:W-:Y:S01]  /*3c30*/  @!P0 IMAD.MOV R25, RZ, RZ, -R25 ;  /* 0x000000ffff198224 */ /* 0x000fe200078e0a19 */
[C---:B------:R-:W-:Y:S01]  /*3c40*/  ISETP.GT.U32.AND P0, PT, R8.reuse, R11, PT ;  /* 0x0000000b0800720c */ /* 0x040fe20003f04070 */
[----:B------:R-:W-:Y:S02]  /*3c50*/  @!P4 IMAD.MOV R4, RZ, RZ, -R4 ;  /* 0x000000ffff04c224 */ /* 0x000fe400078e0a04 */
[----:B------:R-:W-:Y:S01]  /*3c60*/  @!P6 IMAD.IADD R17, R17, 0x1, -R8 ;  /* 0x000000011111e824 */ /* 0x000fe200078e0a08 */
[C---:B------:R-:W-:Y:S01]  /*3c70*/  ISETP.GT.U32.AND P6, PT, R8.reuse, R15, PT ;  /* 0x0000000f0800720c */ /* 0x040fe20003fc4070 */
[----:B------:R-:W-:Y:S01]  /*3c80*/  IMAD.MOV R6, RZ, RZ, -R6 ;  /* 0x000000ffff067224 */ /* 0x000fe200078e0a06 */
[----:B------:R-:W-:Y:S01]  /*3c90*/  STL [R1+0x17c], R25 ;  /* 0x00017c1901007387 */ /* 0x000fe20000100800 */
[----:B------:R-:W-:Y:S01]  /*3ca0*/  IMAD.HI.U32 R10, R9, R21, RZ ;  /* 0x00000015090a7227 */ /* 0x000fe200078e00ff */
[C---:B------:R-:W-:Y:S02]  /*3cb0*/  ISETP.GT.U32.AND P4, PT, R8.reuse, R17, PT ;  /* 0x000000110800720c */ /* 0x040fe40003f84070 */
[----:B------:R0:W-:Y:S01]  /*3cc0*/  STL [R1+0x178], R4 ;  /* 0x0001780401007387 */ /* 0x0001e20000100800 */
[----:B------:R-:W-:-:S02]  /*3cd0*/  IMAD R19, R8, R6, R19 ;  /* 0x0000000608137224 */ /* 0x000fc400078e0213 */
[----:B------:R-:W-:Y:S02]  /*3ce0*/  IMAD.MOV R10, RZ, RZ, -R10 ;  /* 0x000000ffff0a7224 */ /* 0x000fe400078e0a0a */
[----:B------:R-:W-:Y:S02]  /*3cf0*/  VIADD R12, R0, 0x3e ;  /* 0x0000003e000c7836 */ /* 0x000fe40000000000 */
[C---:B------:R-:W-:Y:S01]  /*3d00*/  IMAD R21, R8.reuse, R10, R21 ;  /* 0x0000000a08157224 */ /* 0x040fe200078e0215 */
[----:B------:R-:W-:Y:S01]  /*3d10*/  IABS R10, R24 ;  /* 0x00000018000a7213 */ /* 0x000fe20000000000 */
[--C-:B------:R-:W-:Y:S01]  /*3d20*/  @!P6 IMAD.IADD R15, R15, 0x1, -R8.reuse ;  /* 0x000000010f0fe824 */ /* 0x100fe200078e0a08 */
[----:B------:R-:W-:Y:S01]  /*3d30*/  IABS R6, R12 ;  /* 0x0000000c00067213 */ /* 0x000fe20000000000 */
[----:B0-----:R-:W-:Y:S01]  /*3d40*/  IMAD.MOV.U32 R4, RZ, RZ, R7 ;  /* 0x000000ffff047224 */ /* 0x001fe200078e0007 */
[C---:B------:R-:W-:Y:S01]  /*3d50*/  ISETP.GT.U32.AND P6, PT, R8.reuse, R23, PT ;  /* 0x000000170800720c */ /* 0x040fe20003fc4070 */
[----:B------:R-:W-:Y:S01]  /*3d60*/  @!P3 IMAD.IADD R3, R3, 0x1, -R8 ;  /* 0x000000010303b824 */ /* 0x000fe200078e0a08 */
[C---:B------:R-:W-:Y:S01]  /*3d70*/  ISETP.GT.U32.AND P3, PT, R8.reuse, R21, PT ;  /* 0x000000150800720c */ /* 0x040fe20003f64070 */
[----:B------:R-:W-:Y:S01]  /*3d80*/  @!P2 IMAD.MOV R4, RZ, RZ, -R4 ;  /* 0x000000ffff04a224 */ /* 0x000fe200078e0a04 */
[----:B------:R-:W-:Y:S01]  /*3d90*/  ISETP.GT.U32.AND P2, PT, R8, R19, PT ;  /* 0x000000130800720c */ /* 0x000fe20003f44070 */
[--C-:B------:R-:W-:Y:S01]  /*3da0*/  @!P0 IMAD.IADD R11, R11, 0x1, -R8.reuse ;  /* 0x000000010b0b8824 */ /* 0x100fe200078e0a08 */
[----:B------:R-:W-:Y:S01]  /*3db0*/  ISETP.GE.AND P0, PT, R14, RZ, PT ;  /* 0x000000ff0e00720c */ /* 0x000fe20003f06270 */
[----:B------:R-:W-:Y:S01]  /*3dc0*/  IMAD.HI.U32 R5, R9, R10, RZ ;  /* 0x0000000a09057227 */ /* 0x000fe200078e00ff */
[----:B------:R0:W-:Y:S03]  /*3dd0*/  STL [R1+0x2c4], R4 ;  /* 0x0002c40401007387 */ /* 0x0001e60000100800 */
[----:B------:R-:W-:Y:S01]  /*3de0*/  @!P4 IMAD.IADD R17, R17, 0x1, -R8 ;  /* 0x000000011111c824 */ /* 0x000fe200078e0a08 */
[----:B------:R-:W-:Y:S01]  /*3df0*/  ISETP.GE.AND P4, PT, R16, RZ, PT ;  /* 0x000000ff1000720c */ /* 0x000fe20003f86270 */
[----:B------:R-:W-:-:S02]  /*3e00*/  IMAD.MOV.U32 R26, RZ, RZ, R3 ;  /* 0x000000ffff1a7224 */ /* 0x000fc400078e0003 */
[----:B------:R-:W-:Y:S02]  /*3e10*/  IMAD.MOV R13, RZ, RZ, -R5 ;  /* 0x000000ffff0d7224 */ /* 0x000fe400078e0a05 */
[----:B------:R-:W-:Y:S01]  /*3e20*/  @!P2 IMAD.IADD R19, R19, 0x1, -R8 ;  /* 0x000000011313a824 */ /* 0x000fe200078e0a08 */
[----:B------:R-:W-:Y:S01]  /*3e30*/  ISETP.GE.AND P2, PT, R18, RZ, PT ;  /* 0x000000ff1200720c */ /* 0x000fe20003f46270 */
[----:B0-----:R-:W-:-:S04]  /*3e40*/  IMAD.HI.U32 R4, R9, R6, RZ ;  /* 0x0000000609047227 */ /* 0x001fc800078e00ff */
[----:B------:R-:W-:Y:S02]  /*3e50*/  IMAD.MOV R7, RZ, RZ, -R4 ;  /* 0x000000ffff077224 */ /* 0x000fe400078e0a04 */
[----:B------:R-:W-:Y:S02]  /*3e60*/  IMAD.MOV.U32 R25, RZ, RZ, R11 ;  /* 0x000000ffff197224 */ /* 0x000fe400078e000b */
[C---:B------:R-:W-:Y:S02]  /*3e70*/  IMAD R5, R8.reuse, R7, R6 ;  /* 0x0000000708057224 */ /* 0x040fe400078e0206 */
[----:B------:R-:W-:Y:S01]  /*3e80*/  @!P5 IMAD.MOV R26, RZ, RZ, -R26 ;  /* 0x000000ffff1ad224 */ /* 0x000fe200078e0a1a */
[----:B------:R-:W-:Y:S01]  /*3e90*/  ISETP.GT.U32.AND P5, PT, R8, R19, PT ;  /* 0x000000130800720c */ /* 0x000fe20003fa4070 */
[----:B------:R-:W-:Y:S02]  /*3ea0*/  IMAD.MOV.U32 R6, RZ, RZ, R15 ;  /* 0x000000ffff067224 */ /* 0x000fe400078e000f */
[--C-:B------:R-:W-:Y:S01]  /*3eb0*/  @!P6 IMAD.IADD R23, R23, 0x1, -R8.reuse ;  /* 0x000000011717e824 */ /* 0x100fe200078e0a08 */
[----:B------:R-:W-:Y:S01]  /*3ec0*/  STL [R1+0x2c8], R26 ;  /* 0x0002c81a01007387 */ /* 0x000fe20000100800 */
[----:B------:R-:W-:Y:S01]  /*3ed0*/  @!P3 IMAD.IADD R21, R21, 0x1, -R8 ;  /* 0x000000011515b824 */ /* 0x000fe200078e0a08 */
[----:B------:R-:W-:Y:S01]  /*3ee0*/  ISETP.GE.AND P3, PT, R20, RZ, PT ;  /* 0x000000ff1400720c */ /* 0x000fe20003f66270 */
[----:B------:R-:W-:Y:S01]  /*3ef0*/  @!P1 IMAD.MOV R25, RZ, RZ, -R25 ;  /* 0x000000ffff199224 */ /* 0x000fe200078e0a19 */
[C---:B------:R-:W-:Y:S01]  /*3f00*/  ISETP.GT.U32.AND P6, PT, R8.reuse, R23, PT ;  /* 0x000000170800720c */ /* 0x040fe20003fc4070 */
[----:B------:R-:W-:Y:S01]  /*3f10*/  @!P0 IMAD.MOV R6, RZ, RZ, -R6 ;  /* 0x000000ffff068224 */ /* 0x000fe200078e0a06 */
[----:B------:R-:W-:Y:S01]  /*3f20*/  ISETP.GT.U32.AND P1, PT, R8, R21, PT ;  /* 0x000000150800720c */ /* 0x000fe20003f24070 */
[----:B------:R-:W-:Y:S01]  /*3f30*/  VIADD R4, R0, 0x40 ;  /* 0x0000004000047836 */ /* 0x000fe20000000000 */
[----:B------:R-:W-:Y:S01]  /*3f40*/  STL [R1+0x2cc], R25 ;  /* 0x0002cc1901007387 */ /* 0x000fe20000100800 */
[----:B------:R-:W-:Y:S01]  /*3f50*/  IMAD.MOV.U32 R3, RZ, RZ, R17 ;  /* 0x000000ffff037224 */ /* 0x000fe200078e0011 */
[C---:B------:R-:W-:Y:S01]  /*3f60*/  ISETP.GT.U32.AND P0, PT, R8.reuse, R5, PT ;  /* 0x000000050800720c */ /* 0x040fe20003f04070 */
[----:B------:R-:W-:Y:S01]  /*3f70*/  IMAD R7, R8, R13, R10 ;  /* 0x0000000d08077224 */ /* 0x000fe200078e020a */
[----:B------:R0:W-:Y:S01]  /*3f80*/  STL [R1+0x174], R6 ;  /* 0x0001740601007387 */ /* 0x0001e20000100800 */
[----:B------:R-:W-:Y:S01]  /*3f90*/  @!P4 IMAD.MOV R3, RZ, RZ, -R3 ;  /* 0x000000ffff03c224 */ /* 0x000fe200078e0a03 */
[----:B------:R-:W-:Y:S01]  /*3fa0*/  ISETP.GE.AND P4, PT, R22, RZ, PT ;  /* 0x000000ff1600720c */ /* 0x000fe20003f86270 */
[--C-:B------:R-:W-:Y:S01]  /*3fb0*/  @!P5 IMAD.IADD R19, R19, 0x1, -R8.reuse ;  /* 0x000000011313d824 */ /* 0x100fe200078e0a08 */
[----:B------:R-:W-:Y:S01]  /*3fc0*/  ISETP.GT.U32.AND P5, PT, R8, R7, PT ;  /* 0x000000070800720c */ /* 0x000fe20003fa4070 */
[----:B------:R-:W-:Y:S01]  /*3fd0*/  VIADD R10, R0, 0x41 ;  /* 0x00000041000a7836 */ /* 0x000fe20000000000 */
[----:B------:R1:W-:Y:S01]  /*3fe0*/  STL [R1+0x170], R3 ;  /* 0x0001700301007387 */ /* 0x0003e20000100800 */
[--C-:B------:R-:W-:Y:S01]  /*3ff0*/  @!P6 IMAD.IADD R23, R23, 0x1, -R8.reuse ;  /* 0x000000011717e824 */ /* 0x100fe200078e0a08 */
[----:B------:R-:W-:Y:S01]  /*4000*/  ISETP.GE.AND P6, PT, R24, RZ, PT ;  /* 0x000000ff1800720c */ /* 0x000fe20003fc6270 */
[--C-:B------:R-:W-:Y:S01]  /*4010*/  @!P1 IMAD.IADD R21, R21, 0x1, -R8.reuse ;  /* 0x0000000115159824 */ /* 0x100fe200078e0a08 */
[----:B0-----:R-:W-:Y:S01]  /*4020*/  IABS R6, R4 ;  /* 0x0000000400067213 */ /* 0x001fe20000000000 */
[----:B------:R-:W-:Y:S01]  /*4030*/  @!P0 IMAD.IADD R5, R5, 0x1, -R8 ;  /* 0x0000000105058824 */ /* 0x000fe200078e0a08 */
[----:B------:R-:W-:Y:S01]  /*4040*/  ISETP.GE.AND P1, PT, R12, RZ, PT ;  /* 0x000000ff0c00720c */ /* 0x000fe20003f26270 */
[----:B------:R-:W-:Y:S01]  /*4050*/  IMAD.MOV.U32 R14, RZ, RZ, R19 ;  /* 0x000000ffff0e7224 */ /* 0x000fe200078e0013 */
[----:B------:R-:W-:Y:S01]  /*4060*/  IABS R11, R10 ;  /* 0x0000000a000b7213 */ /* 0x000fe20000000000 */
[----:B------:R-:W-:Y:S01]  /*4070*/  IMAD.MOV.U32 R12, RZ, RZ, R23 ;  /* 0x000000ffff0c7224 */ /* 0x000fe200078e0017 */
[----:B------:R-:W-:Y:S01]  /*4080*/  ISETP.GE.AND P0, PT, R4, RZ, PT ;  /* 0x000000ff0400720c */ /* 0x000fe20003f06270 */
[----:B-1----:R-:W-:-:S04]  /*4090*/  IMAD.HI.U32 R3, R9, R6, RZ ;  /* 0x0000000609037227 */ /* 0x002fc800078e00ff */
[----:B------:R-:W-:Y:S02]  /*40a0*/  IMAD.MOV R3, RZ, RZ, -R3 ;  /* 0x000000ffff037224 */ /* 0x000fe400078e0a03 */
[----:B------:R-:W-:Y:S01]  /*40b0*/  @!P2 IMAD.MOV R14, RZ, RZ, -R14 ;  /* 0x000000ffff0ea224 */ /* 0x000fe200078e0a0e */
[C---:B------:R-:W-:Y:S01]  /*40c0*/  ISETP.GT.U32.AND P2, PT, R8.reuse, R5, PT ;  /* 0x000000050800720c */ /* 0x040fe20003f44070 */
[C---:B------:R-:W-:Y:S02]  /*40d0*/  IMAD R3, R8.reuse, R3, R6 ;  /* 0x0000000308037224 */ /* 0x040fe400078e0206 */
[----:B------:R-:W-:Y:S01]  /*40e0*/  @!P4 IMAD.MOV R12, RZ, RZ, -R12 ;  /* 0x000000ffff0cc224 */ /* 0x000fe200078e0a0c */
[----:B------:R0:W-:Y:S01]  /*40f0*/  STL [R1+0x16c], R14 ;  /* 0x00016c0e01007387 */ /* 0x0001e20000100800 */
[----:B------:R-:W-:Y:S01]  /*4100*/  IMAD.HI.U32 R4, R9, R11, RZ ;  /* 0x0000000b09047227 */ /* 0x000fe200078e00ff */
[----:B------:R-:W-:-:S03]  /*4110*/  ISETP.GT.U32.AND P4, PT, R8, R3, PT ;  /* 0x000000030800720c */ /* 0x000fc60003f84070 */
[----:B------:R-:W-:Y:S02]  /*4120*/  @!P5 IMAD.IADD R7, R7, 0x1, -R8 ;  /* 0x000000010707d824 */ /* 0x000fe400078e0a08 */
[----:B------:R-:W-:Y:S02]  /*4130*/  IMAD.MOV R4, RZ, RZ, -R4 ;  /* 0x000000ffff047224 */ /* 0x000fe400078e0a04 */
[----:B------:R-:W-:Y:S01]  /*4140*/  IMAD.MOV.U32 R13, RZ, RZ, R21 ;  /* 0x000000ffff0d7224 */ /* 0x000fe200078e0015 */
[C---:B------:R-:W-:Y:S01]  /*4150*/  ISETP.GT.U32.AND P5, PT, R8.reuse, R7, PT ;  /* 0x000000070800720c */ /* 0x040fe20003fa4070 */
[----:B------:R-:W-:Y:S02]  /*4160*/  IMAD R11, R8, R4, R11 ;  /* 0x00000004080b7224 */ /* 0x000fe400078e020b */
[----:B------:R-:W-:Y:S02]  /*4170*/  VIADD R4, R0, 0x42 ;  /* 0x0000004200047836 */ /* 0x000fe40000000000 */
[----:B------:R-:W-:Y:S01]  /*4180*/  @!P3 IMAD.MOV R13, RZ, RZ, -R13 ;  /* 0x000000ffff0db224 */ /* 0x000fe200078e0a0d */
[----:B------:R-:W-:Y:S01]  /*4190*/  ISETP.GE.AND P3, PT, R10, RZ, PT ;  /* 0x000000ff0a00720c */ /* 0x000fe20003f66270 */
[----:B------:R-:W-:Y:S01]  /*41a0*/  VIADD R6, R0, 0x43 ;  /* 0x0000004300067836 */ /* 0x000fe20000000000 */
[----:B------:R-:W-:Y:S01]  /*41b0*/  IABS R10, R4 ;  /* 0x00000004000a7213 */ /* 0x000fe20000000000 */
[--C-:B------:R-:W-:Y:S01]  /*41c0*/  @!P2 IMAD.IADD R5, R5, 0x1, -R8.reuse ;  /* 0x000000010505a824 */ /* 0x100fe200078e0a08 */
[----:B------:R1:W-:Y:S01]  /*41d0*/  STL [R1+0x168], R13 ;  /* 0x0001680d01007387 */ /* 0x0003e20000100800 */
[--C-:B------:R-:W-:Y:S01]  /*41e0*/  @!P4 IMAD.IADD R3, R3, 0x1, -R8.reuse ;  /* 0x000000010303c824 */ /* 0x100fe200078e0a08 */
[----:B------:R-:W-:Y:S01]  /*41f0*/  IABS R140, R6 ;  /* 0x00000006008c7213 */ /* 0x000fe20000000000 */
[----:B------:R-:W-:Y:S01]  /*4200*/  @!P5 IMAD.IADD R7, R7, 0x1, -R8 ;  /* 0x000000010707d824 */ /* 0x000fe200078e0a08 */
[----:B------:R-:W-:Y:S01]  /*4210*/  ISETP.GE.AND P2, PT, R4, RZ, PT ;  /* 0x000000ff0400720c */ /* 0x000fe20003f46270 */
[----:B------:R-:W-:Y:S01]  /*4220*/  IMAD.HI.U32 R4, R9, R10, RZ ;  /* 0x0000000a09047227 */ /* 0x000fe200078e00ff */
[C---:B------:R-:W-:Y:S01]  /*4230*/  ISETP.GT.U32.AND P4, PT, R8.reuse, R3, PT ;  /* 0x000000030800720c */ /* 0x040fe20003f84070 */
[----:B------:R2:W-:Y:S01]  /*4240*/  STL [R1+0x2d0], R12 ;  /* 0x0002d00c01007387 */ /* 0x0005e20000100800 */
[----:B------:R-:W-:Y:S01]  /*4250*/  ISETP.GT.U32.AND P5, PT, R8, R11, PT ;  /* 0x0000000b0800720c */ /* 0x000fe20003fa4070 */
[----:B0-----:R-:W-:-:S02]  /*4260*/  VIADD R14, R0, 0x44 ;  /* 0x00000044000e7836 */ /* 0x001fc40000000000 */
[----:B-1----:R-:W-:Y:S02]  /*4270*/  IMAD.MOV.U32 R13, RZ, RZ, R5 ;  /* 0x000000ffff0d7224 */ /* 0x002fe400078e0005 */
[----:B------:R-:W-:-:S04]  /*4280*/  IMAD.HI.U32 R5, R9, R140, RZ ;  /* 0x0000008c09057227 */ /* 0x000fc800078e00ff */
[----:B------:R-:W-:Y:S01]  /*4290*/  @!P1 IMAD.MOV R13, RZ, RZ, -R13 ;  /* 0x000000ffff0d9224 */ /* 0x000fe200078e0a0d */
[----:B--2---:R-:W-:Y:S01]  /*42a0*/  IABS R12, R14 ;  /* 0x0000000e000c7213 */ /* 0x004fe20000000000 */
[----:B------:R-:W-:Y:S01]  /*42b0*/  IMAD.MOV.U32 R15, RZ, RZ, R7 ;  /* 0x000000ffff0f7224 */ /* 0x000fe200078e0007 */
[----:B------:R-:W-:Y:S01]  /*42c0*/  ISETP.GE.AND P1, PT, R6, RZ, PT ;  /* 0x000000ff0600720c */ /* 0x000fe20003f26270 */
[----:B------:R-:W-:Y:S01]  /*42d0*/  IMAD.MOV R7, RZ, RZ, -R4 ;  /* 0x000000ffff077224 */ /* 0x000fe200078e0a04 */
[----:B------:R0:W-:Y:S01]  /*42e0*/  STL [R1+0x2d4], R13 ;  /* 0x0002d40d01007387 */ /* 0x0001e20000100800 */
[----:B------:R-:W-:Y:S02]  /*42f0*/  @!P4 IMAD.IADD R3, R3, 0x1, -R8 ;  /* 0x000000010303c824 */ /* 0x000fe400078e0a08 */
[----:B------:R-:W-:-:S04]  /*4300*/  IMAD.HI.U32 R6, R9, R12, RZ ;  /* 0x0000000c09067227 */ /* 0x000fc800078e00ff */
[----:B------:R-:W-:Y:S02]  /*4310*/  @!P5 IMAD.IADD R11, R11, 0x1, -R8 ;  /* 0x000000010b0bd824 */ /* 0x000fe400078e0a08 */
[----:B------:R-:W-:Y:S02]  /*4320*/  IMAD.MOV.U32 R17, RZ, RZ, R3 ;  /* 0x000000ffff117224 */ /* 0x000fe400078e0003 */
[----:B0-----:R-:W-:Y:S01]  /*4330*/  IMAD.MOV R13, RZ, RZ, -R5 ;  /* 0x000000ffff0d7224 */ /* 0x001fe200078e0a05 */
[C---:B------:R-:W-:Y:S01]  /*4340*/  ISETP.GT.U32.AND P5, PT, R8.reuse, R11, PT ;  /* 0x0000000b0800720c */ /* 0x040fe20003fa4070 */
[----:B------:R-:W-:Y:S02]  /*4350*/  IMAD R5, R8, R7, R10 ;  /* 0x0000000708057224 */ /* 0x000fe400078e020a */
[----:B------:R-:W-:Y:S02]  /*4360*/  IMAD.MOV R7, RZ, RZ, -R6 ;  /* 0x000000ffff077224 */ /* 0x000fe400078e0a06 */
[----:B------:R-:W-:Y:S01]  /*4370*/  VIADD R6, R0, 0x45 ;  /* 0x0000004500067836 */ /* 0x000fe20000000000 */
[C---:B------:R-:W-:Y:S01]  /*4380*/  ISETP.GT.U32.AND P4, PT, R8.reuse, R5, PT ;  /* 0x000000050800720c */ /* 0x040fe20003f84070 */
[----:B------:R-:W-:-:S02]  /*4390*/  IMAD R7, R8, R7, R12 ;  /* 0x0000000708077224 */ /* 0x000fc400078e020c */
[----:B------:R-:W-:Y:S01]  /*43a0*/  @!P0 IMAD.MOV R17, RZ, RZ, -R17 ;  /* 0x000000ffff118224 */ /* 0x000fe200078e0a11 */
[----:B------:R-:W-:Y:S01]  /*43b0*/  IABS R4, R6 ;  /* 0x0000000600047213 */ /* 0x000fe20000000000 */
[----:B------:R-:W-:Y:S01]  /*43c0*/  @!P6 IMAD.MOV R15, RZ, RZ, -R15 ;  /* 0x000000ffff0fe224 */ /* 0x000fe200078e0a0f */
[----:B------:R-:W-:Y:S01]  /*43d0*/  ISETP.GT.U32.AND P0, PT, R8, R7, PT ;  /* 0x000000070800720c */ /* 0x000fe20003f04070 */
[--C-:B------:R-:W-:Y:S01]  /*43e0*/  @!P5 IMAD.IADD R11, R11, 0x1, -R8.reuse ;  /* 0x000000010b0bd824 */ /* 0x100fe200078e0a08 */
[----:B------:R-:W-:Y:S01]  /*43f0*/  ISETP.GE.AND P6, PT, R14, RZ, PT ;  /* 0x000000ff0e00720c */ /* 0x000fe20003fc6270 */
[----:B------:R-:W-:Y:S01]  /*4400*/  IMAD.HI.U32 R3, R9, R4, RZ ;  /* 0x0000000409037227 */ /* 0x000fe200078e00ff */
[----:B------:R0:W-:Y:S03]  /*4410*/  STL [R1+0x2dc], R15 ;  /* 0x0002dc0f01007387 */ /* 0x0001e60000100800 */
[----:B------:R-:W-:Y:S01]  /*4420*/  @!P4 IMAD.IADD R5, R5, 0x1, -R8 ;  /* 0x000000010505c824 */ /* 0x000fe200078e0a08 */
[----:B------:R-:W-:Y:S01]  /*4430*/  STL [R1+0x164], R17 ;  /* 0x0001641101007387 */ /* 0x000fe20000100800 */
[----:B------:R-:W-:-:S02]  /*4440*/  IMAD.MOV R3, RZ, RZ, -R3 ;  /* 0x000000ffff037224 */ /* 0x000fc400078e0a03 */
[C---:B------:R-:W-:Y:S01]  /*4450*/  IMAD R140, R8.reuse, R13, R140 ;  /* 0x0000000d088c7224 */ /* 0x040fe200078e028c */
[----:B------:R-:W-:Y:S01]  /*4460*/  ISETP.GT.U32.AND P4, PT, R8, R5, PT ;  /* 0x000000050800720c */ /* 0x000fe20003f84070 */
[----:B------:R-:W-:Y:S02]  /*4470*/  @!P0 IMAD.IADD R7, R7, 0x1, -R8 ;  /* 0x0000000107078824 */ /* 0x000fe400078e0a08 */
[----:B0-----:R-:W-:Y:S01]  /*4480*/  VIADD R15, R0, 0x47 ;  /* 0x00000047000f7836 */ /* 0x001fe20000000000 */
[C---:B------:R-:W-:Y:S01]  /*4490*/  ISETP.GT.U32.AND P5, PT, R8.reuse, R140, PT ;  /* 0x0000008c0800720c */ /* 0x040fe20003fa4070 */
[C---:B------:R-:W-:Y:S01]  /*44a0*/  IMAD R3, R8.reuse, R3, R4 ;  /* 0x0000000308037224 */ /* 0x040fe200078e0204 */
[----:B------:R-:W-:Y:S01]  /*44b0*/  ISETP.GT.U32.AND P0, PT, R8, R7, PT ;  /* 0x000000070800720c */ /* 0x000fe20003f04070 */
[C---:B------:R-:W-:Y:S01]  /*44c0*/  VIADD R14, R0.reuse, 0x46 ;  /* 0x00000046000e7836 */ /* 0x040fe20000000000 */
[----:B------:R-:W-:Y:S01]  /*44d0*/  IABS R13, R15 ;  /* 0x0000000f000d7213 */ /* 0x000fe20000000000 */
[----:B------:R-:W-:-:S02]  /*44e0*/  VIADD R16, R0, 0x48 ;  /* 0x0000004800107836 */ /* 0x000fc40000000000 */
[----:B------:R-:W-:Y:S01]  /*44f0*/  IMAD.MOV.U32 R10, RZ, RZ, R11 ;  /* 0x000000ffff0a7224 */ /* 0x000fe200078e000b */
[----:B------:R-:W-:Y:S01]  /*4500*/  IABS R12, R14 ;  /* 0x0000000e000c7213 */ /* 0x000fe20000000000 */
[----:B------:R-:W-:Y:S01]  /*4510*/  @!P4 IMAD.IADD R5, R5, 0x1, -R8 ;  /* 0x000000010505c824 */ /* 0x000fe200078e0a08 */
[----:B------:R-:W-:Y:S01]  /*4520*/  ISETP.GT.U32.AND P4, PT, R8, R3, PT ;  /* 0x000000030800720c */ /* 0x000fe20003f84070 */
[----:B------:R-:W-:Y:S01]  /*4530*/  @!P3 IMAD.MOV R10, RZ, RZ, -R10 ;  /* 0x000000ffff0ab224 */ /* 0x000fe200078e0a0a */
[----:B------:R-:W-:Y:S01]  /*4540*/  IABS R139, R16 ;  /* 0x00000010008b7213 */ /* 0x000fe20000000000 */
[C---:B------:R-:W-:Y:S01]  /*4550*/  IMAD.HI.U32 R4, R9.reuse, R12, RZ ;  /* 0x0000000c09047227 */ /* 0x040fe200078e00ff */
[----:B------:R-:W-:Y:S02]  /*4560*/  ISETP.GE.AND P3, PT, R6, RZ, PT ;  /* 0x000000ff0600720c */ /* 0x000fe40003f66270 */
[----:B------:R0:W-:Y:S01]  /*4570*/  STL [R1+0x160], R10 ;  /* 0x0001600a01007387 */ /* 0x0001e20000100800 */
[----:B------:R-:W-:-:S04]  /*4580*/  IMAD.HI.U32 R6, R9, R13, RZ ;  /* 0x0000000d09067227 */ /* 0x000fc800078e00ff */
[----:B------:R-:W-:Y:S02]  /*4590*/  IMAD.MOV R6, RZ, RZ, -R6 ;  /* 0x000000ffff067224 */ /* 0x000fe400078e0a06 */
[----:B------:R-:W-:Y:S02]  /*45a0*/  IMAD.MOV R11, RZ, RZ, -R4 ;  /* 0x000000ffff0b7224 */ /* 0x000fe400078e0a04 */
[----:B------:R-:W-:Y:S02]  /*45b0*/  IMAD R13, R8, R6, R13 ;  /* 0x00000006080d7224 */ /* 0x000fe400078e020d */
[----:B0-----:R-:W-:-:S04]  /*45c0*/  IMAD.HI.U32 R10, R9, R139, RZ ;  /* 0x0000008b090a7227 */ /* 0x001fc800078e00ff */
[----:B------:R-:W-:Y:S02]  /*45d0*/  IMAD.MOV R10, RZ, RZ, -R10 ;  /* 0x000000ffff0a7224 */ /* 0x000fe400078e0a0a */
[--C-:B------:R-:W-:Y:S01]  /*45e0*/  @!P0 IMAD.IADD R7, R7, 0x1, -R8.reuse ;  /* 0x0000000107078824 */ /* 0x100fe200078e0a08 */
[C---:B------:R-:W-:Y:S01]  /*45f0*/  ISETP.GT.U32.AND P0, PT, R8.reuse, R13, PT ;  /* 0x0000000d0800720c */ /* 0x040fe20003f04070 */
[----:B------:R-:W-:Y:S02]  /*4600*/  @!P4 IMAD.IADD R3, R3, 0x1, -R8 ;  /* 0x000000010303c824 */ /* 0x000fe400078e0a08 */
[----:B------:R-:W-:Y:S02]  /*4610*/  IMAD.MOV.U32 R17, RZ, RZ, R5 ;  /* 0x000000ffff117224 */ /* 0x000fe400078e0005 */
[C---:B------:R-:W-:Y:S01]  /*4620*/  IMAD R11, R8.reuse, R11, R12 ;  /* 0x0000000b080b7224 */ /* 0x040fe200078e020c */
[C---:B------:R-:W-:Y:S01]  /*4630*/  ISETP.GT.U32.AND P4, PT, R8.reuse, R3, PT ;  /* 0x000000030800720c */ /* 0x040fe20003f84070 */
[----:B------:R-:W-:-:S02]  /*4640*/  IMAD R139, R8, R10, R139 ;  /* 0x0000000a088b7224 */ /* 0x000fc400078e028b */
[----:B------:R-:W-:Y:S02]  /*4650*/  IMAD.MOV.U32 R5, RZ, RZ, R7 ;  /* 0x000000ffff057224 */ /* 0x000fe400078e0007 */
[----:B------:R-:W-:Y:S01]  /*4660*/  @!P2 IMAD.MOV R17, RZ, RZ, -R17 ;  /* 0x000000ffff11a224 */ /* 0x000fe200078e0a11 */
[C---:B------:R-:W-:Y:S01]  /*4670*/  ISETP.GT.U32.AND P2, PT, R8.reuse, R11, PT ;  /* 0x0000000b0800720c */ /* 0x040fe20003f44070 */
[----:B------:R-:W-:Y:S01]  /*4680*/  @!P6 IMAD.MOV R5, RZ, RZ, -R5 ;  /* 0x000000ffff05e224 */ /* 0x000fe200078e0a05 */
[----:B------:R-:W-:Y:S01]  /*4690*/  ISETP.GT.U32.AND P6, PT, R8, R139, PT ;  /* 0x0000008b0800720c */ /* 0x000fe20003fc4070 */
[C---:B------:R-:W-:Y:S01]  /*46a0*/  VIADD R7, R0.reuse, 0x4a ;  /* 0x0000004a00077836 */ /* 0x040fe20000000000 */
[----:B------:R-:W-:Y:S01]  /*46b0*/  STL [R1+0x15c], R17 ;  /* 0x00015c1101007387 */ /* 0x000fe20000100800 */
[----:B------:R-:W-:Y:S02]  /*46c0*/  VIADD R6, R0, 0x49 ;  /* 0x0000004900067836 */ /* 0x000fe40000000000 */
[--C-:B------:R-:W-:Y:S01]  /*46d0*/  @!P0 IMAD.IADD R13, R13, 0x1, -R8.reuse ;  /* 0x000000010d0d8824 */ /* 0x100fe200078e0a08 */
[----:B------:R-:W-:Y:S01]  /*46e0*/  IABS R137, R7 ;  /* 0x0000000700897213 */ /* 0x000fe20000000000 */
[--C-:B------:R-:W-:Y:S01]  /*46f0*/  @!P4 IMAD.IADD R3, R3, 0x1, -R8.reuse ;  /* 0x000000010303c824 */ /* 0x100fe200078e0a08 */
[----:B------:R-:W-:Y:S01]  /*4700*/  IABS R138, R6 ;  /* 0x00000006008a7213 */ /* 0x000fe20000000000 */
[--C-:B------:R-:W-:Y:S01]  /*4710*/  @!P5 IMAD.IADD R140, R140, 0x1, -R8.reuse ;  /* 0x000000018c8cd824 */ /* 0x100fe200078e0a08 */
[----:B------:R0:W-:Y:S01]  /*4720*/  STL [R1+0x2ec], R5 ;  /* 0x0002ec0501007387 */ /* 0x0001e20000100800 */
[--C-:B------:R-:W-:Y:S01]  /*4730*/  @!P2 IMAD.IADD R11, R11, 0x1, -R8.reuse ;  /* 0x000000010b0ba824 */ /* 0x100fe200078e0a08 */
[----:B------:R-:W-:Y:S01]  /*4740*/  ISETP.GE.AND P2, PT, R6, RZ, PT ;  /* 0x000000ff0600720c */ /* 0x000fe20003f46270 */
[----:B------:R-:W-:Y:S01]  /*4750*/  @!P6 IMAD.IADD R139, R139, 0x1, -R8 ;  /* 0x000000018b8be824 */ /* 0x000fe200078e0a08 */
[C---:B------:R-:W-:Y:S01]  /*4760*/  ISETP.GT.U32.AND P6, PT, R8.reuse, R13, PT ;  /* 0x0000000d0800720c */ /* 0x040fe20003fc4070 */
[----:B------:R-:W-:Y:S01]  /*4770*/  IMAD.MOV.U32 R10, RZ, RZ, R3 ;  /* 0x000000ffff0a7224 */ /* 0x000fe200078e0003 */
[C---:B------:R-:W-:Y:S01]  /*4780*/  ISETP.GT.U32.AND P0, PT, R8.reuse, R11, PT ;  /* 0x0000000b0800720c */ /* 0x040fe20003f04070 */
[----:B------:R-:W-:Y:S01]  /*4790*/  IMAD.HI.U32 R3, R9, R137, RZ ;  /* 0x0000008909037227 */ /* 0x000fe200078e00ff */
[----:B------:R-:W-:-:S02]  /*47a0*/  ISETP.GT.U32.AND P5, PT, R8, R140, PT ;  /* 0x0000008c0800720c */ /* 0x000fc40003fa4070 */
[----:B------:R-:W-:Y:S01]  /*47b0*/  ISETP.GE.AND P4, PT, R16, RZ, PT ;  /* 0x000000ff1000720c */ /* 0x000fe20003f86270 */
[----:B------:R-:W-:-:S04]  /*47c0*/  IMAD.HI.U32 R4, R9, R138, RZ ;  /* 0x0000008a09047227 */ /* 0x000fc800078e00ff */
[----:B------:R-:W-:Y:S02]  /*47d0*/  IMAD.MOV R3, RZ, RZ, -R3 ;  /* 0x000000ffff037224 */ /* 0x000fe400078e0a03 */
[----:B0-----:R-:W-:Y:S02]  /*47e0*/  IMAD.MOV R5, RZ, RZ, -R4 ;  /* 0x000000ffff057224 */ /* 0x001fe400078e0a04 */
[C---:B------:R-:W-:Y:S02]  /*47f0*/  IMAD R137, R8.reuse, R3, R137 ;  /* 0x0000000308897224 */ /* 0x040fe400078e0289 */
[C---:B------:R-:W-:Y:S02]  /*4800*/  IMAD R138, R8.reuse, R5, R138 ;  /* 0x00000005088a7224 */ /* 0x040fe400078e028a */
[----:B------:R-:W-:Y:S01]  /*4810*/  @!P6 IMAD.IADD R13, R13, 0x1, -R8 ;  /* 0x000000010d0de824 */ /* 0x000fe200078e0a08 */
[----:B------:R-:W-:Y:S01]  /*4820*/  ISETP.GT.U32.AND P6, PT, R8, R137, PT ;  /* 0x000000890800720c */ /* 0x000fe20003fc4070 */
[----:B------:R-:W-:-:S02]  /*4830*/  VIADD R5, R0, 0x4b ;  /* 0x0000004b00057836 */ /* 0x000fc40000000000 */
[----:B------:R-:W-:Y:S01]  /*4840*/  @!P3 IMAD.MOV R10, RZ, RZ, -R10 ;  /* 0x000000ffff0ab224 */ /* 0x000fe200078e0a0a */
[C---:B------:R-:W-:Y:S01]  /*4850*/  ISETP.GT.U32.AND P3, PT, R8.reuse, R139, PT ;  /* 0x0000008b0800720c */ /* 0x040fe20003f64070 */
[--C-:B------:R-:W-:Y:S01]  /*4860*/  @!P0 IMAD.IADD R11, R11, 0x1, -R8.reuse ;  /* 0x000000010b0b8824 */ /* 0x100fe200078e0a08 */
[----:B------:R-:W-:Y:S01]  /*4870*/  ISETP.GT.U32.AND P0, PT, R8, R138, PT ;  /* 0x0000008a0800720c */ /* 0x000fe20003f04070 */
[----:B------:R-:W-:Y:S01]  /*4880*/  VIADD R12, R0, 0x4c ;  /* 0x0000004c000c7836 */ /* 0x000fe20000000000 */
[----:B------:R-:W-:Y:S01]  /*4890*/  IABS R136, R5 ;  /* 0x0000000500887213 */ /* 0x000fe20000000000 */
[----:B------:R-:W-:Y:S01]  /*48a0*/  @!P5 IMAD.IADD R140, R140, 0x1, -R8 ;  /* 0x000000018c8cd824 */ /* 0x000fe200078e0a08 */
[----:B------:R-:W-:Y:S01]  /*48b0*/  ISETP.GE.AND P5, PT, R14, RZ, PT ;  /* 0x000000ff0e00720c */ /* 0x000fe20003fa6270 */
[----:B------:R-:W-:Y:S01]  /*48c0*/  VIADD R14, R0, 0x4d ;  /* 0x0000004d000e7836 */ /* 0x000fe20000000000 */
[----:B------:R-:W-:Y:S01]  /*48d0*/  IABS R6, R12 ;  /* 0x0000000c00067213 */ /* 0x000fe20000000000 */
[----:B------:R-:W-:Y:S01]  /*48e0*/  @!P1 IMAD.MOV R140, RZ, RZ, -R140 ;  /* 0x000000ffff8c9224 */ /* 0x000fe200078e0a8c */
[----:B------:R-:W-:Y:S01]  /*48f0*/  ISETP.GE.AND P1, PT, R15, RZ, PT ;  /* 0x000000ff0f00720c */ /* 0x000fe20003f26270 */
[----:B------:R-:W-:Y:S01]  /*4900*/  IMAD.HI.U32 R3, R9, R136, RZ ;  /* 0x0000008809037227 */ /* 0x000fe200078e00ff */
[----:B------:R0:W-:Y:S03]  /*4910*/  STL [R1+0x2f4], R10 ;  /* 0x0002f40a01007387 */ /* 0x0001e60000100800 */
[----:B------:R-:W-:-:S02]  /*4920*/  @!P6 IMAD.IADD R137, R137, 0x1, -R8 ;  /* 0x000000018989e824 */ /* 0x000fc400078e0a08 */
[----:B------:R-:W-:-:S03]  /*4930*/  IMAD.HI.U32 R4, R9, R6, RZ ;  /* 0x0000000609047227 */ /* 0x000fc600078e00ff */
[----:B------:R-:W-:Y:S01]  /*4940*/  ISETP.GT.U32.AND P6, PT, R8, R137, PT ;  /* 0x000000890800720c */ /* 0x000fe20003fc4070 */
[----:B------:R-:W-:Y:S01]  /*4950*/  IMAD.MOV R3, RZ, RZ, -R3 ;  /* 0x000000ffff037224 */ /* 0x000fe200078e0a03 */
[----:B0-----:R-:W-:Y:S01]  /*4960*/  IABS R10, R14 ;  /* 0x0000000e000a7213 */ /* 0x001fe20000000000 */
[--C-:B------:R-:W-:Y:S01]  /*4970*/  @!P3 IMAD.IADD R139, R139, 0x1, -R8.reuse ;  /* 0x000000018b8bb824 */ /* 0x100fe200078e0a08 */
[----:B------:R-:W-:Y:S01]  /*4980*/  ISETP.GE.AND P3, PT, R7, RZ, PT ;  /* 0x000000ff0700720c */ /* 0x000fe20003f66270 */
[----:B------:R-:W-:Y:S01]  /*4990*/  @!P0 IMAD.IADD R138, R138, 0x1, -R8 ;  /* 0x000000018a8a8824 */ /* 0x000fe200078e0a08 */
[----:B------:R-:W-:Y:S01]  /*49a0*/  ISETP.GE.AND P0, PT, R5, RZ, PT ;  /* 0x000000ff0500720c */ /* 0x000fe20003f06270 */
[----:B------:R-:W-:Y:S02]  /*49b0*/  IMAD.MOV.U32 R15, RZ, RZ, R11 ;  /* 0x000000ffff0f7224 */ /* 0x000fe400078e000b */
[----:B------:R-:W-:Y:S02]  /*49c0*/  IMAD.MOV R7, RZ, RZ, -R4 ;  /* 0x000000ffff077224 */ /* 0x000fe400078e0a04 */
[----:B------:R-:W-:-:S04]  /*49d0*/  IMAD.HI.U32 R5, R9, R10, RZ ;  /* 0x0000000a09057227 */ /* 0x000fc800078e00ff */
[C---:B------:R-:W-:Y:S02]  /*49e0*/  IMAD R136, R8.reuse, R3, R136 ;  /* 0x0000000308887224 */ /* 0x040fe400078e0288 */
[----:B------:R-:W-:Y:S02]  /*49f0*/  IMAD.MOV.U32 R4, RZ, RZ, R13 ;  /* 0x000000ffff047224 */ /* 0x000fe400078e000d */
[----:B------:R-:W-:Y:S01]  /*4a00*/  @!P5 IMAD.MOV R15, RZ, RZ, -R15 ;  /* 0x000000ffff0fd224 */ /* 0x000fe200078e0a0f */
[C---:B------:R-:W-:Y:S01]  /*4a10*/  ISETP.GT.U32.AND P5, PT, R8.reuse, R138, PT ;  /* 0x0000008a0800720c */ /* 0x040fe20003fa4070 */
[----:B------:R-:W-:Y:S02]  /*4a20*/  IMAD.MOV R5, RZ, RZ, -R5 ;  /* 0x000000ffff057224 */ /* 0x000fe400078e0a05 */
[C---:B------:R-:W-:Y:S01]  /*4a30*/  IMAD R3, R8.reuse, R7, R6 ;  /* 0x0000000708037224 */ /* 0x040fe200078e0206 */
[----:B------:R-:W-:Y:S01]  /*4a40*/  STL [R1+0x2fc], R15 ;  /* 0x0002fc0f01007387 */ /* 0x000fe20000100800 */
[----:B------:R-:W-:Y:S01]  /*4a50*/  @!P1 IMAD.MOV R4, RZ, RZ, -R4 ;  /* 0x000000ffff049224 */ /* 0x000fe200078e0a04 */
[C---:B------:R-:W-:Y:S01]  /*4a60*/  ISETP.GT.U32.AND P1, PT, R8.reuse, R136, PT ;  /* 0x000000880800720c */ /* 0x040fe20003f24070 */
[----:B------:R-:W-:-:S02]  /*4a70*/  IMAD R5, R8, R5, R10 ;  /* 0x0000000508057224 */ /* 0x000fc400078e020a */
[----:B------:R-:W-:Y:S01]  /*4a80*/  @!P4 IMAD.MOV R139, RZ, RZ, -R139 ;  /* 0x000000ffff8bc224 */ /* 0x000fe200078e0a8b */
        /* <DEDUP_REMOVED lines=11> */
[----:B------:R-:W-:Y:S01]  /*4b40*/  VIADD R13, R0, 0x50 ;  /* 0x00000050000d7836 */ /* 0x000fe20000000000 */
[----:B------:R-:W-:Y:S01]  /*4b50*/  IABS R11, R12 ;  /* 0x0000000c000b7213 */ /* 0x000fe20000000000 */
[----:B------:R-:W-:Y:S01]  /*4b60*/  @!P4 IMAD.IADD R3, R3, 0x1, -R8 ;  /* 0x000000010303c824 */ /* 0x000fe200078e0a08 */
[----:B------:R-:W-:Y:S01]  /*4b70*/  ISETP.GT.U32.AND P4, PT, R8, R136, PT ;  /* 0x000000880800720c */ /* 0x000fe20003f84070 */
[----:B0-----:R-:W-:Y:S01]  /*4b80*/  IMAD.HI.U32 R4, R9, R7, RZ ;  /* 0x0000000709047227 */ /* 0x001fe200078e00ff */
[----:B------:R-:W-:-:S03]  /*4b90*/  IABS R135, R13 ;  /* 0x0000000d00877213 */ /* 0x000fc60000000000 */
[----:B------:R-:W-:Y:S01]  /*4ba0*/  @!P6 IMAD.IADD R5, R5, 0x1, -R8 ;  /* 0x000000010505e824 */ /* 0x000fe200078e0a08 */
[----:B------:R-:W-:Y:S01]  /*4bb0*/  ISETP.GT.U32.AND P6, PT, R8, R3, PT ;  /* 0x000000030800720c */ /* 0x000fe20003fc4070 */
[----:B------:R-:W-:Y:S02]  /*4bc0*/  IMAD.MOV R6, RZ, RZ, -R4 ;  /* 0x000000ffff067224 */ /* 0x000fe400078e0a04 */
[----:B------:R-:W-:-:S04]  /*4bd0*/  IMAD.HI.U32 R4, R9, R11, RZ ;  /* 0x0000000b09047227 */ /* 0x000fc800078e00ff */
[----:B------:R-:W-:Y:S02]  /*4be0*/  IMAD R7, R8, R6, R7 ;  /* 0x0000000608077224 */ /* 0x000fe400078e0207 */
[----:B------:R-:W-:Y:S02]  /*4bf0*/  IMAD.MOV R4, RZ, RZ, -R4 ;  /* 0x000000ffff047224 */ /* 0x000fe400078e0a04 */
[--C-:B------:R-:W-:Y:S01]  /*4c00*/  @!P4 IMAD.IADD R136, R136, 0x1, -R8.reuse ;  /* 0x000000018888c824 */ /* 0x100fe200078e0a08 */
[C---:B------:R-:W-:Y:S01]  /*4c10*/  ISETP.GT.U32.AND P4, PT, R8.reuse, R7, PT ;  /* 0x000000070800720c */ /* 0x040fe20003f84070 */
[----:B------:R-:W-:Y:S02]  /*4c20*/  IMAD R11, R8, R4, R11 ;  /* 0x00000004080b7224 */ /* 0x000fe400078e020b */
[----:B------:R-:W-:Y:S02]  /*4c30*/  @!P6 IMAD.IADD R3, R3, 0x1, -R8 ;  /* 0x000000010303e824 */ /* 0x000fe400078e0a08 */
[----:B------:R-:W-:Y:S01]  /*4c40*/  VIADD R14, R0, 0x51 ;  /* 0x00000051000e7836 */ /* 0x000fe20000000000 */
[----:B------:R-:W-:Y:S01]  /*4c50*/  ISETP.GT.U32.AND P6, PT, R8, R11, PT ;  /* 0x0000000b0800720c */ /* 0x000fe20003fc4070 */
[----:B------:R-:W-:-:S03]  /*4c60*/  IMAD.HI.U32 R4, R9, R135, RZ ;  /* 0x0000008709047227 */ /* 0x000fc600078e00ff */
[----:B------:R-:W-:Y:S01]  /*4c70*/  IABS R133, R14 ;  /* 0x0000000e00857213 */ /* 0x000fe20000000000 */
[----:B------:R-:W-:Y:S02]  /*4c80*/  IMAD.MOV R6, RZ, RZ, -R4 ;  /* 0x000000ffff067224 */ /* 0x000fe400078e0a04 */
[----:B------:R-:W-:Y:S01]  /*4c90*/  @!P4 IMAD.IADD R7, R7, 0x1, -R8 ;  /* 0x000000010707c824 */ /* 0x000fe200078e0a08 */
[----:B------:R-:W-:Y:S01]  /*4ca0*/  ISETP.GE.AND P4, PT, R12, RZ, PT ;  /* 0x000000ff0c00720c */ /* 0x000fe20003f86270 */
[----:B------:R-:W-:-:S04]  /*4cb0*/  IMAD.HI.U32 R4, R9, R133, RZ ;  /* 0x0000008509047227 */ /* 0x000fc800078e00ff */
[----:B------:R-:W-:Y:S01]  /*4cc0*/  @!P6 IMAD.IADD R11, R11, 0x1, -R8 ;  /* 0x000000010b0be824 */ /* 0x000fe200078e0a08 */
[C---:B------:R-:W-:Y:S01]  /*4cd0*/  ISETP.GT.U32.AND P6, PT, R8.reuse, R7, PT ;  /* 0x000000070800720c */ /* 0x040fe20003fc4070 */
[----:B------:R-:W-:Y:S02]  /*4ce0*/  IMAD R135, R8, R6, R135 ;  /* 0x0000000608877224 */ /* 0x000fe400078e0287 */
[----:B------:R-:W-:Y:S02]  /*4cf0*/  VIADD R15, R0, 0x52 ;  /* 0x00000052000f7836 */ /* 0x000fe40000000000 */
[----:B------:R-:W-:Y:S02]  /*4d00*/  IMAD.MOV R4, RZ, RZ, -R4 ;  /* 0x000000ffff047224 */ /* 0x000fe400078e0a04 */
[----:B------:R-:W-:Y:S01]  /*4d10*/  @!P0 IMAD.MOV R136, RZ, RZ, -R136 ;  /* 0x000000ffff888224 */ /* 0x000fe200078e0a88 */
[C---:B------:R-:W-:Y:S01]  /*4d20*/  ISETP.GT.U32.AND P0, PT, R8.reuse, R11, PT ;  /* 0x0000000b0800720c */ /* 0x040fe20003f04070 */
[----:B------:R-:W-:Y:S01]  /*4d30*/  @!P2 IMAD.MOV R138, RZ, RZ, -R138 ;  /* 0x000000ffff8aa224 */ /* 0x000fe200078e0a8a */
[C---:B------:R-:W-:Y:S01]  /*4d40*/  ISETP.GT.U32.AND P2, PT, R8.reuse, R5, PT ;  /* 0x000000050800720c */ /* 0x040fe20003f44070 */
[----:B------:R-:W-:Y:S01]  /*4d50*/  @!P3 IMAD.MOV R137, RZ, RZ, -R137 ;  /* 0x000000ffff89b224 */ /* 0x000fe200078e0a89 */
[C---:B------:R-:W-:Y:S01]  /*4d60*/  ISETP.GT.U32.AND P3, PT, R8.reuse, R135, PT ;  /* 0x000000870800720c */ /* 0x040fe20003f64070 */
[----:B------:R-:W-:Y:S01]  /*4d70*/  IMAD R133, R8, R4, R133 ;  /* 0x0000000408857224 */ /* 0x000fe200078e0285 */
[----:B------:R-:W-:Y:S01]  /*4d80*/  IABS R132, R15 ;  /* 0x0000000f00847213 */ /* 0x000fe20000000000 */
[----:B------:R-:W-:-:S02]  /*4d90*/  @!P6 IMAD.IADD R7, R7, 0x1, -R8 ;  /* 0x000000010707e824 */ /* 0x000fc400078e0a08 */
[----:B------:R-:W-:Y:S01]  /*4da0*/  IMAD.MOV.U32 R17, RZ, RZ, R3 ;  /* 0x000000ffff117224 */ /* 0x000fe200078e0003 */
[----:B------:R-:W-:Y:S01]  /*4db0*/  ISETP.GT.U32.AND P6, PT, R8, R133, PT ;  /* 0x000000850800720c */ /* 0x000fe20003fc4070 */
[----:B------:R-:W-:-:S04]  /*4dc0*/  IMAD.HI.U32 R3, R9, R132, RZ ;  /* 0x0000008409037227 */ /* 0x000fc800078e00ff */
[----:B------:R-:W-:Y:S02]  /*4dd0*/  VIADD R4, R0, 0x53 ;  /* 0x0000005300047836 */ /* 0x000fe40000000000 */
[----:B------:R-:W-:Y:S02]  /*4de0*/  IMAD.MOV R3, RZ, RZ, -R3 ;  /* 0x000000ffff037224 */ /* 0x000fe400078e0a03 */
[--C-:B------:R-:W-:Y:S01]  /*4df0*/  @!P0 IMAD.IADD R11, R11, 0x1, -R8.reuse ;  /* 0x000000010b0b8824 */ /* 0x100fe200078e0a08 */
[----:B------:R-:W-:Y:S01]  /*4e00*/  IABS R131, R4 ;  /* 0x0000000400837213 */ /* 0x000fe20000000000 */
[--C-:B------:R-:W-:Y:S01]  /*4e10*/  @!P2 IMAD.IADD R5, R5, 0x1, -R8.reuse ;  /* 0x000000010505a824 */ /* 0x100fe200078e0a08 */
[----:B------:R-:W-:Y:S01]  /*4e20*/  ISETP.GE.AND P2, PT, R10, RZ, PT ;  /* 0x000000ff0a00720c */ /* 0x000fe20003f46270 */
[----:B------:R-:W-:Y:S01]  /*4e30*/  @!P3 IMAD.IADD R135, R135, 0x1, -R8 ;  /* 0x000000018787b824 */ /* 0x000fe200078e0a08 */
[----:B------:R-:W-:Y:S01]  /*4e40*/  ISETP.GE.AND P3, PT, R4, RZ, PT ;  /* 0x000000ff0400720c */ /* 0x000fe20003f66270 */
[----:B------:R-:W-:Y:S01]  /*4e50*/  IMAD R132, R8, R3, R132 ;  /* 0x0000000308847224 */ /* 0x000fe200078e0284 */
[----:B------:R-:W-:Y:S01]  /*4e60*/  ISETP.GE.AND P0, PT, R15, RZ, PT ;  /* 0x000000ff0f00720c */ /* 0x000fe20003f06270 */
[----:B------:R-:W-:-:S02]  /*4e70*/  IMAD.MOV.U32 R4, RZ, RZ, R11 ;  /* 0x000000ffff047224 */ /* 0x000fc400078e000b */
[----:B------:R-:W-:Y:S01]  /*4e80*/  @!P6 IMAD.IADD R133, R133, 0x1, -R8 ;  /* 0x000000018585e824 */ /* 0x000fe200078e0a08 */
[C---:B------:R-:W-:Y:S01]  /*4e90*/  ISETP.GT.U32.AND P6, PT, R8.reuse, R135, PT ;  /* 0x000000870800720c */ /* 0x040fe20003fc4070 */
[----:B------:R-:W-:Y:S01]  /*4ea0*/  @!P4 IMAD.MOV R4, RZ, RZ, -R4 ;  /* 0x000000ffff04c224 */ /* 0x000fe200078e0a04 */
[----:B------:R-:W-:Y:S01]  /*4eb0*/  ISETP.GT.U32.AND P4, PT, R8, R132, PT ;  /* 0x000000840800720c */ /* 0x000fe20003f84070 */
[----:B------:R-:W-:Y:S02]  /*4ec0*/  IMAD.MOV.U32 R10, RZ, RZ, R7 ;  /* 0x000000ffff0a7224 */ /* 0x000fe400078e0007 */
[----:B------:R-:W-:Y:S01]  /*4ed0*/  @!P5 IMAD.MOV R17, RZ, RZ, -R17 ;  /* 0x000000ffff11d224 */ /* 0x000fe200078e0a11 */
[----:B------:R-:W-:Y:S01]  /*4ee0*/  ISETP.GE.AND P5, PT, R13, RZ, PT ;  /* 0x000000ff0d00720c */ /* 0x000fe20003fa6270 */
[----:B------:R-:W-:-:S03]  /*4ef0*/  IMAD.HI.U32 R3, R9, R131, RZ ;  /* 0x0000008309037227 */ /* 0x000fc600078e00ff */
[----:B------:R-:W-:Y:S01]  /*4f00*/  STL [R1+0x30c], R17 ;  /* 0x00030c1101007387 */ /* 0x000fe20000100800 */
[----:B------:R-:W-:Y:S02]  /*4f10*/  IMAD.MOV.U32 R16, RZ, RZ, R5 ;  /* 0x000000ffff107224 */ /* 0x000fe400078e0005 */
[----:B------:R-:W-:Y:S02]  /*4f20*/  VIADD R5, R0, 0x54 ;  /* 0x0000005400057836 */ /* 0x000fe40000000000 */
[----:B------:R-:W-:Y:S01]  /*4f30*/  @!P2 IMAD.MOV R10, RZ, RZ, -R10 ;  /* 0x000000ffff0aa224 */ /* 0x000fe200078e0a0a */
[----:B------:R-:W-:Y:S01]  /*4f40*/  ISETP.GT.U32.AND P2, PT, R8, R133, PT ;  /* 0x000000850800720c */ /* 0x000fe20003f44070 */
[----:B------:R-:W-:Y:S01]  /*4f50*/  IMAD.MOV R3, RZ, RZ, -R3 ;  /* 0x000000ffff037224 */ /* 0x000fe200078e0a03 */
[----:B------:R-:W-:Y:S01]  /*4f60*/  IABS R6, R5 ;  /* 0x0000000500067213 */ /* 0x000fe20000000000 */
[----:B------:R-:W-:Y:S02]  /*4f70*/  VIADD R12, R0, 0x55 ;  /* 0x00000055000c7836 */ /* 0x000fe40000000000 */
[----:B------:R-:W-:Y:S01]  /*4f80*/  @!P1 IMAD.MOV R16, RZ, RZ, -R16 ;  /* 0x000000ffff109224 */ /* 0x000fe200078e0a10 */
[----:B------:R-:W-:Y:S01]  /*4f90*/  ISETP.GE.AND P1, PT, R14, RZ, PT ;  /* 0x000000ff0e00720c */ /* 0x000fe20003f26270 */
[----:B------:R-:W-:Y:S01]  /*4fa0*/  IMAD R131, R8, R3, R131 ;  /* 0x0000000308837224 */ /* 0x000fe200078e0283 */
[----:B------:R-:W-:Y:S01]  /*4fb0*/  IABS R7, R12 ;  /* 0x0000000c00077213 */ /* 0x000fe20000000000 */
[----:B------:R-:W-:Y:S01]  /*4fc0*/  VIADD R13, R0, 0x56 ;  /* 0x00000056000d7836 */ /* 0x000fe20000000000 */
[----:B------:R-:W-:Y:S01]  /*4fd0*/  STL [R1+0x314], R16 ;  /* 0x0003141001007387 */ /* 0x000fe20000100800 */
[--C-:B------:R-:W-:Y:S01]  /*4fe0*/  @!P6 IMAD.IADD R135, R135, 0x1, -R8.reuse ;  /* 0x000000018787e824 */ /* 0x100fe200078e0a08 */
[----:B------:R-:W-:Y:S01]  /*4ff0*/  ISETP.GT.U32.AND P6, PT, R8, R131, PT ;  /* 0x000000830800720c */ /* 0x000fe20003fc4070 */
[----:B------:R-:W-:Y:S01]  /*5000*/  @!P4 IMAD.IADD R132, R132, 0x1, -R8 ;  /* 0x000000018484c824 */ /* 0x000fe200078e0a08 */
[----:B------:R0:W-:Y:S01]  /*5010*/  STL [R1+0x31c], R10 ;  /* 0x00031c0a01007387 */ /* 0x0001e20000100800 */
[----:B------:R-:W-:Y:S01]  /*5020*/  IMAD.HI.U32 R3, R9, R6, RZ ;  /* 0x0000000609037227 */ /* 0x000fe200078e00ff */
[----:B------:R-:W-:-:S02]  /*5030*/  ISETP.GE.AND P4, PT, R12, RZ, PT ;  /* 0x000000ff0c00720c */ /* 0x000fc40003f86270 */
[----:B------:R1:W-:Y:S01]  /*5040*/  STL [R1+0x324], R4 ;  /* 0x0003240401007387 */ /* 0x0003e20000100800 */
[----:B------:R-:W-:Y:S01]  /*5050*/  @!P5 IMAD.MOV R135, RZ, RZ, -R135 ;  /* 0x000000ffff87d224 */ /* 0x000fe200078e0a87 */
[C---:B------:R-:W-:Y:S01]  /*5060*/  ISETP.GT.U32.AND P5, PT, R8.reuse, R132, PT ;  /* 0x000000840800720c */ /* 0x040fe20003fa4070 */
[----:B------:R-:W-:Y:S02]  /*5070*/  IMAD.MOV R3, RZ, RZ, -R3 ;  /* 0x000000ffff037224 */ /* 0x000fe400078e0a03 */
[----:B------:R-:W-:Y:S01]  /*5080*/  @!P2 IMAD.IADD R133, R133, 0x1, -R8 ;  /* 0x000000018585a824 */ /* 0x000fe200078e0a08 */
[----:B0-----:R-:W-:Y:S01]  /*5090*/  IABS R10, R13 ;  /* 0x0000000d000a7213 */ /* 0x001fe20000000000 */
[C---:B------:R-:W-:Y:S01]  /*50a0*/  IMAD R3, R8.reuse, R3, R6 ;  /* 0x0000000308037224 */ /* 0x040fe200078e0206 */
[----:B------:R-:W-:Y:S01]  /*50b0*/  ISETP.GE.AND P2, PT, R5, RZ, PT ;  /* 0x000000ff0500720c */ /* 0x000fe20003f46270 */
[----:B------:R-:W-:Y:S02]  /*50c0*/  @!P1 IMAD.MOV R133, RZ, RZ, -R133 ;  /* 0x000000ffff859224 */ /* 0x000fe400078e0a85 */
[----:B-1----:R-:W-:Y:S01]  /*50d0*/  IMAD.HI.U32 R4, R9, R7, RZ ;  /* 0x0000000709047227 */ /* 0x002fe200078e00ff */
[----:B------:R-:W-:-:S03]  /*50e0*/  ISETP.GT.U32.AND P1, PT, R8, R3, PT ;  /* 0x000000030800720c */ /* 0x000fc60003f24070 */
[----:B------:R-:W-:-:S04]  /*50f0*/  IMAD.HI.U32 R5, R9, R10, RZ ;  /* 0x0000000a09057227 */ /* 0x000fc800078e00ff */
[----:B------:R-:W-:Y:S02]  /*5100*/  IMAD.MOV R4, RZ, RZ, -R4 ;  /* 0x000000ffff047224 */ /* 0x000fe400078e0a04 */
[----:B------:R-:W-:Y:S02]  /*5110*/  IMAD.MOV R11, RZ, RZ, -R5 ;  /* 0x000000ffff0b7224 */ /* 0x000fe400078e0a05 */
[----:B------:R-:W-:Y:S02]  /*5120*/  IMAD R5, R8, R4, R7 ;  /* 0x0000000408057224 */ /* 0x000fe400078e0207 */
[--C-:B------:R-:W-:Y:S02]  /*5130*/  @!P6 IMAD.IADD R131, R131, 0x1, -R8.reuse ;  /* 0x000000018383e824 */ /* 0x100fe400078e0a08 */
[----:B------:R-:W-:Y:S01]  /*5140*/  @!P5 IMAD.IADD R132, R132, 0x1, -R8 ;  /* 0x000000018484d824 */ /* 0x000fe200078e0a08 */
[C---:B------:R-:W-:Y:S01]  /*5150*/  ISETP.GT.U32.AND P5, PT, R8.reuse, R5, PT ;  /* 0x000000050800720c */ /* 0x040fe20003fa4070 */
[C---:B------:R-:W-:Y:S01]  /*5160*/  IMAD R7, R8.reuse, R11, R10 ;  /* 0x0000000b08077224 */ /* 0x040fe200078e020a */
[----:B------:R-:W-:Y:S01]  /*5170*/  ISETP.GT.U32.AND P6, PT, R8, R131, PT ;  /* 0x000000830800720c */ /* 0x000fe20003fc4070 */
[----:B------:R-:W-:-:S02]  /*5180*/  VIADD R10, R0, 0x57 ;  /* 0x00000057000a7836 */ /* 0x000fc40000000000 */
[--C-:B------:R-:W-:Y:S01]  /*5190*/  @!P1 IMAD.IADD R3, R3, 0x1, -R8.reuse ;  /* 0x0000000103039824 */ /* 0x100fe200078e0a08 */
[----:B------:R-:W-:Y:S01]  /*51a0*/  ISETP.GE.AND P1, PT, R13, RZ, PT ;  /* 0x000000ff0d00720c */ /* 0x000fe20003f26270 */
[C---:B------:R-:W-:Y:S01]  /*51b0*/  VIADD R12, R0.reuse, 0x58 ;  /* 0x00000058000c7836 */ /* 0x040fe20000000000 */
[----:B------:R-:W-:Y:S01]  /*51c0*/  IABS R11, R10 ;  /* 0x0000000a000b7213 */ /* 0x000fe20000000000 */
[C---:B------:R-:W-:Y:S02]  /*51d0*/  VIADD R15, R0.reuse, 0x5a ;  /* 0x0000005a000f7836 */ /* 0x040fe40000000000 */
[----:B------:R-:W-:Y:S01]  /*51e0*/  VIADD R14, R0, 0x59 ;  /* 0x00000059000e7836 */ /* 0x000fe20000000000 */
[----:B------:R-:W-:Y:S01]  /*51f0*/  IABS R129, R12 ;  /* 0x0000000c00817213 */ /* 0x000fe20000000000 */
[--C-:B------:R-:W-:Y:S01]  /*5200*/  @!P5 IMAD.IADD R5, R5, 0x1, -R8.reuse ;  /* 0x000000010505d824 */ /* 0x100fe200078e0a08 */
[C---:B------:R-:W-:Y:S01]  /*5210*/  ISETP.GT.U32.AND P5, PT, R8.reuse, R3, PT ;  /* 0x000000030800720c */ /* 0x040fe20003fa4070 */
[----:B------:R-:W-:Y:S01]  /*5220*/  @!P6 IMAD.IADD R131, R131, 0x1, -R8 ;  /* 0x000000018383e824 */ /* 0x000fe200078e0a08 */
[----:B------:R-:W-:Y:S01]  /*5230*/  ISETP.GT.U32.AND P6, PT, R8, R7, PT ;  /* 0x000000070800720c */ /* 0x000fe20003fc4070 */
[----:B------:R-:W-:Y:S01]  /*5240*/  IMAD.HI.U32 R4, R9, R11, RZ ;  /* 0x0000000b09047227 */ /* 0x000fe200078e00ff */
[----:B------:R-:W-:-:S02]  /*5250*/  IABS R125, R15 ;  /* 0x0000000f007d7213 */ /* 0x000fc40000000000 */
[----:B------:R-:W-:Y:S01]  /*5260*/  IABS R127, R14 ;  /* 0x0000000e007f7213 */ /* 0x000fe20000000000 */
[----:B------:R-:W-:Y:S02]  /*5270*/  IMAD.MOV R4, RZ, RZ, -R4 ;  /* 0x000000ffff047224 */ /* 0x000fe400078e0a04 */
[----:B------:R-:W-:-:S04]  /*5280*/  IMAD.HI.U32 R6, R9, R129, RZ ;  /* 0x0000008109067227 */ /* 0x000fc800078e00ff */
[C---:B------:R-:W-:Y:S02]  /*5290*/  IMAD R11, R8.reuse, R4, R11 ;  /* 0x00000004080b7224 */ /* 0x040fe400078e020b */
[--C-:B------:R-:W-:Y:S02]  /*52a0*/  @!P5 IMAD.IADD R3, R3, 0x1, -R8.reuse ;  /* 0x000000010303d824 */ /* 0x100fe400078e0a08 */
[----:B------:R-:W-:Y:S01]  /*52b0*/  @!P6 IMAD.IADD R7, R7, 0x1, -R8 ;  /* 0x000000010707e824 */ /* 0x000fe200078e0a08 */
[C---:B------:R-:W-:Y:S01]  /*52c0*/  ISETP.GT.U32.AND P5, PT, R8.reuse, R11, PT ;  /* 0x0000000b0800720c */ /* 0x040fe20003fa4070 */
[----:B------:R-:W-:Y:S01]  /*52d0*/  IMAD.MOV R6, RZ, RZ, -R6 ;  /* 0x000000ffff067224 */ /* 0x000fe200078e0a06 */
[C---:B------:R-:W-:Y:S01]  /*52e0*/  ISETP.GT.U32.AND P6, PT, R8.reuse, R5, PT ;  /* 0x000000050800720c */ /* 0x040fe20003fc4070 */
[----:B------:R-:W-:Y:S02]  /*52f0*/  IMAD.MOV.U32 R16, RZ, RZ, R3 ;  /* 0x000000ffff107224 */ /* 0x000fe400078e0003 */
[----:B------:R-:W-:-:S02]  /*5300*/  IMAD R129, R8, R6, R129 ;  /* 0x0000000608817224 */ /* 0x000fc400078e0281 */
[----:B------:R-:W-:-:S04]  /*5310*/  IMAD.HI.U32 R6, R9, R125, RZ ;  /* 0x0000007d09067227 */ /* 0x000fc800078e00ff */
[----:B------:R-:W-:Y:S02]  /*5320*/  IMAD.MOV R6, RZ, RZ, -R6 ;  /* 0x000000ffff067224 */ /* 0x000fe400078e0a06 */
[--C-:B------:R-:W-:Y:S02]  /*5330*/  @!P5 IMAD.IADD R11, R11, 0x1, -R8.reuse ;  /* 0x000000010b0bd824 */ /* 0x100fe400078e0a08 */
[----:B------:R-:W-:Y:S01]  /*5340*/  @!P6 IMAD.IADD R5, R5, 0x1, -R8 ;  /* 0x000000010505e824 */ /* 0x000fe200078e0a08 */
[C---:B------:R-:W-:Y:S01]  /*5350*/  ISETP.GT.U32.AND P6, PT, R8.reuse, R129, PT ;  /* 0x000000810800720c */ /* 0x040fe20003fc4070 */
[C---:B------:R-:W-:Y:S02]  /*5360*/  IMAD R125, R8.reuse, R6, R125 ;  /* 0x00000006087d7224 */ /* 0x040fe400078e027d */
[----:B------:R-:W-:Y:S01]  /*5370*/  @!P2 IMAD.MOV R16, RZ, RZ, -R16 ;  /* 0x000000ffff10a224 */ /* 0x000fe200078e0a10 */
[----:B------:R-:W-:Y:S01]  /*5380*/  ISETP.GT.U32.AND P2, PT, R8, R11, PT ;  /* 0x0000000b0800720c */ /* 0x000fe20003f44070 */
[----:B------:R-:W-:Y:S01]  /*5390*/  @!P3 IMAD.MOV R131, RZ, RZ, -R131 ;  /* 0x000000ffff83b224 */ /* 0x000fe200078e0a83 */
[----:B------:R-:W-:Y:S01]  /*53a0*/  ISETP.GE.AND P3, PT, R10, RZ, PT ;  /* 0x000000ff0a00720c */ /* 0x000fe20003f66270 */
[----:B------:R-:W-:Y:S01]  /*53b0*/  @!P4 IMAD.MOV R5, RZ, RZ, -R5 ;  /* 0x000000ffff05c224 */ /* 0x000fe200078e0a05 */
[----:B------:R-:W-:Y:S01]  /*53c0*/  ISETP.GT.U32.AND P4, PT, R8, R125, PT ;  /* 0x0000007d0800720c */ /* 0x000fe20003f84070 */
[----:B------:R-:W-:Y:S01]  /*53d0*/  VIADD R10, R0, 0x5b ;  /* 0x0000005b000a7836 */ /* 0x000fe20000000000 */
[----:B------:R-:W-:Y:S01]  /*53e0*/  STL [R1+0x32c], R16 ;  /* 0x00032c1001007387 */ /* 0x000fe20000100800 */
[----:B------:R-:W-:-:S03]  /*53f0*/  IMAD.HI.U32 R4, R9, R127, RZ ;  /* 0x0000007f09047227 */ /* 0x000fc600078e00ff */
[----:B------:R-:W-:Y:S01]  /*5400*/  IABS R123, R10 ;  /* 0x0000000a007b7213 */ /* 0x000fe20000000000 */
[----:B------:R-:W-:Y:S01]  /*5410*/  IMAD.MOV R4, RZ, RZ, -R4 ;  /* 0x000000ffff047224 */ /* 0x000fe200078e0a04 */
[----:B------:R0:W-:Y:S01]  /*5420*/  STL [R1+0x334], R5 ;  /* 0x0003340501007387 */ /* 0x0001e20000100800 */
[--C-:B------:R-:W-:Y:S02]  /*5430*/  @!P6 IMAD.IADD R129, R129, 0x1, -R8.reuse ;  /* 0x000000018181e824 */ /* 0x100fe400078e0a08 */
[----:B------:R-:W-:Y:S02]  /*5440*/  IMAD R127, R8, R4, R127 ;  /* 0x00000004087f7224 */ /* 0x000fe400078e027f */
[----:B------:R-:W-:Y:S01]  /*5450*/  VIADD R6, R0, 0x5c ;  /* 0x0000005c00067836 */ /* 0x000fe20000000000 */
[C---:B------:R-:W-:Y:S01]  /*5460*/  ISETP.GT.U32.AND P6, PT, R8.reuse, R129, PT ;  /* 0x000000810800720c */ /* 0x040fe20003fc4070 */
[----:B------:R-:W-:Y:S01]  /*5470*/  @!P2 IMAD.IADD R11, R11, 0x1, -R8 ;  /* 0x000000010b0ba824 */ /* 0x000fe200078e0a08 */
[----:B------:R-:W-:Y:S01]  /*5480*/  ISETP.GT.U32.AND P5, PT, R8, R127, PT ;  /* 0x0000007f0800720c */ /* 0x000fe20003fa4070 */
[----:B------:R-:W-:Y:S01]  /*5490*/  IMAD.HI.U32 R3, R9, R123, RZ ;  /* 0x0000007b09037227 */ /* 0x000fe200078e00ff */
[----:B------:R-:W-:-:S02]  /*54a0*/  IABS R4, R6 ;  /* 0x0000000600047213 */ /* 0x000fc40000000000 */
[----:B------:R-:W-:Y:S01]  /*54b0*/  ISETP.GE.AND P2, PT, R15, RZ, PT ;  /* 0x000000ff0f00720c */ /* 0x000fe20003f46270 */
[----:B0-----:R-:W-:Y:S02]  /*54c0*/  IMAD.MOV.U32 R5, RZ, RZ, R11 ;  /* 0x000000ffff057224 */ /* 0x001fe400078e000b */
[----:B------:R-:W-:Y:S01]  /*54d0*/  @!P4 IMAD.IADD R125, R125, 0x1, -R8 ;  /* 0x000000017d7dc824 */ /* 0x000fe200078e0a08 */
[----:B------:R-:W-:Y:S01]  /*54e0*/  ISETP.GE.AND P4, PT, R10, RZ, PT ;  /* 0x000000ff0a00720c */ /* 0x000fe20003f86270 */
[----:B------:R-:W-:Y:S02]  /*54f0*/  IMAD.MOV R3, RZ, RZ, -R3 ;  /* 0x000000ffff037224 */ /* 0x000fe400078e0a03 */
[----:B------:R-:W-:Y:S01]  /*5500*/  @!P0 IMAD.MOV R132, RZ, RZ, -R132 ;  /* 0x000000ffff848224 */ /* 0x000fe200078e0a84 */
[C---:B------:R-:W-:Y:S01]  /*5510*/  ISETP.GT.U32.AND P0, PT, R8.reuse, R7, PT ;  /* 0x000000070800720c */ /* 0x040fe20003f04070 */
[----:B------:R-:W-:Y:S01]  /*5520*/  @!P3 IMAD.MOV R5, RZ, RZ, -R5 ;  /* 0x000000ffff05b224 */ /* 0x000fe200078e0a05 */
[C---:B------:R-:W-:Y:S01]  /*5530*/  ISETP.GT.U32.AND P3, PT, R8.reuse, R125, PT ;  /* 0x0000007d0800720c */ /* 0x040fe20003f64070 */
[----:B------:R-:W-:-:S02]  /*5540*/  IMAD R123, R8, R3, R123 ;  /* 0x00000003087b7224 */ /* 0x000fc400078e027b */
[----:B------:R-:W-:-:S04]  /*5550*/  IMAD.HI.U32 R3, R9, R4, RZ ;  /* 0x0000000409037227 */ /* 0x000fc800078e00ff */
[----:B------:R-:W-:Y:S02]  /*5560*/  IMAD.MOV R3, RZ, RZ, -R3 ;  /* 0x000000ffff037224 */ /* 0x000fe400078e0a03 */
[--C-:B------:R-:W-:Y:S01]  /*5570*/  @!P6 IMAD.IADD R129, R129, 0x1, -R8.reuse ;  /* 0x000000018181e824 */ /* 0x100fe200078e0a08 */
[C---:B------:R-:W-:Y:S01]  /*5580*/  ISETP.GT.U32.AND P6, PT, R8.reuse, R123, PT ;  /* 0x0000007b0800720c */ /* 0x040fe20003fc4070 */
[----:B------:R-:W-:Y:S02]  /*5590*/  @!P5 IMAD.IADD R127, R127, 0x1, -R8 ;  /* 0x000000017f7fd824 */ /* 0x000fe400078e0a08 */
[----:B------:R-:W-:Y:S02]  /*55a0*/  IMAD R3, R8, R3, R4 ;  /* 0x0000000308037224 */ /* 0x000fe400078e0204 */
[--C-:B------:R-:W-:Y:S01]  /*55b0*/  @!P0 IMAD.IADD R7, R7, 0x1, -R8.reuse ;  /* 0x0000000107078824 */ /* 0x100fe200078e0a08 */
[----:B------:R-:W-:Y:S01]  /*55c0*/  ISETP.GE.AND P0, PT, R12, RZ, PT ;  /* 0x000000ff0c00720c */ /* 0x000fe20003f06270 */
[--C-:B------:R-:W-:Y:S01]  /*55d0*/  @!P3 IMAD.IADD R125, R125, 0x1, -R8.reuse ;  /* 0x000000017d7db824 */ /* 0x100fe200078e0a08 */
[C---:B------:R-:W-:Y:S01]  /*55e0*/  ISETP.GT.U32.AND P5, PT, R8.reuse, R127, PT ;  /* 0x0000007f0800720c */ /* 0x040fe20003fa4070 */
[----:B------:R-:W-:Y:S01]  /*55f0*/  @!P1 IMAD.MOV R7, RZ, RZ, -R7 ;  /* 0x000000ffff079224 */ /* 0x000fe200078e0a07 */
[----:B------:R-:W-:Y:S01]  /*5600*/  ISETP.GT.U32.AND P3, PT, R8, R3, PT ;  /* 0x000000030800720c */ /* 0x000fe20003f64070 */
[----:B------:R-:W-:Y:S01]  /*5610*/  VIADD R4, R0, 0x5d ;  /* 0x0000005d00047836 */ /* 0x000fe20000000000 */
[----:B------:R-:W-:Y:S01]  /*5620*/  ISETP.GE.AND P1, PT, R14, RZ, PT ;  /* 0x000000ff0e00720c */ /* 0x000fe20003f26270 */
[----:B------:R-:W-:Y:S01]  /*5630*/  @!P6 IMAD.IADD R123, R123, 0x1, -R8 ;  /* 0x000000017b7be824 */ /* 0x000fe200078e0a08 */
[----:B------:R-:W-:Y:S01]  /*5640*/  STL [R1+0x33c], R7 ;  /* 0x00033c0701007387 */ /* 0x000fe20000100800 */
[----:B------:R-:W-:-:S02]  /*5650*/  @!P2 IMAD.MOV R125, RZ, RZ, -R125 ;  /* 0x000000ffff7da224 */ /* 0x000fc400078e0a7d */
[----:B------:R-:W-:Y:S01]  /*5660*/  VIADD R12, R0, 0x62 ;  /* 0x00000062000c7836 */ /* 0x000fe20000000000 */
[----:B------:R0:W-:Y:S01]  /*5670*/  STL [R1+0x344], R5 ;  /* 0x0003440501007387 */ /* 0x0001e20000100800 */
[----:B------:R-:W-:Y:S01]  /*5680*/  @!P0 IMAD.MOV R129, RZ, RZ, -R129 ;  /* 0x000000ffff818224 */ /* 0x000fe200078e0a81 */
[----:B------:R-:W-:Y:S01]  /*5690*/  ISETP.GT.U32.AND P6, PT, R8, R123, PT ;  /* 0x0000007b0800720c */ /* 0x000fe20003fc4070 */
[--C-:B------:R-:W-:Y:S01]  /*56a0*/  @!P5 IMAD.IADD R127, R127, 0x1, -R8.reuse ;  /* 0x000000017f7fd824 */ /* 0x100fe200078e0a08 */
[----:B------:R-:W-:Y:S01]  /*56b0*/  ISETP.GE.AND P0, PT, R4, RZ, PT ;  /* 0x000000ff0400720c */ /* 0x000fe20003f06270 */
[--C-:B------:R-:W-:Y:S01]  /*56c0*/  @!P3 IMAD.IADD R3, R3, 0x1, -R8.reuse ;  /* 0x000000010303b824 */ /* 0x100fe200078e0a08 */
[----:B------:R-:W-:Y:S01]  /*56d0*/  IABS R4, R4 ;  /* 0x0000000400047213 */ /* 0x000fe20000000000 */
[----:B------:R-:W-:Y:S01]  /*56e0*/  @!P1 IMAD.MOV R127, RZ, RZ, -R127 ;  /* 0x000000ffff7f9224 */ /* 0x000fe200078e0a7f */
[----:B------:R-:W-:Y:S01]  /*56f0*/  ISETP.GE.AND P5, PT, R6, RZ, PT ;  /* 0x000000ff0600720c */ /* 0x000fe20003fa6270 */
[----:B------:R-:W-:Y:S01]  /*5700*/  VIADD R6, R0, 0x5f ;  /* 0x0000005f00067836 */ /* 0x000fe20000000000 */
[----:B------:R-:W-:Y:S01]  /*5710*/  ISETP.GT.U32.AND P3, PT, R8, R3, PT ;  /* 0x000000030800720c */ /* 0x000fe20003f64070 */
[C---:B0-----:R-:W-:Y:S01]  /*5720*/  VIADD R5, R0.reuse, 0x5e ;  /* 0x0000005e00057836 */ /* 0x041fe20000000000 */
[----:B------:R-:W-:Y:S01]  /*5730*/  IABS R116, R12 ;  /* 0x0000000c00747213 */ /* 0x000fe20000000000 */
[C---:B------:R-:W-:Y:S01]  /*5740*/  VIADD R7, R0.reuse, 0x60 ;  /* 0x0000006000077836 */ /* 0x040fe20000000000 */
[----:B------:R-:W-:Y:S01]  /*5750*/  IABS R11, R6 ;  /* 0x00000006000b7213 */ /* 0x000fe20000000000 */
[----:B------:R-:W-:Y:S01]  /*5760*/  @!P6 IMAD.IADD R123, R123, 0x1, -R8 ;  /* 0x000000017b7be824 */ /* 0x000fe200078e0a08 */
[----:B------:R-:W-:Y:S01]  /*5770*/  ISETP.GE.AND P1, PT, R5, RZ, PT ;  /* 0x000000ff0500720c */ /* 0x000fe20003f26270 */
[----:B------:R-:W-:Y:S01]  /*5780*/  VIADD R14, R0, 0x63 ;  /* 0x00000063000e7836 */ /* 0x000fe20000000000 */
[----:B------:R-:W-:Y:S01]  /*5790*/  IABS R10, R5 ;  /* 0x00000005000a7213 */ /* 0x000fe20000000000 */
[----:B------:R-:W-:Y:S01]  /*57a0*/  IMAD.MOV.U32 R5, RZ, RZ, R4 ;  /* 0x000000ffff057224 */ /* 0x000fe200078e0004 */
[----:B------:R-:W-:Y:S01]  /*57b0*/  ISETP.GE.AND P2, PT, R6, RZ, PT ;  /* 0x000000ff0600720c */ /* 0x000fe20003f46270 */
[----:B------:R-:W-:Y:S01]  /*57c0*/  IMAD.HI.U32 R6, R9, R11, RZ ;  /* 0x0000000b09067227 */ /* 0x000fe200078e00ff */
[----:B------:R-:W-:-:S02]  /*57d0*/  ISETP.GE.AND P6, PT, R7, RZ, PT ;  /* 0x000000ff0700720c */ /* 0x000fc40003fc6270 */
[----:B------:R-:W-:Y:S01]  /*57e0*/  IABS R121, R7 ;  /* 0x0000000700797213 */ /* 0x000fe20000000000 */
[----:B------:R-:W-:Y:S01]  /*57f0*/  IMAD.HI.U32 R4, R9, R5, RZ ;  /* 0x0000000509047227 */ /* 0x000fe200078e00ff */
[----:B------:R-:W-:-:S03]  /*5800*/  IABS R115, R14 ;  /* 0x0000000e00737213 */ /* 0x000fc60000000000 */
[----:B------:R-:W-:Y:S02]  /*5810*/  IMAD.MOV R7, RZ, RZ, -R4 ;  /* 0x000000ffff077224 */ /* 0x000fe400078e0a04 */
[----:B------:R-:W-:Y:S02]  /*5820*/  IMAD.MOV R6, RZ, RZ, -R6 ;  /* 0x000000ffff067224 */ /* 0x000fe400078e0a06 */
[C---:B------:R-:W-:Y:S02]  /*5830*/  IMAD R5, R8.reuse, R7, R5 ;  /* 0x0000000708057224 */ /* 0x040fe400078e0205 */
[----:B------:R-:W-:Y:S02]  /*5840*/  @!P3 IMAD.IADD R3, R3, 0x1, -R8 ;  /* 0x000000010303b824 */ /* 0x000fe400078e0a08 */
[----:B------:R-:W-:Y:S01]  /*5850*/  @!P4 IMAD.MOV R123, RZ, RZ, -R123 ;  /* 0x000000ffff7bc224 */ /* 0x000fe200078e0a7b */
[C---:B------:R-:W-:Y:S01]  /*5860*/  ISETP.GT.U32.AND P4, PT, R8.reuse, R5, PT ;  /* 0x000000050800720c */ /* 0x040fe20003f84070 */
[----:B------:R-:W-:-:S02]  /*5870*/  IMAD R11, R8, R6, R11 ;  /* 0x00000006080b7224 */ /* 0x000fc400078e020b */
[----:B------:R-:W-:Y:S02]  /*5880*/  IMAD.MOV.U32 R13, RZ, RZ, R3 ;  /* 0x000000ffff0d7224 */ /* 0x000fe400078e0003 */
[----:B------:R-:W-:-:S04]  /*5890*/  IMAD.HI.U32 R4, R9, R10, RZ ;  /* 0x0000000a09047227 */ /* 0x000fc800078e00ff */
[----:B------:R-:W-:Y:S01]  /*58a0*/  @!P5 IMAD.MOV R13, RZ, RZ, -R13 ;  /* 0x000000ffff0dd224 */ /* 0x000fe200078e0a0d */
[C---:B------:R-:W-:Y:S01]  /*58b0*/  ISETP.GT.U32.AND P5, PT, R8.reuse, R11, PT ;  /* 0x0000000b0800720c */ /* 0x040fe20003fa4070 */
[----:B------:R-:W-:Y:S02]  /*58c0*/  IMAD.MOV R7, RZ, RZ, -R4 ;  /* 0x000000ffff077224 */ /* 0x000fe400078e0a04 */
[----:B------:R-:W-:Y:S01]  /*58d0*/  @!P4 IMAD.IADD R5, R5, 0x1, -R8 ;  /* 0x000000010505c824 */ /* 0x000fe200078e0a08 */
[----:B------:R0:W-:Y:S01]  /*58e0*/  STL [R1+0x34c], R13 ;  /* 0x00034c0d01007387 */ /* 0x0001e20000100800 */
[C---:B------:R-:W-:Y:S02]  /*58f0*/  IMAD R7, R8.reuse, R7, R10 ;  /* 0x0000000708077224 */ /* 0x040fe400078e020a */
[----:B------:R-:W-:Y:S01]  /*5900*/  IMAD.HI.U32 R4, R9, R121, RZ ;  /* 0x0000007909047227 */ /* 0x000fe200078e00ff */
[C---:B------:R-:W-:Y:S02]  /*5910*/  ISETP.GT.U32.AND P4, PT, R8.reuse, R5, PT ;  /* 0x000000050800720c */ /* 0x040fe40003f84070 */
[----:B------:R-:W-:Y:S01]  /*5920*/  ISETP.GT.U32.AND P3, PT, R8, R7, PT ;  /* 0x000000070800720c */ /* 0x000fe20003f64070 */
[----:B------:R-:W-:-:S02]  /*5930*/  IMAD.MOV R4, RZ, RZ, -R4 ;  /* 0x000000ffff047224 */ /* 0x000fc400078e0a04 */
[----:B------:R-:W-:Y:S02]  /*5940*/  @!P5 IMAD.IADD R11, R11, 0x1, -R8 ;  /* 0x000000010b0bd824 */ /* 0x000fe400078e0a08 */
[C---:B------:R-:W-:Y:S02]  /*5950*/  IMAD R121, R8.reuse, R4, R121 ;  /* 0x0000000408797224 */ /* 0x040fe400078e0279 */
[----:B------:R-:W-:Y:S01]  /*5960*/  IMAD.HI.U32 R4, R9, R116, RZ ;  /* 0x0000007409047227 */ /* 0x000fe200078e00ff */
[----:B------:R-:W-:-:S03]  /*5970*/  ISETP.GT.U32.AND P5, PT, R8, R11, PT ;  /* 0x0000000b0800720c */ /* 0x000fc60003fa4070 */
[----:B------:R-:W-:Y:S02]  /*5980*/  VIADD R10, R0, 0x61 ;  /* 0x00000061000a7836 */ /* 0x000fe40000000000 */
[----:B0-----:R-:W-:Y:S02]  /*5990*/  IMAD.MOV R13, RZ, RZ, -R4 ;  /* 0x000000ffff0d7224 */ /* 0x001fe400078e0a04 */
[--C-:B------:R-:W-:Y:S01]  /*59a0*/  @!P3 IMAD.IADD R7, R7, 0x1, -R8.reuse ;  /* 0x000000010707b824 */ /* 0x100fe200078e0a08 */
[----:B------:R-:W-:Y:S01]  /*59b0*/  IABS R119, R10 ;  /* 0x0000000a00777213 */ /* 0x000fe20000000000 */
[----:B------:R-:W-:Y:S01]  /*59c0*/  @!P4 IMAD.IADD R5, R5, 0x1, -R8 ;  /* 0x000000010505c824 */ /* 0x000fe200078e0a08 */
[C---:B------:R-:W-:Y:S01]  /*59d0*/  ISETP.GT.U32.AND P4, PT, R8.reuse, R121, PT ;  /* 0x000000790800720c */ /* 0x040fe20003f84070 */
[C---:B------:R-:W-:Y:S01]  /*59e0*/  IMAD R116, R8.reuse, R13, R116 ;  /* 0x0000000d08747224 */ /* 0x040fe200078e0274 */
[----:B------:R-:W-:Y:S01]  /*59f0*/  ISETP.GT.U32.AND P3, PT, R8, R7, PT ;  /* 0x000000070800720c */ /* 0x000fe20003f64070 */
[----:B------:R-:W-:-:S02]  /*5a00*/  @!P5 IMAD.IADD R11, R11, 0x1, -R8 ;  /* 0x000000010b0bd824 */ /* 0x000fc400078e0a08 */
[----:B------:R-:W-:Y:S01]  /*5a10*/  IMAD.HI.U32 R3, R9, R119, RZ ;  /* 0x0000007709037227 */ /* 0x000fe200078e00ff */
[----:B------:R-:W-:-:S03]  /*5a20*/  ISETP.GT.U32.AND P5, PT, R8, R116, PT ;  /* 0x000000740800720c */ /* 0x000fc60003fa4070 */
[C---:B------:R-:W-:Y:S02]  /*5a30*/  VIADD R15, R0.reuse, 0x64 ;  /* 0x00000064000f7836 */ /* 0x040fe40000000000 */
[----:B------:R-:W-:Y:S02]  /*5a40*/  IMAD.MOV R3, RZ, RZ, -R3 ;  /* 0x000000ffff037224 */ /* 0x000fe400078e0a03 */
[----:B------:R-:W-:Y:S01]  /*5a50*/  VIADD R13, R0, 0x65 ;  /* 0x00000065000d7836 */ /* 0x000fe20000000000 */
[----:B------:R-:W-:Y:S01]  /*5a60*/  IABS R6, R15 ;  /* 0x0000000f00067213 */ /* 0x000fe20000000000 */
[----:B------:R-:W-:Y:S02]  /*5a70*/  IMAD R119, R8, R3, R119 ;  /* 0x0000000308777224 */ /* 0x000fe400078e0277 */
[----:B------:R-:W-:Y:S02]  /*5a80*/  IMAD.MOV.U32 R16, RZ, RZ, R5 ;  /* 0x000000ffff107224 */ /* 0x000fe400078e0005 */
[--C-:B------:R-:W-:Y:S01]  /*5a90*/  @!P4 IMAD.IADD R121, R121, 0x1, -R8.reuse ;  /* 0x000000017979c824 */ /* 0x100fe200078e0a08 */
[----:B------:R-:W-:Y:S01]  /*5aa0*/  ISETP.GE.AND P4, PT, R10, RZ, PT ;  /* 0x000000ff0a00720c */ /* 0x000fe20003f86270 */
[----:B------:R-:W-:Y:S01]  /*5ab0*/  @!P3 IMAD.IADD R7, R7, 0x1, -R8 ;  /* 0x000000010707b824 */ /* 0x000fe200078e0a08 */
[----:B------:R-:W-:Y:S01]  /*5ac0*/  ISETP.GT.U32.AND P3, PT, R8, R119, PT ;  /* 0x000000770800720c */ /* 0x000fe20003f64070 */
[----:B------:R-:W-:Y:S01]  /*5ad0*/  IMAD.HI.U32 R3, R9, R115, RZ ;  /* 0x0000007309037227 */ /* 0x000fe200078e00ff */
[----:B------:R-:W-:-:S03]  /*5ae0*/  IABS R10, R13 ;  /* 0x0000000d000a7213 */ /* 0x000fc60000000000 */
[----:B------:R-:W-:Y:S01]  /*5af0*/  @!P0 IMAD.MOV R16, RZ, RZ, -R16 ;  /* 0x000000ffff108224 */ /* 0x000fe200078e0a10 */
[----:B------:R-:W-:Y:S01]  /*5b00*/  ISETP.GT.U32.AND P0, PT, R8, R121, PT ;  /* 0x000000790800720c */ /* 0x000fe20003f04070 */
[----:B------:R-:W-:Y:S02]  /*5b10*/  @!P5 IMAD.IADD R116, R116, 0x1, -R8 ;  /* 0x000000017474d824 */ /* 0x000fe400078e0a08 */
[----:B------:R-:W-:Y:S01]  /*5b20*/  IMAD.HI.U32 R4, R9, R6, RZ ;  /* 0x0000000609047227 */ /* 0x000fe200078e00ff */
[----:B------:R-:W-:Y:S02]  /*5b30*/  STL [R1+0x354], R16 ;  /* 0x0003541001007387 */ /* 0x000fe40000100800 */
[----:B------:R-:W-:Y:S01]  /*5b40*/  ISETP.GT.U32.AND P5, PT, R8, R116, PT ;  /* 0x000000740800720c */ /* 0x000fe20003fa4070 */
[----:B------:R-:W-:Y:S02]  /*5b50*/  IMAD.MOV R3, RZ, RZ, -R3 ;  /* 0x000000ffff037224 */ /* 0x000fe400078e0a03 */
[----:B------:R-:W-:-:S02]  /*5b60*/  IMAD.MOV R5, RZ, RZ, -R4 ;  /* 0x000000ffff057224 */ /* 0x000fc400078e0a04 */
[----:B------:R-:W-:-:S04]  /*5b70*/  IMAD.HI.U32 R4, R9, R10, RZ ;  /* 0x0000000a09047227 */ /* 0x000fc800078e00ff */
[C---:B------:R-:W-:Y:S02]  /*5b80*/  IMAD R115, R8.reuse, R3, R115 ;  /* 0x0000000308737224 */ /* 0x040fe400078e0273 */
[----:B------:R-:W-:Y:S02]  /*5b90*/  IMAD R3, R8, R5, R6 ;  /* 0x0000000508037224 */ /* 0x000fe400078e0206 */
[----:B------:R-:W-:Y:S02]  /*5ba0*/  IMAD.MOV R5, RZ, RZ, -R4 ;  /* 0x000000ffff057224 */ /* 0x000fe400078e0a04 */
[--C-:B------:R-:W-:Y:S01]  /*5bb0*/  @!P3 IMAD.IADD R119, R119, 0x1, -R8.reuse ;  /* 0x000000017777b824 */ /* 0x100fe200078e0a08 */
[----:B------:R-:W-:Y:S01]  /*5bc0*/  ISETP.GE.AND P3, PT, R12, RZ, PT ;  /* 0x000000ff0c00720c */ /* 0x000fe20003f66270 */
[----:B------:R-:W-:Y:S01]  /*5bd0*/  @!P0 IMAD.IADD R121, R121, 0x1, -R8 ;  /* 0x0000000179798824 */ /* 0x000fe200078e0a08 */
[C---:B------:R-:W-:Y:S01]  /*5be0*/  ISETP.GT.U32.AND P0, PT, R8.reuse, R115, PT ;  /* 0x000000730800720c */ /* 0x040fe20003f04070 */
[----:B------:R-:W-:-:S02]  /*5bf0*/  IMAD R5, R8, R5, R10 ;  /* 0x0000000508057224 */ /* 0x000fc400078e020a */
[----:B------:R-:W-:Y:S01]  /*5c00*/  @!P1 IMAD.MOV R7, RZ, RZ, -R7 ;  /* 0x000000ffff079224 */ /* 0x000fe200078e0a07 */
[C---:B------:R-:W-:Y:S01]  /*5c10*/  ISETP.GT.U32.AND P1, PT, R8.reuse, R119, PT ;  /* 0x000000770800720c */ /* 0x040fe20003f24070 */
[----:B------:R-:W-:Y:S01]  /*5c20*/  @!P6 IMAD.MOV R121, RZ, RZ, -R121 ;  /* 0x000000ffff79e224 */ /* 0x000fe200078e0a79 */
[----:B------:R-:W-:Y:S01]  /*5c30*/  ISETP.GT.U32.AND P6, PT, R8, R3, PT ;  /* 0x000000030800720c */ /* 0x000fe20003fc4070 */
[----:B------:R-:W-:Y:S01]  /*5c40*/  @!P5 IMAD.IADD R116, R116, 0x1, -R8 ;  /* 0x000000017474d824 */ /* 0x000fe200078e0a08 */
[----:B------:R-:W-:Y:S01]  /*5c50*/  ISETP.GT.U32.AND P5, PT, R8, R5, PT ;  /* 0x000000050800720c */ /* 0x000fe20003fa4070 */
[C---:B------:R-:W-:Y:S01]  /*5c60*/  VIADD R10, R0.reuse, 0x66 ;  /* 0x00000066000a7836 */ /* 0x040fe20000000000 */
[----:B------:R0:W-:Y:S01]  /*5c70*/  STL [R1+0x35c], R7 ;  /* 0x00035c0701007387 */ /* 0x0001e20000100800 */
[----:B------:R-:W-:Y:S02]  /*5c80*/  IMAD.MOV.U32 R6, RZ, RZ, R11 ;  /* 0x000000ffff067224 */ /* 0x000fe400078e000b */
[----:B------:R-:W-:-:S02]  /*5c90*/  VIADD R12, R0, 0x67 ;  /* 0x00000067000c7836 */ /* 0x000fc40000000000 */
[----:B------:R-:W-:Y:S01]  /*5ca0*/  @!P0 IMAD.IADD R115, R115, 0x1, -R8 ;  /* 0x0000000173738824 */ /* 0x000fe200078e0a08 */
[----:B------:R-:W-:Y:S01]  /*5cb0*/  ISETP.GE.AND P0, PT, R13, RZ, PT ;  /* 0x000000ff0d00720c */ /* 0x000fe20003f06270 */
[----:B------:R-:W-:Y:S01]  /*5cc0*/  @!P2 IMAD.MOV R6, RZ, RZ, -R6 ;  /* 0x000000ffff06a224 */ /* 0x000fe200078e0a06 */
[----:B------:R-:W-:Y:S01]  /*5cd0*/  IABS R11, R12 ;  /* 0x0000000c000b7213 */ /* 0x000fe20000000000 */
[--C-:B------:R-:W-:Y:S01]  /*5ce0*/  @!P1 IMAD.IADD R119, R119, 0x1, -R8.reuse ;  /* 0x0000000177779824 */ /* 0x100fe200078e0a08 */
[----:B0-----:R-:W-:Y:S01]  /*5cf0*/  IABS R7, R10 ;  /* 0x0000000a00077213 */ /* 0x001fe20000000000 */
[--C-:B------:R-:W-:Y:S01]  /*5d00*/  @!P6 IMAD.IADD R3, R3, 0x1, -R8.reuse ;  /* 0x000000010303e824 */ /* 0x100fe200078e0a08 */
[C---:B------:R-:W-:Y:S01]  /*5d10*/  ISETP.GT.U32.AND P6, PT, R8.reuse, R115, PT ;  /* 0x000000730800720c */ /* 0x040fe20003fc4070 */
[----:B------:R-:W-:Y:S01]  /*5d20*/  @!P5 IMAD.IADD R5, R5, 0x1, -R8 ;  /* 0x000000010505d824 */ /* 0x000fe200078e0a08 */
[----:B------:R0:W-:Y:S01]  /*5d30*/  STL [R1+0x364], R6 ;  /* 0x0003640601007387 */ /* 0x0001e20000100800 */
[----:B------:R-:W-:Y:S01]  /*5d40*/  IMAD.HI.U32 R4, R9, R7, RZ ;  /* 0x0000000709047227 */ /* 0x000fe200078e00ff */
[----:B------:R-:W-:-:S02]  /*5d50*/  ISETP.GT.U32.AND P5, PT, R8, R3, PT ;  /* 0x000000030800720c */ /* 0x000fc40003fa4070 */
[----:B------:R-:W-:Y:S01]  /*5d60*/  ISETP.GE.AND P2, PT, R14, RZ, PT ;  /* 0x000000ff0e00720c */ /* 0x000fe20003f46270 */
[----:B------:R-:W-:Y:S01]  /*5d70*/  @!P4 IMAD.MOV R119, RZ, RZ, -R119 ;  /* 0x000000ffff77c224 */ /* 0x000fe200078e0a77 */
[----:B------:R-:W-:Y:S01]  /*5d80*/  ISETP.GT.U32.AND P4, PT, R8, R5, PT ;  /* 0x000000050800720c */ /* 0x000fe20003f84070 */
[C---:B------:R-:W-:Y:S01]  /*5d90*/  VIADD R14, R0.reuse, 0x69 ;  /* 0x00000069000e7836 */ /* 0x040fe20000000000 */
[----:B------:R-:W-:Y:S01]  /*5da0*/  ISETP.GE.AND P1, PT, R15, RZ, PT ;  /* 0x000000ff0f00720c */ /* 0x000fe20003f26270 */
[----:B------:R-:W-:Y:S02]  /*5db0*/  VIADD R13, R0, 0x68 ;  /* 0x00000068000d7836 */ /* 0x000fe40000000000 */
[----:B0-----:R-:W-:Y:S01]  /*5dc0*/  IMAD.MOV R6, RZ, RZ, -R4 ;  /* 0x000000ffff067224 */ /* 0x001fe200078e0a04 */
[----:B------:R-:W-:Y:S01]  /*5dd0*/  IABS R111, R14 ;  /* 0x0000000e006f7213 */ /* 0x000fe20000000000 */
[----:B------:R-:W-:Y:S01]  /*5de0*/  IMAD.HI.U32 R4, R9, R11, RZ ;  /* 0x0000000b09047227 */ /* 0x000fe200078e00ff */
[----:B------:R-:W-:-:S03]  /*5df0*/  IABS R113, R13 ;  /* 0x0000000d00717213 */ /* 0x000fc60000000000 */
[C---:B------:R-:W-:Y:S02]  /*5e00*/  IMAD R7, R8.reuse, R6, R7 ;  /* 0x0000000608077224 */ /* 0x040fe400078e0207 */
[----:B------:R-:W-:Y:S02]  /*5e10*/  IMAD.MOV R4, RZ, RZ, -R4 ;  /* 0x000000ffff047224 */ /* 0x000fe400078e0a04 */
[--C-:B------:R-:W-:Y:S01]  /*5e20*/  @!P6 IMAD.IADD R115, R115, 0x1, -R8.reuse ;  /* 0x000000017373e824 */ /* 0x100fe200078e0a08 */
[C---:B------:R-:W-:Y:S01]  /*5e30*/  ISETP.GT.U32.AND P6, PT, R8.reuse, R7, PT ;  /* 0x000000070800720c */ /* 0x040fe20003fc4070 */
[C---:B------:R-:W-:Y:S02]  /*5e40*/  IMAD R11, R8.reuse, R4, R11 ;  /* 0x00000004080b7224 */ /* 0x040fe400078e020b */
[--C-:B------:R-:W-:Y:S02]  /*5e50*/  @!P4 IMAD.IADD R5, R5, 0x1, -R8.reuse ;  /* 0x000000010505c824 */ /* 0x100fe400078e0a08 */
[----:B------:R-:W-:Y:S01]  /*5e60*/  @!P5 IMAD.IADD R3, R3, 0x1, -R8 ;  /* 0x000000010303d824 */ /* 0x000fe200078e0a08 */
[----:B------:R-:W-:Y:S01]  /*5e70*/  ISETP.GT.U32.AND P4, PT, R8, R11, PT ;  /* 0x0000000b0800720c */ /* 0x000fe20003f84070 */
[----:B------:R-:W-:Y:S01]  /*5e80*/  IMAD.HI.U32 R6, R9, R111, RZ ;  /* 0x0000006f09067227 */ /* 0x000fe200078e00ff */
[----:B------:R-:W-:-:S03]  /*5e90*/  ISETP.GE.AND P5, PT, R10, RZ, PT ;  /* 0x000000ff0a00720c */ /* 0x000fc60003fa6270 */
[----:B------:R-:W-:Y:S02]  /*5ea0*/  VIADD R10, R0, 0x6a ;  /* 0x0000006a000a7836 */ /* 0x000fe40000000000 */
[----:B------:R-:W-:Y:S01]  /*5eb0*/  @!P6 IMAD.IADD R7, R7, 0x1, -R8 ;  /* 0x000000010707e824 */ /* 0x000fe200078e0a08 */
[----:B------:R-:W-:Y:S01]  /*5ec0*/  ISETP.GE.AND P6, PT, R12, RZ, PT ;  /* 0x000000ff0c00720c */ /* 0x000fe20003fc6270 */
[----:B------:R-:W-:Y:S01]  /*5ed0*/  @!P3 IMAD.MOV R116, RZ, RZ, -R116 ;  /* 0x000000ffff74b224 */ /* 0x000fe200078e0a74 */
[----:B------:R-:W-:Y:S01]  /*5ee0*/  IABS R109, R10 ;  /* 0x0000000a006d7213 */ /* 0x000fe20000000000 */
[----:B------:R-:W-:Y:S01]  /*5ef0*/  IMAD.HI.U32 R4, R9, R113, RZ ;  /* 0x0000007109047227 */ /* 0x000fe200078e00ff */
[----:B------:R-:W-:-:S03]  /*5f00*/  ISETP.GT.U32.AND P3, PT, R8, R7, PT ;  /* 0x000000070800720c */ /* 0x000fc60003f64070 */
[----:B------:R-:W-:Y:S02]  /*5f10*/  @!P4 IMAD.IADD R11, R11, 0x1, -R8 ;  /* 0x000000010b0bc824 */ /* 0x000fe400078e0a08 */
[----:B------:R-:W-:Y:S02]  /*5f20*/  IMAD.MOV R6, RZ, RZ, -R6 ;  /* 0x000000ffff067224 */ /* 0x000fe400078e0a06 */
[----:B------:R-:W-:Y:S01]  /*5f30*/  VIADD R12, R0, 0x6b ;  /* 0x0000006b000c7836 */ /* 0x000fe20000000000 */
[C---:B------:R-:W-:Y:S01]  /*5f40*/  ISETP.GT.U32.AND P4, PT, R8.reuse, R11, PT ;  /* 0x0000000b0800720c */ /* 0x040fe20003f84070 */
[----:B------:R-:W-:Y:S02]  /*5f50*/  IMAD.MOV R4, RZ, RZ, -R4 ;  /* 0x000000ffff047224 */ /* 0x000fe400078e0a04 */
[----:B------:R-:W-:Y:S01]  /*5f60*/  IMAD R111, R8, R6, R111 ;  /* 0x00000006086f7224 */ /* 0x000fe200078e026f */
[----:B------:R-:W-:Y:S01]  /*5f70*/  IABS R107, R12 ;  /* 0x0000000c006b7213 */ /* 0x000fe20000000000 */
[----:B------:R-:W-:-:S02]  /*5f80*/  IMAD.MOV.U32 R17, RZ, RZ, R3 ;  /* 0x000000ffff117224 */ /* 0x000fc400078e0003 */
[----:B------:R-:W-:Y:S02]  /*5f90*/  IMAD R113, R8, R4, R113 ;  /* 0x0000000408717224 */ /* 0x000fe400078e0271 */
[----:B------:R-:W-:-:S04]  /*5fa0*/  IMAD.HI.U32 R4, R9, R109, RZ ;  /* 0x0000006d09047227 */ /* 0x000fc800078e00ff */
[----:B------:R-:W-:Y:S01]  /*5fb0*/  @!P1 IMAD.MOV R17, RZ, RZ, -R17 ;  /* 0x000000ffff119224 */ /* 0x000fe200078e0a11 */
[----:B------:R-:W-:Y:S01]  /*5fc0*/  ISETP.GT.U32.AND P1, PT, R8, R111, PT ;  /* 0x0000006f0800720c */ /* 0x000fe20003f24070 */
[----:B------:R-:W-:-:S03]  /*5fd0*/  IMAD.HI.U32 R3, R9, R107, RZ ;  /* 0x0000006b09037227 */ /* 0x000fc600078e00ff */
[----:B------:R-:W-:Y:S01]  /*5fe0*/  STL [R1+0x36c], R17 ;  /* 0x00036c1101007387 */ /* 0x000fe20000100800 */
[----:B------:R-:W-:Y:S01]  /*5ff0*/  @!P3 IMAD.IADD R7, R7, 0x1, -R8 ;  /* 0x000000010707b824 */ /* 0x000fe200078e0a08 */
[----:B------:R-:W-:Y:S01]  /*6000*/  ISETP.GE.AND P3, PT, R14, RZ, PT ;  /* 0x000000ff0e00720c */ /* 0x000fe20003f66270 */
[----:B------:R-:W-:Y:S02]  /*6010*/  IMAD.MOV R4, RZ, RZ, -R4 ;  /* 0x000000ffff047224 */ /* 0x000fe400078e0a04 */
[----:B------:R-:W-:Y:S02]  /*6020*/  IMAD.MOV R3, RZ, RZ, -R3 ;  /* 0x000000ffff037224 */ /* 0x000fe400078e0a03 */
[----:B------:R-:W-:Y:S01]  /*6030*/  @!P4 IMAD.IADD R11, R11, 0x1, -R8 ;  /* 0x000000010b0bc824 */ /* 0x000fe200078e0a08 */
[----:B------:R-:W-:Y:S01]  /*6040*/  ISETP.GE.AND P4, PT, R10, RZ, PT ;  /* 0x000000ff0a00720c */ /* 0x000fe20003f86270 */
[----:B------:R-:W-:Y:S02]  /*6050*/  IMAD R109, R8, R4, R109 ;  /* 0x00000004086d7224 */ /* 0x000fe400078e026d */
[----:B------:R-:W-:-:S02]  /*6060*/  IMAD.MOV.U32 R15, RZ, RZ, R7 ;  /* 0x000000ffff0f7224 */ /* 0x000fc400078e0007 */
[----:B------:R-:W-:Y:S01]  /*6070*/  @!P2 IMAD.MOV R115, RZ, RZ, -R115 ;  /* 0x000000ffff73a224 */ /* 0x000fe200078e0a73 */
[C---:B------:R-:W-:Y:S01]  /*6080*/  ISETP.GT.U32.AND P2, PT, R8.reuse, R113, PT ;  /* 0x000000710800720c */ /* 0x040fe20003f44070 */
[C---:B------:R-:W-:Y:S02]  /*6090*/  IMAD R107, R8.reuse, R3, R107 ;  /* 0x00000003086b7224 */ /* 0x040fe400078e026b */
[----:B------:R-:W-:Y:S02]  /*60a0*/  IMAD.MOV.U32 R6, RZ, RZ, R11 ;  /* 0x000000ffff067224 */ /* 0x000fe400078e000b */
[----:B------:R-:W-:Y:S01]  /*60b0*/  @!P5 IMAD.MOV R15, RZ, RZ, -R15 ;  /* 0x000000ffff0fd224 */ /* 0x000fe200078e0a0f */
[C---:B------:R-:W-:Y:S01]  /*60c0*/  ISETP.GT.U32.AND P5, PT, R8.reuse, R109, PT ;  /* 0x0000006d0800720c */ /* 0x040fe20003fa4070 */
[----:B------:R-:W-:Y:S02]  /*60d0*/  @!P1 IMAD.IADD R111, R111, 0x1, -R8 ;  /* 0x000000016f6f9824 */ /* 0x000fe400078e0a08 */
[----:B------:R-:W-:Y:S01]  /*60e0*/  @!P6 IMAD.MOV R6, RZ, RZ, -R6 ;  /* 0x000000ffff06e224 */ /* 0x000fe200078e0a06 */
[----:B------:R-:W-:Y:S01]  /*60f0*/  ISETP.GT.U32.AND P6, PT, R8, R107, PT ;  /* 0x0000006b0800720c */ /* 0x000fe20003fc4070 */
[----:B------:R-:W-:Y:S01]  /*6100*/  VIADD R4, R0, 0x6c ;  /* 0x0000006c00047836 */ /* 0x000fe20000000000 */
[----:B------:R-:W-:Y:S01]  /*6110*/  ISETP.GT.U32.AND P1, PT, R8, R111, PT ;  /* 0x0000006f0800720c */ /* 0x000fe20003f24070 */
[----:B------:R-:W-:-:S02]  /*6120*/  @!P2 IMAD.IADD R113, R113, 0x1, -R8 ;  /* 0x000000017171a824 */ /* 0x000fc400078e0a08 */
[----:B------:R-:W-:Y:S01]  /*6130*/  IMAD.MOV.U32 R16, RZ, RZ, R5 ;  /* 0x000000ffff107224 */ /* 0x000fe200078e0005 */
[----:B------:R-:W-:Y:S01]  /*6140*/  IABS R5, R4 ;  /* 0x0000000400057213 */ /* 0x000fe20000000000 */
[----:B------:R-:W-:Y:S01]  /*6150*/  VIADD R10, R0, 0x6d ;  /* 0x0000006d000a7836 */ /* 0x000fe20000000000 */
[C---:B------:R-:W-:Y:S01]  /*6160*/  ISETP.GT.U32.AND P2, PT, R8.reuse, R113, PT ;  /* 0x000000710800720c */ /* 0x040fe20003f44070 */
[--C-:B------:R-:W-:Y:S02]  /*6170*/  @!P5 IMAD.IADD R109, R109, 0x1, -R8.reuse ;  /* 0x000000016d6dd824 */ /* 0x100fe400078e0a08 */
[----:B------:R-:W-:Y:S01]  /*6180*/  IMAD.HI.U32 R3, R9, R5, RZ ;  /* 0x0000000509037227 */ /* 0x000fe200078e00ff */
[----:B------:R-:W-:Y:S02]  /*6190*/  IABS R7, R10 ;  /* 0x0000000a00077213 */ /* 0x000fe40000000000 */
[----:B------:R-:W-:Y:S01]  /*61a0*/  ISETP.GT.U32.AND P5, PT, R8, R109, PT ;  /* 0x0000006d0800720c */ /* 0x000fe20003fa4070 */
[----:B------:R-:W-:-:S02]  /*61b0*/  @!P6 IMAD.IADD R107, R107, 0x1, -R8 ;  /* 0x000000016b6be824 */ /* 0x000fc400078e0a08 */
[----:B------:R-:W-:Y:S01]  /*61c0*/  @!P1 IMAD.IADD R111, R111, 0x1, -R8 ;  /* 0x000000016f6f9824 */ /* 0x000fe200078e0a08 */
[----:B------:R-:W-:Y:S01]  /*61d0*/  ISETP.GE.AND P1, PT, R4, RZ, PT ;  /* 0x000000ff0400720c */ /* 0x000fe20003f26270 */
[----:B------:R-:W-:Y:S01]  /*61e0*/  IMAD.HI.U32 R4, R9, R7, RZ ;  /* 0x0000000709047227 */ /* 0x000fe200078e00ff */
[----:B------:R-:W-:-:S03]  /*61f0*/  ISETP.GT.U32.AND P6, PT, R8, R107, PT ;  /* 0x0000006b0800720c */ /* 0x000fc60003fc4070 */
[----:B------:R-:W-:Y:S02]  /*6200*/  IMAD.MOV R3, RZ, RZ, -R3 ;  /* 0x000000ffff037224 */ /* 0x000fe400078e0a03 */
[----:B------:R-:W-:Y:S01]  /*6210*/  @!P0 IMAD.MOV R16, RZ, RZ, -R16 ;  /* 0x000000ffff108224 */ /* 0x000fe200078e0a10 */
[----:B------:R-:W-:Y:S01]  /*6220*/  ISETP.GE.AND P0, PT, R13, RZ, PT ;  /* 0x000000ff0d00720c */ /* 0x000fe20003f06270 */
[----:B------:R-:W-:Y:S02]  /*6230*/  IMAD.MOV R4, RZ, RZ, -R4 ;  /* 0x000000ffff047224 */ /* 0x000fe400078e0a04 */
[----:B------:R-:W-:Y:S01]  /*6240*/  IMAD R5, R8, R3, R5 ;  /* 0x0000000308057224 */ /* 0x000fe200078e0205 */
[----:B------:R-:W-:Y:S01]  /*6250*/  STL [R1+0x374], R16 ;  /* 0x0003741001007387 */ /* 0x000fe20000100800 */
[----:B------:R-:W-:Y:S01]  /*6260*/  @!P2 IMAD.IADD R113, R113, 0x1, -R8 ;  /* 0x000000017171a824 */ /* 0x000fe200078e0a08 */
[----:B------:R-:W-:Y:S01]  /*6270*/  ISETP.GE.AND P2, PT, R12, RZ, PT ;  /* 0x000000ff0c00720c */ /* 0x000fe20003f46270 */
[----:B------:R-:W-:Y:S01]  /*6280*/  VIADD R12, R0, 0x6e ;  /* 0x0000006e000c7836 */ /* 0x000fe20000000000 */
[----:B------:R-:W-:Y:S01]  /*6290*/  STL [R1+0x37c], R15 ;  /* 0x00037c0f01007387 */ /* 0x000fe20000100800 */
[----:B------:R-:W-:-:S02]  /*62a0*/  IMAD R7, R8, R4, R7 ;  /* 0x0000000408077224 */ /* 0x000fc400078e0207 */
[--C-:B------:R-:W-:Y:S01]  /*62b0*/  @!P5 IMAD.IADD R109, R109, 0x1, -R8.reuse ;  /* 0x000000016d6dd824 */ /* 0x100fe200078e0a08 */
[C---:B------:R-:W-:Y:S01]  /*62c0*/  ISETP.GT.U32.AND P5, PT, R8.reuse, R5, PT ;  /* 0x000000050800720c */ /* 0x040fe20003fa4070 */
[----:B------:R0:W-:Y:S01]  /*62d0*/  STL [R1+0x384], R6 ;  /* 0x0003840601007387 */ /* 0x0001e20000100800 */
[--C-:B------:R-:W-:Y:S01]  /*62e0*/  @!P6 IMAD.IADD R107, R107, 0x1, -R8.reuse ;  /* 0x000000016b6be824 */ /* 0x100fe200078e0a08 */
[----:B------:R-:W-:Y:S01]  /*62f0*/  ISETP.GT.U32.AND P6, PT, R8, R7, PT ;  /* 0x000000070800720c */ /* 0x000fe20003fc4070 */
[----:B------:R-:W-:Y:S01]  /*6300*/  @!P0 IMAD.MOV R113, RZ, RZ, -R113 ;  /* 0x000000ffff718224 */ /* 0x000fe200078e0a71 */
[----:B------:R-:W-:Y:S01]  /*6310*/  ISETP.GE.AND P0, PT, R10, RZ, PT ;  /* 0x000000ff0a00720c */ /* 0x000fe20003f06270 */
[C---:B------:R-:W-:Y:S02]  /*6320*/  VIADD R10, R0.reuse, 0x6f ;  /* 0x0000006f000a7836 */ /* 0x040fe40000000000 */
[C---:B------:R-:W-:Y:S02]  /*6330*/  VIADD R14, R0.reuse, 0x71 ;  /* 0x00000071000e7836 */ /* 0x040fe40000000000 */
[----:B------:R-:W-:Y:S01]  /*6340*/  VIADD R13, R0, 0x70 ;  /* 0x00000070000d7836 */ /* 0x000fe20000000000 */
[----:B0-----:R-:W-:Y:S01]  /*6350*/  IABS R6, R12 ;  /* 0x0000000c00067213 */ /* 0x001fe20000000000 */
[----:B------:R-:W-:Y:S01]  /*6360*/  @!P4 IMAD.MOV R109, RZ, RZ, -R109 ;  /* 0x000000ffff6dc224 */ /* 0x000fe200078e0a6d */
[----:B------:R-:W-:Y:S01]  /*6370*/  IABS R11, R10 ;  /* 0x0000000a000b7213 */ /* 0x000fe20000000000 */
[----:B------:R-:W-:Y:S01]  /*6380*/  @!P5 IMAD.IADD R5, R5, 0x1, -R8 ;  /* 0x000000010505d824 */ /* 0x000fe200078e0a08 */
[----:B------:R-:W-:Y:S01]  /*6390*/  IABS R103, R14 ;  /* 0x0000000e00677213 */ /* 0x000fe20000000000 */
[----:B------:R-:W-:Y:S01]  /*63a0*/  IMAD.HI.U32 R3, R9, R6, RZ ;  /* 0x0000000609037227 */ /* 0x000fe200078e00ff */
[----:B------:R-:W-:-:S03]  /*63b0*/  IABS R105, R13 ;  /* 0x0000000d00697213 */ /* 0x000fc60000000000 */
[----:B------:R-:W-:Y:S02]  /*63c0*/  IMAD.MOV R3, RZ, RZ, -R3 ;  /* 0x000000ffff037224 */ /* 0x000fe400078e0a03 */
[----:B------:R-:W-:Y:S01]  /*63d0*/  @!P6 IMAD.IADD R7, R7, 0x1, -R8 ;  /* 0x000000010707e824 */ /* 0x000fe200078e0a08 */
[C---:B------:R-:W-:Y:S01]  /*63e0*/  ISETP.GT.U32.AND P6, PT, R8.reuse, R5, PT ;  /* 0x000000050800720c */ /* 0x040fe20003fc4070 */
[C---:B------:R-:W-:Y:S02]  /*63f0*/  IMAD R3, R8.reuse, R3, R6 ;  /* 0x0000000308037224 */ /* 0x040fe400078e0206 */
[----:B------:R-:W-:Y:S01]  /*6400*/  IMAD.HI.U32 R4, R9, R11, RZ ;  /* 0x0000000b09047227 */ /* 0x000fe200078e00ff */
[C---:B------:R-:W-:Y:S02]  /*6410*/  ISETP.GT.U32.AND P4, PT, R8.reuse, R7, PT ;  /* 0x000000070800720c */ /* 0x040fe40003f84070 */
[----:B------:R-:W-:Y:S01]  /*6420*/  ISETP.GT.U32.AND P5, PT, R8, R3, PT ;  /* 0x000000030800720c */ /* 0x000fe20003fa4070 */
[----:B------:R-:W-:-:S02]  /*6430*/  IMAD.MOV R4, RZ, RZ, -R4 ;  /* 0x000000ffff047224 */ /* 0x000fc400078e0a04 */
[----:B------:R-:W-:-:S04]  /*6440*/  IMAD.HI.U32 R6, R9, R105, RZ ;  /* 0x0000006909067227 */ /* 0x000fc800078e00ff */
[C---:B------:R-:W-:Y:S02]  /*6450*/  IMAD R11, R8.reuse, R4, R11 ;  /* 0x00000004080b7224 */ /* 0x040fe400078e020b */
[----:B------:R-:W-:Y:S02]  /*6460*/  @!P6 IMAD.IADD R5, R5, 0x1, -R8 ;  /* 0x000000010505e824 */ /* 0x000fe400078e0a08 */
[----:B------:R-:W-:Y:S01]  /*6470*/  IMAD.HI.U32 R4, R9, R103, RZ ;  /* 0x0000006709047227 */ /* 0x000fe200078e00ff */
[----:B------:R-:W-:-:S03]  /*6480*/  ISETP.GT.U32.AND P6, PT, R8, R11, PT ;  /* 0x0000000b0800720c */ /* 0x000fc60003fc4070 */
[----:B------:R-:W-:Y:S02]  /*6490*/  @!P5 IMAD.IADD R3, R3, 0x1, -R8 ;  /* 0x000000010303d824 */ /* 0x000fe400078e0a08 */
[----:B------:R-:W-:Y:S02]  /*64a0*/  IMAD.MOV R4, RZ, RZ, -R4 ;  /* 0x000000ffff047224 */ /* 0x000fe400078e0a04 */
[----:B------:R-:W-:Y:S01]  /*64b0*/  IMAD.MOV R6, RZ, RZ, -R6 ;  /* 0x000000ffff067224 */ /* 0x000fe200078e0a06 */
[C---:B------:R-:W-:Y:S01]  /*64c0*/  ISETP.GT.U32.AND P5, PT, R8.reuse, R3, PT ;  /* 0x000000030800720c */ /* 0x040fe20003fa4070 */
[C---:B------:R-:W-:Y:S02]  /*64d0*/  IMAD R103, R8.reuse, R4, R103 ;  /* 0x0000000408677224 */ /* 0x040fe400078e0267 */
[----:B------:R-:W-:Y:S02]  /*64e0*/  IMAD R105, R8, R6, R105 ;  /* 0x0000000608697224 */ /* 0x000fe400078e0269 */
[----:B------:R-:W-:-:S02]  /*64f0*/  IMAD.MOV.U32 R16, RZ, RZ, R5 ;  /* 0x000000ffff107224 */ /* 0x000fc400078e0005 */
[----:B------:R-:W-:Y:S01]  /*6500*/  @!P6 IMAD.IADD R11, R11, 0x1, -R8 ;  /* 0x000000010b0be824 */ /* 0x000fe200078e0a08 */
[C---:B------:R-:W-:Y:S01]  /*6510*/  ISETP.GT.U32.AND P6, PT, R8.reuse, R103, PT ;  /* 0x000000670800720c */ /* 0x040fe20003fc4070 */
[----:B------:R-:W-:Y:S01]  /*6520*/  @!P1 IMAD.MOV R16, RZ, RZ, -R16 ;  /* 0x000000ffff109224 */ /* 0x000fe200078e0a10 */
[----:B------:R-:W-:Y:S01]  /*6530*/  ISETP.GT.U32.AND P1, PT, R8, R105, PT ;  /* 0x000000690800720c */ /* 0x000fe20003f24070 */
[----:B------:R-:W-:Y:S02]  /*6540*/  VIADD R15, R0, 0x72 ;  /* 0x00000072000f7836 */ /* 0x000fe40000000000 */
[--C-:B------:R-:W-:Y:S01]  /*6550*/  @!P5 IMAD.IADD R3, R3, 0x1, -R8.reuse ;  /* 0x000000010303d824 */ /* 0x100fe200078e0a08 */
[----:B------:R-:W-:Y:S01]  /*6560*/  ISETP.GE.AND P5, PT, R14, RZ, PT ;  /* 0x000000ff0e00720c */ /* 0x000fe20003fa6270 */
[--C-:B------:R-:W-:Y:S01]  /*6570*/  @!P4 IMAD.IADD R7, R7, 0x1, -R8.reuse ;  /* 0x000000010707c824 */ /* 0x100fe200078e0a08 */
[----:B------:R-:W-:Y:S01]  /*6580*/  IABS R101, R15 ;  /* 0x0000000f00657213 */ /* 0x000fe20000000000 */
[----:B------:R-:W-:Y:S01]  /*6590*/  VIADD R14, R0, 0x73 ;  /* 0x00000073000e7836 */ /* 0x000fe20000000000 */
[----:B------:R0:W-:Y:S01]  /*65a0*/  STL [R1+0x38c], R16 ;  /* 0x00038c1001007387 */ /* 0x0001e20000100800 */
[----:B------:R-:W-:Y:S01]  /*65b0*/  IMAD.MOV.U32 R5, RZ, RZ, R7 ;  /* 0x000000ffff057224 */ /* 0x000fe200078e0007 */
[----:B------:R-:W-:Y:S01]  /*65c0*/  ISETP.GE.AND P4, PT, R13, RZ, PT ;  /* 0x000000ff0d00720c */ /* 0x000fe20003f86270 */
        /* <DEDUP_REMOVED lines=11> */
[C---:B0-----:R-:W-:Y:S02]  /*6680*/  VIADD R16, R0.reuse, 0x74 ;  /* 0x0000007400107836 */ /* 0x041fe40000000000 */
[----:B------:R-:W-:Y:S02]  /*6690*/  VIADD R17, R0, 0x75 ;  /* 0x0000007500117836 */ /* 0x000fe40000000000 */
[----:B-1----:R-:W-:Y:S01]  /*66a0*/  IMAD.MOV R5, RZ, RZ, -R4 ;  /* 0x000000ffff057224 */ /* 0x002fe200078e0a04 */
[----:B------:R-:W-:Y:S01]  /*66b0*/  IABS R7, R16 ;  /* 0x0000001000077213 */ /* 0x000fe20000000000 */
[C---:B------:R-:W-:Y:S02]  /*66c0*/  IMAD R101, R8.reuse, R6, R101 ;  /* 0x0000000608657224 */ /* 0x040fe400078e0265 */
[----:B------:R-:W-:-:S02]  /*66d0*/  IMAD R100, R8, R5, R100 ;  /* 0x0000000508647224 */ /* 0x000fc400078e0264 */
[----:B------:R-:W-:Y:S01]  /*66e0*/  @!P2 IMAD.MOV R107, RZ, RZ, -R107 ;  /* 0x000000ffff6ba224 */ /* 0x000fe200078e0a6b */
[----:B------:R-:W-:Y:S01]  /*66f0*/  ISETP.GE.AND P2, PT, R10, RZ, PT ;  /* 0x000000ff0a00720c */ /* 0x000fe20003f46270 */
[----:B------:R-:W-:Y:S01]  /*6700*/  @!P3 IMAD.MOV R111, RZ, RZ, -R111 ;  /* 0x000000ffff6fb224 */ /* 0x000fe200078e0a6f */
[----:B------:R-:W-:Y:S01]  /*6710*/  IABS R10, R17 ;  /* 0x00000011000a7213 */ /* 0x000fe20000000000 */
[--C-:B------:R-:W-:Y:S01]  /*6720*/  @!P1 IMAD.IADD R11, R11, 0x1, -R8.reuse ;  /* 0x000000010b0b9824 */ /* 0x100fe200078e0a08 */
[----:B------:R-:W-:Y:S01]  /*6730*/  ISETP.GE.AND P3, PT, R12, RZ, PT ;  /* 0x000000ff0c00720c */ /* 0x000fe20003f66270 */
[----:B------:R-:W-:Y:S01]  /*6740*/  @!P6 IMAD.IADD R103, R103, 0x1, -R8 ;  /* 0x000000016767e824 */ /* 0x000fe200078e0a08 */
[C---:B------:R-:W-:Y:S01]  /*6750*/  ISETP.GT.U32.AND P1, PT, R8.reuse, R101, PT ;  /* 0x000000650800720c */ /* 0x040fe20003f24070 */
[----:B------:R-:W-:Y:S01]  /*6760*/  IMAD.HI.U32 R4, R9, R7, RZ ;  /* 0x0000000709047227 */ /* 0x000fe200078e00ff */
[----:B------:R-:W-:-:S03]  /*6770*/  ISETP.GT.U32.AND P6, PT, R8, R100, PT ;  /* 0x000000640800720c */ /* 0x000fc60003fc4070 */
[----:B------:R-:W-:Y:S02]  /*6780*/  VIADD R18, R0, 0x76 ;  /* 0x0000007600127836 */ /* 0x000fe40000000000 */
[----:B------:R-:W-:-:S03]  /*6790*/  IMAD.HI.U32 R5, R9, R10, RZ ;  /* 0x0000000a09057227 */ /* 0x000fc600078e00ff */
[----:B------:R-:W-:Y:S01]  /*67a0*/  IABS R12, R18 ;  /* 0x00000012000c7213 */ /* 0x000fe20000000000 */
[----:B------:R-:W-:Y:S02]  /*67b0*/  IMAD.MOV R4, RZ, RZ, -R4 ;  /* 0x000000ffff047224 */ /* 0x000fe400078e0a04 */
[----:B------:R-:W-:Y:S02]  /*67c0*/  IMAD.MOV R13, RZ, RZ, -R5 ;  /* 0x000000ffff0d7224 */ /* 0x000fe400078e0a05 */
[C---:B------:R-:W-:Y:S02]  /*67d0*/  IMAD R5, R8.reuse, R4, R7 ;  /* 0x0000000408057224 */ /* 0x040fe400078e0207 */
[----:B------:R-:W-:Y:S02]  /*67e0*/  IMAD R7, R8, R13, R10 ;  /* 0x0000000d08077224 */ /* 0x000fe400078e020a */
[----:B------:R-:W-:Y:S01]  /*67f0*/  @!P0 IMAD.IADD R105, R105, 0x1, -R8 ;  /* 0x0000000169698824 */ /* 0x000fe200078e0a08 */
[----:B------:R-:W-:Y:S01]  /*6800*/  ISETP.GE.AND P0, PT, R15, RZ, PT ;  /* 0x000000ff0f00720c */ /* 0x000fe20003f06270 */
[----:B------:R-:W-:-:S04]  /*6810*/  IMAD.HI.U32 R6, R9, R12, RZ ;  /* 0x0000000c09067227 */ /* 0x000fc800078e00ff */
[--C-:B------:R-:W-:Y:S01]  /*6820*/  @!P1 IMAD.IADD R101, R101, 0x1, -R8.reuse ;  /* 0x0000000165659824 */ /* 0x100fe200078e0a08 */
[----:B------:R-:W-:Y:S01]  /*6830*/  ISETP.GE.AND P1, PT, R14, RZ, PT ;  /* 0x000000ff0e00720c */ /* 0x000fe20003f26270 */
[----:B------:R-:W-:Y:S02]  /*6840*/  VIADD R10, R0, 0x77 ;  /* 0x00000077000a7836 */ /* 0x000fe40000000000 */
[----:B------:R-:W-:Y:S01]  /*6850*/  @!P6 IMAD.IADD R100, R100, 0x1, -R8 ;  /* 0x000000016464e824 */ /* 0x000fe200078e0a08 */
[C---:B------:R-:W-:Y:S01]  /*6860*/  ISETP.GT.U32.AND P6, PT, R8.reuse, R101, PT ;  /* 0x000000650800720c */ /* 0x040fe20003fc4070 */
[----:B------:R-:W-:Y:S02]  /*6870*/  IMAD.MOV.U32 R19, RZ, RZ, R11 ;  /* 0x000000ffff137224 */ /* 0x000fe400078e000b */
[----:B------:R-:W-:Y:S01]  /*6880*/  @!P3 IMAD.MOV R3, RZ, RZ, -R3 ;  /* 0x000000ffff03b224 */ /* 0x000fe200078e0a03 */
[C---:B------:R-:W-:Y:S01]  /*6890*/  ISETP.GT.U32.AND P3, PT, R8.reuse, R5, PT ;  /* 0x000000050800720c */ /* 0x040fe20003f64070 */
[----:B------:R-:W-:Y:S01]  /*68a0*/  IMAD.MOV R15, RZ, RZ, -R6 ;  /* 0x000000ffff0f7224 */ /* 0x000fe200078e0a06 */
[----:B------:R-:W-:Y:S01]  /*68b0*/  IABS R6, R10 ;  /* 0x0000000a00067213 */ /* 0x000fe20000000000 */
[----:B------:R-:W-:Y:S01]  /*68c0*/  @!P2 IMAD.MOV R19, RZ, RZ, -R19 ;  /* 0x000000ffff13a224 */ /* 0x000fe200078e0a13 */
[C---:B------:R-:W-:Y:S01]  /*68d0*/  ISETP.GT.U32.AND P2, PT, R8.reuse, R100, PT ;  /* 0x000000640800720c */ /* 0x040fe20003f44070 */
[----:B------:R-:W-:Y:S01]  /*68e0*/  @!P4 IMAD.MOV R105, RZ, RZ, -R105 ;  /* 0x000000ffff69c224 */ /* 0x000fe200078e0a69 */
[C---:B------:R-:W-:Y:S01]  /*68f0*/  ISETP.GT.U32.AND P4, PT, R8.reuse, R7, PT ;  /* 0x000000070800720c */ /* 0x040fe20003f84070 */
[----:B------:R0:W-:Y:S01]  /*6900*/  STL [R1+0x39c], R3 ;  /* 0x00039c0301007387 */ /* 0x0001e20000100800 */
[----:B------:R-:W-:-:S02]  /*6910*/  IMAD R13, R8, R15, R12 ;  /* 0x0000000f080d7224 */ /* 0x000fc400078e020c */
[--C-:B------:R-:W-:Y:S01]  /*6920*/  @!P6 IMAD.IADD R101, R101, 0x1, -R8.reuse ;  /* 0x000000016565e824 */ /* 0x100fe200078e0a08 */
[----:B------:R-:W-:Y:S01]  /*6930*/  STL [R1+0x3a4], R19 ;  /* 0x0003a41301007387 */ /* 0x000fe20000100800 */
[----:B------:R-:W-:Y:S01]  /*6940*/  VIADD R12, R0, 0x78 ;  /* 0x00000078000c7836 */ /* 0x000fe20000000000 */
[----:B------:R-:W-:Y:S01]  /*6950*/  ISETP.GT.U32.AND P6, PT, R8, R13, PT ;  /* 0x0000000d0800720c */ /* 0x000fe20003fc4070 */
[----:B------:R-:W-:Y:S01]  /*6960*/  @!P3 IMAD.IADD R5, R5, 0x1, -R8 ;  /* 0x000000010505b824 */ /* 0x000fe200078e0a08 */
[----:B------:R-:W-:Y:S01]  /*6970*/  ISETP.GE.AND P3, PT, R18, RZ, PT ;  /* 0x000000ff1200720c */ /* 0x000fe20003f66270 */
[----:B------:R-:W-:Y:S01]  /*6980*/  @!P5 IMAD.MOV R103, RZ, RZ, -R103 ;  /* 0x000000ffff67d224 */ /* 0x000fe200078e0a67 */
[----:B------:R-:W-:Y:S01]  /*6990*/  IABS R99, R12 ;  /* 0x0000000c00637213 */ /* 0x000fe20000000000 */
[----:B0-----:R-:W-:Y:S01]  /*69a0*/  IMAD.HI.U32 R3, R9, R6, RZ ;  /* 0x0000000609037227 */ /* 0x001fe200078e00ff */
[----:B------:R-:W-:-:S03]  /*69b0*/  ISETP.GE.AND P5, PT, R16, RZ, PT ;  /* 0x000000ff1000720c */ /* 0x000fc60003fa6270 */
[----:B------:R-:W-:Y:S02]  /*69c0*/  IMAD.MOV R3, RZ, RZ, -R3 ;  /* 0x000000ffff037224 */ /* 0x000fe400078e0a03 */
[----:B------:R-:W-:Y:S01]  /*69d0*/  @!P2 IMAD.IADD R100, R100, 0x1, -R8 ;  /* 0x000000016464a824 */ /* 0x000fe200078e0a08 */
[----:B------:R-:W-:Y:S01]  /*69e0*/  ISETP.GE.AND P2, PT, R17, RZ, PT ;  /* 0x000000ff1100720c */ /* 0x000fe20003f46270 */
[C---:B------:R-:W-:Y:S02]  /*69f0*/  IMAD R3, R8.reuse, R3, R6 ;  /* 0x0000000308037224 */ /* 0x040fe400078e0206 */
[----:B------:R-:W-:Y:S01]  /*6a00*/  @!P4 IMAD.IADD R7, R7, 0x1, -R8 ;  /* 0x000000010707c824 */ /* 0x000fe200078e0a08 */
[C---:B------:R-:W-:Y:S01]  /*6a10*/  ISETP.GT.U32.AND P4, PT, R8.reuse, R5, PT ;  /* 0x000000050800720c */ /* 0x040fe20003f84070 */
[----:B------:R-:W-:Y:S01]  /*6a20*/  @!P1 IMAD.MOV R100, RZ, RZ, -R100 ;  /* 0x000000ffff649224 */ /* 0x000fe200078e0a64 */
[----:B------:R-:W-:Y:S01]  /*6a30*/  ISETP.GT.U32.AND P1, PT, R8, R3, PT ;  /* 0x000000030800720c */ /* 0x000fe20003f24070 */
[----:B------:R-:W-:-:S02]  /*6a40*/  VIADD R11, R0, 0x79 ;  /* 0x00000079000b7836 */ /* 0x000fc40000000000 */
[----:B------:R-:W-:-:S03]  /*6a50*/  IMAD.HI.U32 R4, R9, R99, RZ ;  /* 0x0000006309047227 */ /* 0x000fc600078e00ff */
[----:B------:R-:W-:Y:S01]  /*6a60*/  IABS R97, R11 ;  /* 0x0000000b00617213 */ /* 0x000fe20000000000 */
[----:B------:R-:W-:Y:S01]  /*6a70*/  @!P6 IMAD.IADD R13, R13, 0x1, -R8 ;  /* 0x000000010d0de824 */ /* 0x000fe200078e0a08 */
[----:B------:R-:W-:Y:S01]  /*6a80*/  ISETP.GT.U32.AND P6, PT, R8, R7, PT ;  /* 0x000000070800720c */ /* 0x000fe20003fc4070 */
[----:B------:R-:W-:Y:S02]  /*6a90*/  IMAD.MOV R4, RZ, RZ, -R4 ;  /* 0x000000ffff047224 */ /* 0x000fe400078e0a04 */
[--C-:B------:R-:W-:Y:S01]  /*6aa0*/  @!P4 IMAD.IADD R5, R5, 0x1, -R8.reuse ;  /* 0x000000010505c824 */ /* 0x100fe200078e0a08 */
[----:B------:R-:W-:Y:S01]  /*6ab0*/  ISETP.GE.AND P4, PT, R10, RZ, PT ;  /* 0x000000ff0a00720c */ /* 0x000fe20003f86270 */
[----:B------:R-:W-:Y:S01]  /*6ac0*/  @!P1 IMAD.IADD R3, R3, 0x1, -R8 ;  /* 0x0000000103039824 */ /* 0x000fe200078e0a08 */
[----:B------:R-:W-:Y:S01]  /*6ad0*/  ISETP.GE.AND P1, PT, R11, RZ, PT ;  /* 0x000000ff0b00720c */ /* 0x000fe20003f26270 */
[----:B------:R-:W-:Y:S02]  /*6ae0*/  IMAD.MOV.U32 R15, RZ, RZ, R5 ;  /* 0x000000ffff0f7224 */ /* 0x000fe400078e0005 */
[----:B------:R-:W-:Y:S01]  /*6af0*/  @!P0 IMAD.MOV R101, RZ, RZ, -R101 ;  /* 0x000000ffff658224 */ /* 0x000fe200078e0a65 */
[C---:B------:R-:W-:Y:S01]  /*6b00*/  ISETP.GT.U32.AND P0, PT, R8.reuse, R13, PT ;  /* 0x0000000d0800720c */ /* 0x040fe20003f04070 */
[----:B------:R-:W-:-:S02]  /*6b10*/  IMAD R99, R8, R4, R99 ;  /* 0x0000000408637224 */ /* 0x000fc400078e0263 */
[----:B------:R-:W-:Y:S02]  /*6b20*/  VIADD R10, R0, 0x7b ;  /* 0x0000007b000a7836 */ /* 0x000fe40000000000 */
[----:B------:R-:W-:-:S03]  /*6b30*/  IMAD.HI.U32 R4, R9, R97, RZ ;  /* 0x0000006109047227 */ /* 0x000fc600078e00ff */
[----:B------:R-:W-:Y:S01]  /*6b40*/  IABS R93, R10 ;  /* 0x0000000a005d7213 */ /* 0x000fe20000000000 */
[----:B------:R-:W-:Y:S01]  /*6b50*/  @!P5 IMAD.MOV R15, RZ, RZ, -R15 ;  /* 0x000000ffff0fd224 */ /* 0x000fe200078e0a0f */
[C---:B------:R-:W-:Y:S01]  /*6b60*/  ISETP.GT.U32.AND P5, PT, R8.reuse, R3, PT ;  /* 0x000000030800720c */ /* 0x040fe20003fa4070 */
[----:B------:R-:W-:Y:S02]  /*6b70*/  IMAD.MOV R4, RZ, RZ, -R4 ;  /* 0x000000ffff047224 */ /* 0x000fe400078e0a04 */
[----:B------:R-:W-:Y:S01]  /*6b80*/  @!P6 IMAD.IADD R7, R7, 0x1, -R8 ;  /* 0x000000010707e824 */ /* 0x000fe200078e0a08 */
[C---:B------:R-:W-:Y:S01]  /*6b90*/  ISETP.GT.U32.AND P6, PT, R8.reuse, R99, PT ;  /* 0x000000630800720c */ /* 0x040fe20003fc4070 */
[----:B------:R-:W-:Y:S01]  /*6ba0*/  IMAD R97, R8, R4, R97 ;  /* 0x0000000408617224 */ /* 0x000fe200078e0261 */
[----:B------:R-:W-:Y:S01]  /*6bb0*/  STL [R1+0x3ac], R15 ;  /* 0x0003ac0f01007387 */ /* 0x000fe20000100800 */
[----:B------:R-:W-:-:S04]  /*6bc0*/  IMAD.HI.U32 R4, R9, R93, RZ ;  /* 0x0000005d09047227 */ /* 0x000fc800078e00ff */
[----:B------:R-:W-:Y:S01]  /*6bd0*/  @!P2 IMAD.MOV R7, RZ, RZ, -R7 ;  /* 0x000000ffff07a224 */ /* 0x000fe200078e0a07 */
[----:B------:R-:W-:Y:S01]  /*6be0*/  ISETP.GT.U32.AND P2, PT, R8, R97, PT ;  /* 0x000000610800720c */ /* 0x000fe20003f44070 */
[----:B------:R-:W-:Y:S02]  /*6bf0*/  VIADD R14, R0, 0x7a ;  /* 0x0000007a000e7836 */ /* 0x000fe40000000000 */
[----:B------:R-:W-:Y:S01]  /*6c00*/  @!P0 IMAD.IADD R13, R13, 0x1, -R8 ;  /* 0x000000010d0d8824 */ /* 0x000fe200078e0a08 */
[----:B------:R-:W-:Y:S01]  /*6c10*/  ISETP.GE.AND P0, PT, R12, RZ, PT ;  /* 0x000000ff0c00720c */ /* 0x000fe20003f06270 */
[----:B------:R-:W-:Y:S01]  /*6c20*/  IMAD.MOV R4, RZ, RZ, -R4 ;  /* 0x000000ffff047224 */ /* 0x000fe200078e0a04 */
[----:B------:R-:W-:Y:S01]  /*6c30*/  IABS R95, R14 ;  /* 0x0000000e005f7213 */ /* 0x000fe20000000000 */
[----:B------:R-:W-:Y:S01]  /*6c40*/  @!P5 IMAD.IADD R3, R3, 0x1, -R8 ;  /* 0x000000010303d824 */ /* 0x000fe200078e0a08 */
[----:B------:R-:W-:Y:S01]  /*6c50*/  STL [R1+0x3b4], R7 ;  /* 0x0003b40701007387 */ /* 0x000fe20000100800 */
[----:B------:R-:W-:-:S02]  /*6c60*/  IMAD.MOV.U32 R5, RZ, RZ, R13 ;  /* 0x000000ffff057224 */ /* 0x000fc400078e000d */
[C---:B------:R-:W-:Y:S02]  /*6c70*/  IMAD R93, R8.reuse, R4, R93 ;  /* 0x00000004085d7224 */ /* 0x040fe400078e025d */
[----:B------:R-:W-:Y:S02]  /*6c80*/  IMAD.MOV.U32 R13, RZ, RZ, R3 ;  /* 0x000000ffff0d7224 */ /* 0x000fe400078e0003 */
[----:B------:R-:W-:Y:S02]  /*6c90*/  @!P6 IMAD.IADD R99, R99, 0x1, -R8 ;  /* 0x000000016363e824 */ /* 0x000fe400078e0a08 */
[----:B------:R-:W-:Y:S01]  /*6ca0*/  @!P4 IMAD.MOV R13, RZ, RZ, -R13 ;  /* 0x000000ffff0dc224 */ /* 0x000fe200078e0a0d */
[C---:B------:R-:W-:Y:S01]  /*6cb0*/  ISETP.GT.U32.AND P4, PT, R8.reuse, R93, PT ;  /* 0x0000005d0800720c */ /* 0x040fe20003f84070 */
[----:B------:R-:W-:Y:S01]  /*6cc0*/  IMAD.HI.U32 R6, R9, R95, RZ ;  /* 0x0000005f09067227 */ /* 0x000fe200078e00ff */
[----:B------:R-:W-:-:S03]  /*6cd0*/  ISETP.GT.U32.AND P6, PT, R8, R99, PT ;  /* 0x000000630800720c */ /* 0x000fc60003fc4070 */
[----:B------:R-:W-:Y:S02]  /*6ce0*/  @!P2 IMAD.IADD R97, R97, 0x1, -R8 ;  /* 0x000000016161a824 */ /* 0x000fe400078e0a08 */
[----:B------:R-:W-:Y:S02]  /*6cf0*/  IMAD.MOV R6, RZ, RZ, -R6 ;  /* 0x000000ffff067224 */ /* 0x000fe400078e0a06 */
[----:B------:R-:W-:Y:S01]  /*6d00*/  VIADD R11, R0, 0x7d ;  /* 0x0000007d000b7836 */ /* 0x000fe20000000000 */
[C---:B------:R-:W-:Y:S01]  /*6d10*/  ISETP.GT.U32.AND P2, PT, R8.reuse, R97, PT ;  /* 0x000000610800720c */ /* 0x040fe20003f44070 */
[----:B------:R-:W-:Y:S02]  /*6d20*/  IMAD R95, R8, R6, R95 ;  /* 0x00000006085f7224 */ /* 0x000fe400078e025f */
[----:B------:R-:W-:Y:S01]  /*6d30*/  @!P3 IMAD.MOV R5, RZ, RZ, -R5 ;  /* 0x000000ffff05b224 */ /* 0x000fe200078e0a05 */
[----:B------:R-:W-:Y:S01]  /*6d40*/  IABS R6, R11 ;  /* 0x0000000b00067213 */ /* 0x000fe20000000000 */
[----:B------:R-:W-:Y:S01]  /*6d50*/  VIADD R12, R0, 0x7e ;  /* 0x0000007e000c7836 */ /* 0x000fe20000000000 */
[----:B------:R-:W-:Y:S01]  /*6d60*/  ISETP.GT.U32.AND P5, PT, R8, R95, PT ;  /* 0x0000005f0800720c */ /* 0x000fe20003fa4070 */
[--C-:B------:R-:W-:Y:S01]  /*6d70*/  @!P4 IMAD.IADD R93, R93, 0x1, -R8.reuse ;  /* 0x000000015d5dc824 */ /* 0x100fe200078e0a08 */
[----:B------:R0:W-:Y:S01]  /*6d80*/  STL [R1+0x3bc], R5 ;  /* 0x0003bc0501007387 */ /* 0x0001e20000100800 */
[--C-:B------:R-:W-:Y:S01]  /*6d90*/  @!P6 IMAD.IADD R99, R99, 0x1, -R8.reuse ;  /* 0x000000016363e824 */ /* 0x100fe200078e0a08 */
[----:B------:R-:W-:Y:S01]  /*6da0*/  ISETP.GE.AND P6, PT, R10, RZ, PT ;  /* 0x000000ff0a00720c */ /* 0x000fe20003fc6270 */
[----:B------:R-:W-:Y:S01]  /*6db0*/  IMAD.HI.U32 R4, R9, R6, RZ ;  /* 0x0000000609047227 */ /* 0x000fe200078e00ff */
[----:B------:R-:W-:Y:S01]  /*6dc0*/  IABS R10, R12 ;  /* 0x0000000c000a7213 */ /* 0x000fe20000000000 */
[----:B------:R1:W-:Y:S01]  /*6dd0*/  STL [R1+0x3c4], R13 ;  /* 0x0003c40d01007387 */ /* 0x0003e20000100800 */
[----:B------:R-:W-:Y:S01]  /*6de0*/  ISETP.GT.U32.AND P4, PT, R8, R93, PT ;  /* 0x0000005d0800720c */ /* 0x000fe20003f84070 */
[----:B------:R-:W-:Y:S01]  /*6df0*/  @!P0 IMAD.MOV R99, RZ, RZ, -R99 ;  /* 0x000000ffff638224 */ /* 0x000fe200078e0a63 */
[----:B------:R-:W-:Y:S01]  /*6e00*/  ISETP.GE.AND P3, PT, R14, RZ, PT ;  /* 0x000000ff0e00720c */ /* 0x000fe20003f66270 */
[----:B------:R-:W-:Y:S01]  /*6e10*/  @!P2 IMAD.IADD R97, R97, 0x1, -R8 ;  /* 0x000000016161a824 */ /* 0x000fe200078e0a08 */
[----:B------:R-:W-:Y:S01]  /*6e20*/  ISETP.GE.AND P2, PT, R11, RZ, PT ;  /* 0x000000ff0b00720c */ /* 0x000fe20003f46270 */
[----:B0-----:R-:W-:-:S02]  /*6e30*/  VIADD R5, R0, 0x7c ;  /* 0x0000007c00057836 */ /* 0x001fc40000000000 */
[----:B------:R-:W-:Y:S02]  /*6e40*/  IMAD.MOV R11, RZ, RZ, -R4 ;  /* 0x000000ffff0b7224 */ /* 0x000fe400078e0a04 */
[----:B------:R-:W-:Y:S01]  /*6e50*/  @!P5 IMAD.IADD R95, R95, 0x1, -R8 ;  /* 0x000000015f5fd824 */ /* 0x000fe200078e0a08 */
[----:B------:R-:W-:Y:S01]  /*6e60*/  IABS R7, R5 ;  /* 0x0000000500077213 */ /* 0x000fe20000000000 */
[----:B------:R-:W-:Y:S01]  /*6e70*/  VIADD R4, R0, 0x7f ;  /* 0x0000007f00047836 */ /* 0x000fe20000000000 */
[----:B------:R-:W-:Y:S01]  /*6e80*/  ISETP.GE.AND P0, PT, R5, RZ, PT ;  /* 0x000000ff0500720c */ /* 0x000fe20003f06270 */
[----:B------:R-:W-:Y:S01]  /*6e90*/  IMAD.HI.U32 R5, R9, R10, RZ ;  /* 0x0000000a09057227 */ /* 0x000fe200078e00ff */
[----:B------:R-:W-:-:S03]  /*6ea0*/  ISETP.GT.U32.AND P5, PT, R8, R95, PT ;  /* 0x0000005f0800720c */ /* 0x000fc60003fa4070 */
[----:B-1----:R-:W-:Y:S02]  /*6eb0*/  IMAD.MOV R13, RZ, RZ, -R5 ;  /* 0x000000ffff0d7224 */ /* 0x002fe400078e0a05 */
[----:B------:R-:W-:Y:S02]  /*6ec0*/  IMAD R5, R8, R11, R6 ;  /* 0x0000000b08057224 */ /* 0x000fe400078e0206 */
[----:B------:R-:W-:-:S04]  /*6ed0*/  IMAD.HI.U32 R3, R9, R7, RZ ;  /* 0x0000000709037227 */ /* 0x000fc800078e00ff */
[--C-:B------:R-:W-:Y:S01]  /*6ee0*/  @!P4 IMAD.IADD R93, R93, 0x1, -R8.reuse ;  /* 0x000000015d5dc824 */ /* 0x100fe200078e0a08 */
[----:B------:R-:W-:Y:S01]  /*6ef0*/  ISETP.GT.U32.AND P4, PT, R8, R5, PT ;  /* 0x000000050800720c */ /* 0x000fe20003f84070 */
[----:B------:R-:W-:Y:S02]  /*6f00*/  IMAD.MOV R3, RZ, RZ, -R3 ;  /* 0x000000ffff037224 */ /* 0x000fe400078e0a03 */
[----:B------:R-:W-:Y:S02]  /*6f10*/  VIADD R16, R0, 0x80 ;  /* 0x0000008000107836 */ /* 0x000fe40000000000 */
[C---:B------:R-:W-:Y:S02]  /*6f20*/  IMAD R7, R8.reuse, R3, R7 ;  /* 0x0000000308077224 */ /* 0x040fe400078e0207 */
[----:B------:R-:W-:Y:S01]  /*6f30*/  @!P1 IMAD.MOV R97, RZ, RZ, -R97 ;  /* 0x000000ffff619224 */ /* 0x000fe200078e0a61 */
[----:B------:R-:W-:Y:S01]  /*6f40*/  IABS R91, R16 ;  /* 0x00000010005b7213 */ /* 0x000fe20000000000 */
[----:B------:R-:W-:Y:S01]  /*6f50*/  @!P5 IMAD.IADD R95, R95, 0x1, -R8 ;  /* 0x000000015f5fd824 */ /* 0x000fe200078e0a08 */
[----:B------:R-:W-:Y:S01]  /*6f60*/  ISETP.GT.U32.AND P1, PT, R8, R7, PT ;  /* 0x000000070800720c */ /* 0x000fe20003f24070 */
[----:B------:R-:W-:Y:S01]  /*6f70*/  VIADD R14, R0, 0x82 ;  /* 0x00000082000e7836 */ /* 0x000fe20000000000 */
[----:B------:R-:W-:Y:S01]  /*6f80*/  ISETP.GE.AND P5, PT, R12, RZ, PT ;  /* 0x000000ff0c00720c */ /* 0x000fe20003fa6270 */
[----:B------:R-:W-:Y:S01]  /*6f90*/  IMAD R3, R8, R13, R10 ;  /* 0x0000000d08037224 */ /* 0x000fe200078e020a */
[----:B------:R-:W-:Y:S01]  /*6fa0*/  IABS R12, R4 ;  /* 0x00000004000c7213 */ /* 0x000fe20000000000 */
[----:B------:R-:W-:Y:S01]  /*6fb0*/  @!P4 IMAD.IADD R5, R5, 0x1, -R8 ;  /* 0x000000010505c824 */ /* 0x000fe200078e0a08 */
[----:B------:R-:W-:Y:S01]  /*6fc0*/  IABS R87, R14 ;  /* 0x0000000e00577213 */ /* 0x000fe20000000000 */
[----:B------:R-:W-:Y:S01]  /*6fd0*/  @!P3 IMAD.MOV R95, RZ, RZ, -R95 ;  /* 0x000000ffff5fb224 */ /* 0x000fe200078e0a5f */
[----:B------:R-:W-:Y:S01]  /*6fe0*/  ISETP.GE.AND P3, PT, R4, RZ, PT ;  /* 0x000000ff0400720c */ /* 0x000fe20003f66270 */
[----:B------:R-:W-:Y:S01]  /*6ff0*/  @!P6 IMAD.MOV R93, RZ, RZ, -R93 ;  /* 0x000000ffff5de224 */ /* 0x000fe200078e0a5d */
[C---:B------:R-:W-:Y:S01]  /*7000*/  ISETP.GT.U32.AND P4, PT, R8.reuse, R5, PT ;  /* 0x000000050800720c */ /* 0x040fe20003f84070 */
[----:B------:R-:W-:Y:S01]  /*7010*/  IMAD.HI.U32 R4, R9, R12, RZ ;  /* 0x0000000c09047227 */ /* 0x000fe200078e00ff */
[----:B------:R-:W-:-:S03]  /*7020*/  ISETP.GT.U32.AND P6, PT, R8, R3, PT ;  /* 0x000000030800720c */ /* 0x000fc60003fc4070 */
[----:B------:R-:W-:-:S04]  /*7030*/  IMAD.HI.U32 R6, R9, R91, RZ ;  /* 0x0000005b09067227 */ /* 0x000fc800078e00ff */
[----:B------:R-:W-:-:S04]  /*7040*/  IMAD.HI.U32 R11, R9, R87, RZ ;  /* 0x00000057090b7227 */ /* 0x000fc800078e00ff */
[----:B------:R-:W-:Y:S02]  /*7050*/  @!P1 IMAD.IADD R7, R7, 0x1, -R8 ;  /* 0x0000000107079824 */ /* 0x000fe400078e0a08 */
[----:B------:R-:W-:Y:S02]  /*7060*/  IMAD.MOV R13, RZ, RZ, -R4 ;  /* 0x000000ffff0d7224 */ /* 0x000fe400078e0a04 */
[----:B------:R-:W-:Y:S01]  /*7070*/  IMAD.MOV R6, RZ, RZ, -R6 ;  /* 0x000000ffff067224 */ /* 0x000fe200078e0a06 */
[----:B------:R-:W-:Y:S01]  /*7080*/  ISETP.GT.U32.AND P1, PT, R8, R7, PT ;  /* 0x000000070800720c */ /* 0x000fe20003f24070 */
[----:B------:R-:W-:Y:S02]  /*7090*/  IMAD.MOV R4, RZ, RZ, -R11 ;  /* 0x000000ffff047224 */ /* 0x000fe400078e0a0b */
[----:B------:R-:W-:Y:S02]  /*70a0*/  VIADD R15, R0, 0x81 ;  /* 0x00000081000f7836 */ /* 0x000fe40000000000 */
[----:B------:R-:W-:-:S02]  /*70b0*/  IMAD R11, R8, R13, R12 ;  /* 0x0000000d080b7224 */ /* 0x000fc400078e020c */
[C---:B------:R-:W-:Y:S01]  /*70c0*/  IMAD R91, R8.reuse, R6, R91 ;  /* 0x00000006085b7224 */ /* 0x040fe200078e025b */
[----:B------:R-:W-:Y:S01]  /*70d0*/  IABS R89, R15 ;  /* 0x0000000f00597213 */ /* 0x000fe20000000000 */
[--C-:B------:R-:W-:Y:S01]  /*70e0*/  @!P4 IMAD.IADD R5, R5, 0x1, -R8.reuse ;  /* 0x000000010505c824 */ /* 0x100fe200078e0a08 */
[C---:B------:R-:W-:Y:S01]  /*70f0*/  ISETP.GT.U32.AND P4, PT, R8.reuse, R11, PT ;  /* 0x0000000b0800720c */ /* 0x040fe20003f84070 */
[----:B------:R-:W-:Y:S01]  /*7100*/  @!P6 IMAD.IADD R3, R3, 0x1, -R8 ;  /* 0x000000010303e824 */ /* 0x000fe200078e0a08 */
[----:B------:R-:W-:Y:S01]  /*7110*/  ISETP.GT.U32.AND P6, PT, R8, R91, PT ;  /* 0x0000005b0800720c */ /* 0x000fe20003fc4070 */
[----:B------:R-:W-:-:S04]  /*7120*/  IMAD.HI.U32 R10, R9, R89, RZ ;  /* 0x00000059090a7227 */ /* 0x000fc800078e00ff */
[----:B------:R-:W-:Y:S02]  /*7130*/  IMAD.MOV R10, RZ, RZ, -R10 ;  /* 0x000000ffff0a7224 */ /* 0x000fe400078e0a0a */
[--C-:B------:R-:W-:Y:S01]  /*7140*/  @!P1 IMAD.IADD R7, R7, 0x1, -R8.reuse ;  /* 0x0000000107079824 */ /* 0x100fe200078e0a08 */
[----:B------:R-:W-:Y:S01]  /*7150*/  ISETP.GE.AND P1, PT, R16, RZ, PT ;  /* 0x000000ff1000720c */ /* 0x000fe20003f26270 */
[C---:B------:R-:W-:Y:S02]  /*7160*/  VIADD R19, R0.reuse, 0x83 ;  /* 0x0000008300137836 */ /* 0x040fe40000000000 */
[----:B------:R-:W-:Y:S02]  /*7170*/  VIADD R18, R0, 0x84 ;  /* 0x0000008400127836 */ /* 0x000fe40000000000 */
[C---:B------:R-:W-:Y:S01]  /*7180*/  IMAD R89, R8.reuse, R10, R89 ;  /* 0x0000000a08597224 */ /* 0x040fe200078e0259 */
[----:B------:R-:W-:Y:S01]  /*7190*/  IABS R85, R19 ;  /* 0x0000001300557213 */ /* 0x000fe20000000000 */
[--C-:B------:R-:W-:Y:S01]  /*71a0*/  @!P4 IMAD.IADD R11, R11, 0x1, -R8.reuse ;  /* 0x000000010b0bc824 */ /* 0x100fe200078e0a08 */
[----:B------:R-:W-:Y:S01]  /*71b0*/  IABS R10, R18 ;  /* 0x00000012000a7213 */ /* 0x000fe20000000000 */
[----:B------:R-:W-:Y:S01]  /*71c0*/  IMAD.MOV.U32 R20, RZ, RZ, R7 ;  /* 0x000000ffff147224 */ /* 0x000fe200078e0007 */
[----:B------:R-:W-:Y:S01]  /*71d0*/  ISETP.GT.U32.AND P4, PT, R8, R3, PT ;  /* 0x000000030800720c */ /* 0x000fe20003f84070 */
[----:B------:R-:W-:-:S02]  /*71e0*/  @!P6 IMAD.IADD R91, R91, 0x1, -R8 ;  /* 0x000000015b5be824 */ /* 0x000fc400078e0a08 */
[----:B------:R-:W-:Y:S01]  /*71f0*/  @!P0 IMAD.MOV R20, RZ, RZ, -R20 ;  /* 0x000000ffff148224 */ /* 0x000fe200078e0a14 */
[C---:B------:R-:W-:Y:S01]  /*7200*/  ISETP.GT.U32.AND P0, PT, R8.reuse, R11, PT ;  /* 0x0000000b0800720c */ /* 0x040fe20003f04070 */
[C---:B------:R-:W-:Y:S01]  /*7210*/  IMAD R87, R8.reuse, R4, R87 ;  /* 0x0000000408577224 */ /* 0x040fe200078e0257 */
[----:B------:R-:W-:Y:S01]  /*7220*/  ISETP.GT.U32.AND P6, PT, R8, R91, PT ;  /* 0x0000005b0800720c */ /* 0x000fe20003fc4070 */
[C---:B------:R-:W-:Y:S01]  /*7230*/  IMAD.HI.U32 R4, R9.reuse, R85, RZ ;  /* 0x0000005509047227 */ /* 0x040fe200078e00ff */
[----:B------:R-:W-:Y:S03]  /*7240*/  STL [R1+0x3cc], R20 ;  /* 0x0003cc1401007387 */ /* 0x000fe60000100800 */
[----:B------:R-:W-:-:S04]  /*7250*/  IMAD.HI.U32 R6, R9, R10, RZ ;  /* 0x0000000a09067227 */ /* 0x000fc800078e00ff */
[----:B------:R-:W-:Y:S02]  /*7260*/  IMAD.MOV.U32 R7, RZ, RZ, R5 ;  /* 0x000000ffff077224 */ /* 0x000fe400078e0005 */
[----:B------:R-:W-:Y:S02]  /*7270*/  IMAD.MOV R4, RZ, RZ, -R4 ;  /* 0x000000ffff047224 */ /* 0x000fe400078e0a04 */
[----:B------:R-:W-:Y:S02]  /*7280*/  IMAD.MOV R5, RZ, RZ, -R6 ;  /* 0x000000ffff057224 */ /* 0x000fe400078e0a06 */
[----:B------:R-:W-:Y:S01]  /*7290*/  @!P2 IMAD.MOV R7, RZ, RZ, -R7 ;  /* 0x000000ffff07a224 */ /* 0x000fe200078e0a07 */
[C---:B------:R-:W-:Y:S01]  /*72a0*/  ISETP.GT.U32.AND P2, PT, R8.reuse, R89, PT ;  /* 0x000000590800720c */ /* 0x040fe20003f44070 */
[----:B------:R-:W-:Y:S01]  /*72b0*/  @!P4 IMAD.IADD R3, R3, 0x1, -R8 ;  /* 0x000000010303c824 */ /* 0x000fe200078e0a08 */
[C---:B------:R-:W-:Y:S01]  /*72c0*/  ISETP.GT.U32.AND P4, PT, R8.reuse, R87, PT ;  /* 0x000000570800720c */ /* 0x040fe20003f84070 */
[C---:B------:R-:W-:Y:S01]  /*72d0*/  IMAD R85, R8.reuse, R4, R85 ;  /* 0x0000000408557224 */ /* 0x040fe200078e0255 */
[----:B------:R0:W-:Y:S01]  /*72e0*/  STL [R1+0x3d4], R7 ;  /* 0x0003d40701007387 */ /* 0x0001e20000100800 */
[----:B------:R-:W-:-:S02]  /*72f0*/  IMAD R5, R8, R5, R10 ;  /* 0x0000000508057224 */ /* 0x000fc400078e020a */
[--C-:B------:R-:W-:Y:S01]  /*7300*/  @!P0 IMAD.IADD R11, R11, 0x1, -R8.reuse ;  /* 0x000000010b0b8824 */ /* 0x100fe200078e0a08 */
[C---:B------:R-:W-:Y:S01]  /*7310*/  ISETP.GT.U32.AND P0, PT, R8.reuse, R85, PT ;  /* 0x000000550800720c */ /* 0x040fe20003f04070 */
[--C-:B------:R-:W-:Y:S01]  /*7320*/  @!P6 IMAD.IADD R91, R91, 0x1, -R8.reuse ;  /* 0x000000015b5be824 */ /* 0x100fe200078e0a08 */
[----:B------:R-:W-:Y:S01]  /*7330*/  ISETP.GT.U32.AND P6, PT, R8, R5, PT ;  /* 0x000000050800720c */ /* 0x000fe20003fc4070 */
[C---:B------:R-:W-:Y:S02]  /*7340*/  VIADD R16, R0.reuse, 0x86 ;  /* 0x0000008600107836 */ /* 0x040fe40000000000 */
[--C-:B------:R-:W-:Y:S01]  /*7350*/  @!P2 IMAD.IADD R89, R89, 0x1, -R8.reuse ;  /* 0x000000015959a824 */ /* 0x100fe200078e0a08 */
[----:B------:R-:W-:Y:S01]  /*7360*/  ISETP.GE.AND P2, PT, R15, RZ, PT ;  /* 0x000000ff0f00720c */ /* 0x000fe20003f46270 */
[----:B------:R-:W-:Y:S01]  /*7370*/  @!P4 IMAD.IADD R87, R87, 0x1, -R8 ;  /* 0x000000015757c824 */ /* 0x000fe200078e0a08 */
[----:B------:R-:W-:Y:S01]  /*7380*/  IABS R12, R16 ;  /* 0x00000010000c7213 */ /* 0x000fe20000000000 */
[----:B------:R-:W-:Y:S01]  /*7390*/  VIADD R17, R0, 0x85 ;  /* 0x0000008500117836 */ /* 0x000fe20000000000 */
[----:B------:R-:W-:Y:S01]  /*73a0*/  ISETP.GE.AND P4, PT, R14, RZ, PT ;  /* 0x000000ff0e00720c */ /* 0x000fe20003f86270 */
[----:B------:R-:W-:-:S02]  /*73b0*/  IMAD.MOV.U32 R21, RZ, RZ, R3 ;  /* 0x000000ffff157224 */ /* 0x000fc400078e0003 */
[--C-:B------:R-:W-:Y:S01]  /*73c0*/  @!P0 IMAD.IADD R85, R85, 0x1, -R8.reuse ;  /* 0x0000000155558824 */ /* 0x100fe200078e0a08 */
[C---:B------:R-:W-:Y:S01]  /*73d0*/  ISETP.GT.U32.AND P0, PT, R8.reuse, R89, PT ;  /* 0x000000590800720c */ /* 0x040fe20003f04070 */
[----:B------:R-:W-:Y:S01]  /*73e0*/  @!P6 IMAD.IADD R5, R5, 0x1, -R8 ;  /* 0x000000010505e824 */ /* 0x000fe200078e0a08 */
[----:B------:R-:W-:Y:S01]  /*73f0*/  ISETP.GT.U32.AND P6, PT, R8, R87, PT ;  /* 0x000000570800720c */ /* 0x000fe20003fc4070 */
[----:B------:R-:W-:Y:S01]  /*7400*/  IMAD.HI.U32 R6, R9, R12, RZ ;  /* 0x0000000c09067227 */ /* 0x000fe200078e00ff */
[----:B------:R-:W-:-:S03]  /*7410*/  IABS R13, R17 ;  /* 0x00000011000d7213 */ /* 0x000fc60000000000 */
[----:B------:R-:W-:Y:S01]  /*7420*/  @!P5 IMAD.MOV R21, RZ, RZ, -R21 ;  /* 0x000000ffff15d224 */ /* 0x000fe200078e0a15 */
[----:B------:R-:W-:Y:S01]  /*7430*/  ISETP.GT.U32.AND P5, PT, R8, R85, PT ;  /* 0x000000550800720c */ /* 0x000fe20003fa4070 */
[----:B0-----:R-:W-:Y:S02]  /*7440*/  IMAD.MOV R7, RZ, RZ, -R6 ;  /* 0x000000ffff077224 */ /* 0x001fe400078e0a06 */
[----:B------:R-:W-:Y:S01]  /*7450*/  VIADD R10, R0, 0x87 ;  /* 0x00000087000a7836 */ /* 0x000fe20000000000 */
[----:B------:R-:W-:Y:S01]  /*7460*/  STL [R1+0x3dc], R21 ;  /* 0x0003dc1501007387 */ /* 0x000fe20000100800 */
[----:B------:R-:W-:Y:S02]  /*7470*/  IMAD.MOV.U32 R20, RZ, RZ, R11 ;  /* 0x000000ffff147224 */ /* 0x000fe400078e000b */
[----:B------:R-:W-:Y:S01]  /*7480*/  IMAD.HI.U32 R4, R9, R13, RZ ;  /* 0x0000000d09047227 */ /* 0x000fe200078e00ff */
[----:B------:R-:W-:-:S03]  /*7490*/  IABS R6, R10 ;  /* 0x0000000a00067213 */ /* 0x000fc60000000000 */
[----:B------:R-:W-:Y:S02]  /*74a0*/  IMAD R7, R8, R7, R12 ;  /* 0x0000000708077224 */ /* 0x000fe400078e020c */
[----:B------:R-:W-:Y:S02]  /*74b0*/  VIADD R12, R0, 0x88 ;  /* 0x00000088000c7836 */ /* 0x000fe40000000000 */
[----:B------:R-:W-:Y:S01]  /*74c0*/  @!P3 IMAD.MOV R20, RZ, RZ, -R20 ;  /* 0x000000ffff14b224 */ /* 0x000fe200078e0a14 */
[C---:B------:R-:W-:Y:S01]  /*74d0*/  ISETP.GT.U32.AND P3, PT, R8.reuse, R5, PT ;  /* 0x000000050800720c */ /* 0x040fe20003f64070 */
[----:B------:R-:W-:Y:S01]  /*74e0*/  IMAD.MOV R4, RZ, RZ, -R4 ;  /* 0x000000ffff047224 */ /* 0x000fe200078e0a04 */
[----:B------:R-:W-:Y:S01]  /*74f0*/  IABS R84, R12 ;  /* 0x0000000c00547213 */ /* 0x000fe20000000000 */
[--C-:B------:R-:W-:Y:S01]  /*7500*/  @!P0 IMAD.IADD R89, R89, 0x1, -R8.reuse ;  /* 0x0000000159598824 */ /* 0x100fe200078e0a08 */
[----:B------:R-:W-:Y:S01]  /*7510*/  ISETP.GE.AND P0, PT, R19, RZ, PT ;  /* 0x000000ff1300720c */ /* 0x000fe20003f06270 */
[----:B------:R-:W-:Y:S01]  /*7520*/  @!P6 IMAD.IADD R87, R87, 0x1, -R8 ;  /* 0x000000015757e824 */ /* 0x000fe200078e0a08 */
[C---:B------:R-:W-:Y:S01]  /*7530*/  ISETP.GT.U32.AND P6, PT, R8.reuse, R7, PT ;  /* 0x000000070800720c */ /* 0x040fe20003fc4070 */
[----:B------:R-:W-:Y:S01]  /*7540*/  IMAD R13, R8, R4, R13 ;  /* 0x00000004080d7224 */ /* 0x000fe200078e020d */
[----:B------:R-:W-:Y:S01]  /*7550*/  STL [R1+0x3e4], R20 ;  /* 0x0003e41401007387 */ /* 0x000fe20000100800 */
[----:B------:R-:W-:-:S04]  /*7560*/  IMAD.HI.U32 R3, R9, R6, RZ ;  /* 0x0000000609037227 */ /* 0x000fc800078e00ff */
[----:B------:R-:W-:Y:S01]  /*7570*/  @!P5 IMAD.IADD R85, R85, 0x1, -R8 ;  /* 0x000000015555d824 */ /* 0x000fe200078e0a08 */
[----:B------:R-:W-:Y:S01]  /*7580*/  ISETP.GE.AND P5, PT, R18, RZ, PT ;  /* 0x000000ff1200720c */ /* 0x000fe20003fa6270 */
[----:B------:R-:W-:Y:S01]  /*7590*/  @!P1 IMAD.MOV R91, RZ, RZ, -R91 ;  /* 0x000000ffff5b9224 */ /* 0x000fe200078e0a5b */
[----:B------:R-:W-:Y:S01]  /*75a0*/  ISETP.GT.U32.AND P1, PT, R8, R13, PT ;  /* 0x0000000d0800720c */ /* 0x000fe20003f24070 */
[----:B------:R-:W-:-:S04]  /*75b0*/  IMAD.HI.U32 R4, R9, R84, RZ ;  /* 0x0000005409047227 */ /* 0x000fc800078e00ff */
[----:B------:R-:W-:Y:S02]  /*75c0*/  IMAD.MOV R3, RZ, RZ, -R3 ;  /* 0x000000ffff037224 */ /* 0x000fe400078e0a03 */
[----:B------:R-:W-:Y:S01]  /*75d0*/  @!P3 IMAD.IADD R5, R5, 0x1, -R8 ;  /* 0x000000010505b824 */ /* 0x000fe200078e0a08 */
[----:B------:R-:W-:Y:S01]  /*75e0*/  ISETP.GE.AND P3, PT, R17, RZ, PT ;  /* 0x000000ff1100720c */ /* 0x000fe20003f66270 */
[----:B------:R-:W-:Y:S02]  /*75f0*/  IMAD.MOV R11, RZ, RZ, -R4 ;  /* 0x000000ffff0b7224 */ /* 0x000fe400078e0a04 */
[----:B------:R-:W-:Y:S02]  /*7600*/  IMAD R3, R8, R3, R6 ;  /* 0x0000000308037224 */ /* 0x000fe400078e0206 */
[----:B------:R-:W-:Y:S01]  /*7610*/  @!P6 IMAD.IADD R7, R7, 0x1, -R8 ;  /* 0x000000010707e824 */ /* 0x000fe200078e0a08 */
[----:B------:R-:W-:Y:S01]  /*7620*/  ISETP.GE.AND P6, PT, R10, RZ, PT ;  /* 0x000000ff0a00720c */ /* 0x000fe20003fc6270 */
[----:B------:R-:W-:-:S02]  /*7630*/  IMAD R84, R8, R11, R84 ;  /* 0x0000000b08547224 */ /* 0x000fc400078e0254 */
[----:B------:R-:W-:Y:S02]  /*7640*/  IMAD.MOV.U32 R14, RZ, RZ, R5 ;  /* 0x000000ffff0e7224 */ /* 0x000fe400078e0005 */
[----:B------:R-:W-:Y:S01]  /*7650*/  @!P0 IMAD.MOV R85, RZ, RZ, -R85 ;  /* 0x000000ffff558224 */ /* 0x000fe200078e0a55 */
[C---:B------:R-:W-:Y:S01]  /*7660*/  ISETP.GT.U32.AND P0, PT, R8.reuse, R3, PT ;  /* 0x000000030800720c */ /* 0x040fe20003f04070 */
[----:B------:R-:W-:Y:S01]  /*7670*/  @!P4 IMAD.MOV R87, RZ, RZ, -R87 ;  /* 0x000000ffff57c224 */ /* 0x000fe200078e0a57 */
[C---:B------:R-:W-:Y:S01]  /*7680*/  ISETP.GT.U32.AND P4, PT, R8.reuse, R7, PT ;  /* 0x000000070800720c */ /* 0x040fe20003f84070 */
[----:B------:R-:W-:Y:S01]  /*7690*/  @!P5 IMAD.MOV R14, RZ, RZ, -R14 ;  /* 0x000000ffff0ed224 */ /* 0x000fe200078e0a0e */
[----:B------:R-:W-:Y:S01]  /*76a0*/  ISETP.GT.U32.AND P5, PT, R8, R84, PT ;  /* 0x000000540800720c */ /* 0x000fe20003fa4070 */
[----:B------:R-:W-:Y:S01]  /*76b0*/  @!P1 IMAD.IADD R13, R13, 0x1, -R8 ;  /* 0x000000010d0d9824 */ /* 0x000fe200078e0a08 */
[----:B------:R-:W-:Y:S01]  /*76c0*/  ISETP.GE.AND P1, PT, R16, RZ, PT ;  /* 0x000000ff1000720c */ /* 0x000fe20003f26270 */
[----:B------:R-:W-:Y:S01]  /*76d0*/  @!P2 IMAD.MOV R89, RZ, RZ, -R89 ;  /* 0x000000ffff59a224 */ /* 0x000fe200078e0a59 */
[----:B------:R-:W-:Y:S01]  /*76e0*/  STL [R1+0x3ec], R14 ;  /* 0x0003ec0e01007387 */ /* 0x000fe20000100800 */
[----:B------:R-:W-:Y:S01]  /*76f0*/  VIADD R4, R0, 0x89 ;  /* 0x0000008900047836 */ /* 0x000fe20000000000 */
[----:B------:R-:W-:Y:S01]  /*7700*/  ISETP.GT.U32.AND P2, PT, R8, R13, PT ;  /* 0x0000000d0800720c */ /* 0x000fe20003f44070 */
[----:B------:R-:W-:-:S02]  /*7710*/  VIADD R5, R0, 0x8a ;  /* 0x0000008a00057836 */ /* 0x000fc40000000000 */
[--C-:B------:R-:W-:Y:S01]  /*7720*/  @!P0 IMAD.IADD R3, R3, 0x1, -R8.reuse ;  /* 0x0000000103038824 */ /* 0x100fe200078e0a08 */
[----:B------:R-:W-:Y:S01]  /*7730*/  IABS R83, R4 ;  /* 0x0000000400537213 */ /* 0x000fe20000000000 */
[--C-:B------:R-:W-:Y:S01]  /*7740*/  @!P4 IMAD.IADD R7, R7, 0x1, -R8.reuse ;  /* 0x000000010707c824 */ /* 0x100fe200078e0a08 */
[----:B------:R-:W-:Y:S01]  /*7750*/  ISETP.GE.AND P4, PT, R4, RZ, PT ;  /* 0x000000ff0400720c */ /* 0x000fe20003f86270 */
[--C-:B------:R-:W-:Y:S01]  /*7760*/  @!P5 IMAD.IADD R84, R84, 0x1, -R8.reuse ;  /* 0x000000015454d824 */ /* 0x100fe200078e0a08 */
[----:B------:R-:W-:Y:S01]  /*7770*/  ISETP.GT.U32.AND P5, PT, R8, R3, PT ;  /* 0x000000030800720c */ /* 0x000fe20003fa4070 */
[----:B------:R-:W-:Y:S01]  /*7780*/  IMAD.HI.U32 R4, R9, R83, RZ ;  /* 0x0000005309047227 */ /* 0x000fe200078e00ff */
[----:B------:R-:W-:Y:S02]  /*7790*/  IABS R81, R5 ;  /* 0x0000000500517213 */ /* 0x000fe40000000000 */
[----:B------:R-:W-:Y:S01]  /*77a0*/  ISETP.GE.AND P0, PT, R5, RZ, PT ;  /* 0x000000ff0500720c */ /* 0x000fe20003f06270 */
[----:B------:R-:W-:Y:S01]  /*77b0*/  @!P2 IMAD.IADD R13, R13, 0x1, -R8 ;  /* 0x000000010d0da824 */ /* 0x000fe200078e0a08 */
[----:B------:R-:W-:Y:S01]  /*77c0*/  ISETP.GE.AND P2, PT, R12, RZ, PT ;  /* 0x000000ff0c00720c */ /* 0x000fe20003f46270 */
[----:B------:R-:W-:-:S02]  /*77d0*/  IMAD.MOV R4, RZ, RZ, -R4 ;  /* 0x000000ffff047224 */ /* 0x000fc400078e0a04 */
[----:B------:R-:W-:Y:S02]  /*77e0*/  IMAD.MOV.U32 R6, RZ, RZ, R13 ;  /* 0x000000ffff067224 */ /* 0x000fe400078e000d */
[----:B------:R-:W-:Y:S02]  /*77f0*/  IMAD R83, R8, R4, R83 ;  /* 0x0000000408537224 */ /* 0x000fe400078e0253 */
[----:B------:R-:W-:-:S04]  /*7800*/  IMAD.HI.U32 R5, R9, R81, RZ ;  /* 0x0000005109057227 */ /* 0x000fc800078e00ff */
[----:B------:R-:W-:Y:S01]  /*7810*/  @!P3 IMAD.MOV R6, RZ, RZ, -R6 ;  /* 0x000000ffff06b224 */ /* 0x000fe200078e0a06 */
[C---:B------:R-:W-:Y:S01]  /*7820*/  ISETP.GT.U32.AND P3, PT, R8.reuse, R84, PT ;  /* 0x000000540800720c */ /* 0x040fe20003f64070 */
[----:B------:R-:W-:Y:S02]  /*7830*/  @!P1 IMAD.MOV R7, RZ, RZ, -R7 ;  /* 0x000000ffff079224 */ /* 0x000fe400078e0a07 */
[--C-:B------:R-:W-:Y:S01]  /*7840*/  @!P5 IMAD.IADD R3, R3, 0x1, -R8.reuse ;  /* 0x000000010303d824 */ /* 0x100fe200078e0a08 */
[----:B------:R-:W-:Y:S01]  /*7850*/  ISETP.GT.U32.AND P5, PT, R8, R83, PT ;  /* 0x000000530800720c */ /* 0x000fe20003fa4070 */
[----:B------:R-:W-:Y:S01]  /*7860*/  IMAD.MOV R5, RZ, RZ, -R5 ;  /* 0x000000ffff057224 */ /* 0x000fe200078e0a05 */
[----:B------:R0:W-:Y:S01]  /*7870*/  STL [R1+0x3f4], R6 ;  /* 0x0003f40601007387 */ /* 0x0001e20000100800 */
[----:B------:R-:W-:Y:S02]  /*7880*/  VIADD R4, R0, 0x8c ;  /* 0x0000008c00047836 */ /* 0x000fe40000000000 */
[----:B------:R-:W-:Y:S01]  /*7890*/  IMAD R81, R8, R5, R81 ;  /* 0x0000000508517224 */ /* 0x000fe200078e0251 */
[----:B------:R1:W-:Y:S01]  /*78a0*/  STL [R1+0x3fc], R7 ;  /* 0x0003fc0701007387 */ /* 0x0003e20000100800 */
[----:B------:R-:W-:Y:S01]  /*78b0*/  VIADD R12, R0, 0x8e ;  /* 0x0000008e000c7836 */ /* 0x000fe20000000000 */
[----:B------:R-:W-:Y:S01]  /*78c0*/  IABS R5, R4 ;  /* 0x0000000400057213 */ /* 0x000fe20000000000 */
[----:B------:R-:W-:Y:S01]  /*78d0*/  @!P3 IMAD.IADD R84, R84, 0x1, -R8 ;  /* 0x000000015454b824 */ /* 0x000fe200078e0a08 */
[----:B------:R-:W-:Y:S01]  /*78e0*/  ISETP.GE.AND P3, PT, R4, RZ, PT ;  /* 0x000000ff0400720c */ /* 0x000fe20003f66270 */
[----:B------:R-:W-:-:S02]  /*78f0*/  VIADD R15, R0, 0x90 ;  /* 0x00000090000f7836 */ /* 0x000fc40000000000 */
[----:B0-----:R-:W-:Y:S02]  /*7900*/  VIADD R6, R0, 0x8b ;  /* 0x0000008b00067836 */ /* 0x001fe40000000000 */
[----:B------:R-:W-:Y:S01]  /*7910*/  @!P5 IMAD.IADD R83, R83, 0x1, -R8 ;  /* 0x000000015353d824 */ /* 0x000fe200078e0a08 */
[----:B------:R-:W-:Y:S01]  /*7920*/  IABS R38, R15 ;  /* 0x0000000f00267213 */ /* 0x000fe20000000000 */
[----:B-1----:R-:W-:Y:S01]  /*7930*/  IMAD.MOV.U32 R7, RZ, RZ, R3 ;  /* 0x000000ffff077224 */ /* 0x002fe200078e0003 */
[----:B------:R-:W-:Y:S01]  /*7940*/  IABS R79, R6 ;  /* 0x00000006004f7213 */ /* 0x000fe20000000000 */
[C---:B------:R-:W-:Y:S01]  /*7950*/  IMAD.HI.U32 R3, R9.reuse, R5, RZ ;  /* 0x0000000509037227 */ /* 0x040fe200078e00ff */
[----:B------:R-:W-:Y:S02]  /*7960*/  ISETP.GE.AND P1, PT, R6, RZ, PT ;  /* 0x000000ff0600720c */ /* 0x000fe40003f26270 */
[C---:B------:R-:W-:Y:S01]  /*7970*/  ISETP.GT.U32.AND P5, PT, R8.reuse, R83, PT ;  /* 0x000000530800720c */ /* 0x040fe20003fa4070 */
[----:B------:R-:W-:Y:S01]  /*7980*/  @!P6 IMAD.MOV R7, RZ, RZ, -R7 ;  /* 0x000000ffff07e224 */ /* 0x000fe200078e0a07 */
[----:B------:R-:W-:Y:S01]  /*7990*/  ISETP.GT.U32.AND P6, PT, R8, R81, PT ;  /* 0x000000510800720c */ /* 0x000fe20003fc4070 */
[----:B------:R-:W-:-:S03]  /*79a0*/  IMAD.HI.U32 R4, R9, R79, RZ ;  /* 0x0000004f09047227 */ /* 0x000fc600078e00ff */
[----:B------:R0:W-:Y:S01]  /*79b0*/  STL [R1+0x404], R7 ;  /* 0x0004040701007387 */ /* 0x0001e20000100800 */
[----:B------:R-:W-:Y:S02]  /*79c0*/  VIADD R6, R0, 0x8d ;  /* 0x0000008d00067836 */ /* 0x000fe40000000000 */
[----:B------:R-:W-:Y:S02]  /*79d0*/  IMAD.MOV R4, RZ, RZ, -R4 ;  /* 0x000000ffff047224 */ /* 0x000fe400078e0a04 */
[----:B------:R-:W-:Y:S01]  /*79e0*/  IMAD.MOV R3, RZ, RZ, -R3 ;  /* 0x000000ffff037224 */ /* 0x000fe200078e0a03 */
[----:B------:R-:W-:Y:S01]  /*79f0*/  IABS R11, R6 ;  /* 0x00000006000b7213 */ /* 0x000fe20000000000 */
[C---:B------:R-:W-:Y:S02]  /*7a00*/  IMAD R79, R8.reuse, R4, R79 ;  /* 0x00000004084f7224 */ /* 0x040fe400078e024f */
[----:B------:R-:W-:Y:S01]  /*7a10*/  @!P6 IMAD.IADD R81, R81, 0x1, -R8 ;  /* 0x000000015151e824 */ /* 0x000fe200078e0a08 */
[----:B0-----:R-:W-:Y:S01]  /*7a20*/  IABS R7, R12 ;  /* 0x0000000c00077213 */ /* 0x001fe20000000000 */
[----:B------:R-:W-:-:S02]  /*7a30*/  IMAD R5, R8, R3, R5 ;  /* 0x0000000308057224 */ /* 0x000fc400078e0205 */
[----:B------:R-:W-:Y:S01]  /*7a40*/  IMAD.HI.U32 R3, R9, R11, RZ ;  /* 0x0000000b09037227 */ /* 0x000fe200078e00ff */
[----:B------:R-:W-:-:S03]  /*7a50*/  ISETP.GT.U32.AND P6, PT, R8, R81, PT ;  /* 0x000000510800720c */ /* 0x000fc60003fc4070 */
[----:B------:R-:W-:Y:S01]  /*7a60*/  @!P5 IMAD.IADD R83, R83, 0x1, -R8 ;  /* 0x000000015353d824 */ /* 0x000fe200078e0a08 */
[----:B------:R-:W-:Y:S01]  /*7a70*/  ISETP.GT.U32.AND P5, PT, R8, R79, PT ;  /* 0x0000004f0800720c */ /* 0x000fe20003fa4070 */
[----:B------:R-:W-:-:S04]  /*7a80*/  IMAD.HI.U32 R4, R9, R7, RZ ;  /* 0x0000000709047227 */ /* 0x000fc800078e00ff */
[----:B------:R-:W-:Y:S02]  /*7a90*/  IMAD.MOV R3, RZ, RZ, -R3 ;  /* 0x000000ffff037224 */ /* 0x000fe400078e0a03 */
[----:B------:R-:W-:Y:S02]  /*7aa0*/  IMAD.MOV R4, RZ, RZ, -R4 ;  /* 0x000000ffff047224 */ /* 0x000fe400078e0a04 */
[C---:B------:R-:W-:Y:S02]  /*7ab0*/  IMAD R11, R8.reuse, R3, R11 ;  /* 0x00000003080b7224 */ /* 0x040fe400078e020b */
[C---:B------:R-:W-:Y:S02]  /*7ac0*/  IMAD R7, R8.reuse, R4, R7 ;  /* 0x0000000408077224 */ /* 0x040fe400078e0207 */
[--C-:B------:R-:W-:Y:S01]  /*7ad0*/  @!P6 IMAD.IADD R81, R81, 0x1, -R8.reuse ;  /* 0x000000015151e824 */ /* 0x100fe200078e0a08 */
[C---:B------:R-:W-:Y:S01]  /*7ae0*/  ISETP.GT.U32.AND P6, PT, R8.reuse, R11, PT ;  /* 0x0000000b0800720c */ /* 0x040fe20003fc4070 */
[----:B------:R-:W-:Y:S01]  /*7af0*/  @!P5 IMAD.IADD R79, R79, 0x1, -R8 ;  /* 0x000000014f4fd824 */ /* 0x000fe200078e0a08 */
[C---:B------:R-:W-:Y:S01]  /*7b00*/  ISETP.GT.U32.AND P5, PT, R8.reuse, R7, PT ;  /* 0x000000070800720c */ /* 0x040fe20003fa4070 */
[----:B------:R-:W-:Y:S01]  /*7b10*/  @!P4 IMAD.MOV R83, RZ, RZ, -R83 ;  /* 0x000000ffff53c224 */ /* 0x000fe200078e0a53 */
[----:B------:R-:W-:Y:S01]  /*7b20*/  ISETP.GT.U32.AND P4, PT, R8, R5, PT ;  /* 0x000000050800720c */ /* 0x000fe20003f84070 */
[----:B------:R-:W-:-:S02]  /*7b30*/  VIADD R14, R0, 0x8f ;  /* 0x0000008f000e7836 */ /* 0x000fc40000000000 */
[----:B------:R-:W-:Y:S01]  /*7b40*/  @!P2 IMAD.MOV R84, RZ, RZ, -R84 ;  /* 0x000000ffff54a224 */ /* 0x000fe200078e0a54 */
[----:B------:R-:W-:Y:S01]  /*7b50*/  ISETP.GE.AND P2, PT, R6, RZ, PT ;  /* 0x000000ff0600720c */ /* 0x000fe20003f46270 */
[----:B------:R-:W-:Y:S01]  /*7b60*/  IMAD.HI.U32 R4, R9, R38, RZ ;  /* 0x0000002609047227 */ /* 0x000fe200078e00ff */
[----:B------:R-:W-:-:S03]  /*7b70*/  IABS R6, R14 ;  /* 0x0000000e00067213 */ /* 0x000fc60000000000 */
[--C-:B------:R-:W-:Y:S02]  /*7b80*/  @!P6 IMAD.IADD R11, R11, 0x1, -R8.reuse ;  /* 0x000000010b0be824 */ /* 0x100fe400078e0a08 */
[--C-:B------:R-:W-:Y:S02]  /*7b90*/  @!P5 IMAD.IADD R7, R7, 0x1, -R8.reuse ;  /* 0x000000010707d824 */ /* 0x100fe400078e0a08 */
[----:B------:R-:W-:Y:S01]  /*7ba0*/  @!P4 IMAD.IADD R5, R5, 0x1, -R8 ;  /* 0x000000010505c824 */ /* 0x000fe200078e0a08 */
[C---:B------:R-:W-:Y:S01]  /*7bb0*/  ISETP.GT.U32.AND P5, PT, R8.reuse, R11, PT ;  /* 0x0000000b0800720c */ /* 0x040fe20003fa4070 */
[----:B------:R-:W-:Y:S01]  /*7bc0*/  IMAD.HI.U32 R3, R9, R6, RZ ;  /* 0x0000000609037227 */ /* 0x000fe200078e00ff */
[C---:B------:R-:W-:Y:S02]  /*7bd0*/  ISETP.GT.U32.AND P4, PT, R8.reuse, R79, PT ;  /* 0x0000004f0800720c */ /* 0x040fe40003f84070 */
[----:B------:R-:W-:Y:S01]  /*7be0*/  ISETP.GT.U32.AND P6, PT, R8, R5, PT ;  /* 0x000000050800720c */ /* 0x000fe20003fc4070 */
[----:B------:R-:W-:-:S02]  /*7bf0*/  IMAD.MOV R13, RZ, RZ, -R4 ;  /* 0x000000ffff0d7224 */ /* 0x000fc400078e0a04 */
[----:B------:R-:W-:Y:S02]  /*7c00*/  IMAD.MOV R3, RZ, RZ, -R3 ;  /* 0x000000ffff037224 */ /* 0x000fe400078e0a03 */
[C---:B------:R-:W-:Y:S02]  /*7c10*/  IMAD R38, R8.reuse, R13, R38 ;  /* 0x0000000d08267224 */ /* 0x040fe400078e0226 */
[C---:B------:R-:W-:Y:S02]  /*7c20*/  IMAD R3, R8.reuse, R3, R6 ;  /* 0x0000000308037224 */ /* 0x040fe400078e0206 */
[--C-:B------:R-:W-:Y:S01]  /*7c30*/  @!P5 IMAD.IADD R11, R11, 0x1, -R8.reuse ;  /* 0x000000010b0bd824 */ /* 0x100fe200078e0a08 */
[----:B------:R-:W-:Y:S01]  /*7c40*/  ISETP.GT.U32.AND P5, PT, R8, R38, PT ;  /* 0x000000260800720c */ /* 0x000fe20003fa4070 */
[----:B------:R-:W-:Y:S02]  /*7c50*/  VIADD R6, R0, 0x92 ;  /* 0x0000009200067836 */ /* 0x000fe40000000000 */
[--C-:B------:R-:W-:Y:S01]  /*7c60*/  @!P4 IMAD.IADD R79, R79, 0x1, -R8.reuse ;  /* 0x000000014f4fc824 */ /* 0x100fe200078e0a08 */
[----:B------:R-:W-:Y:S01]  /*7c70*/  ISETP.GT.U32.AND P4, PT, R8, R3, PT ;  /* 0x000000030800720c */ /* 0x000fe20003f84070 */
[----:B------:R-:W-:Y:S01]  /*7c80*/  @!P6 IMAD.IADD R5, R5, 0x1, -R8 ;  /* 0x000000010505e824 */ /* 0x000fe200078e0a08 */
[----:B------:R-:W-:Y:S01]  /*7c90*/  IABS R75, R6 ;  /* 0x00000006004b7213 */ /* 0x000fe20000000000 */
[----:B------:R-:W-:Y:S01]  /*7ca0*/  VIADD R10, R0, 0x91 ;  /* 0x00000091000a7836 */ /* 0x000fe20000000000 */
[----:B------:R-:W-:Y:S01]  /*7cb0*/  ISETP.GE.AND P6, PT, R12, RZ, PT ;  /* 0x000000ff0c00720c */ /* 0x000fe20003fc6270 */
[----:B------:R-:W-:-:S02]  /*7cc0*/  VIADD R12, R0, 0x93 ;  /* 0x00000093000c7836 */ /* 0x000fc40000000000 */
[C---:B------:R-:W-:Y:S01]  /*7cd0*/  IMAD.HI.U32 R13, R9.reuse, R75, RZ ;  /* 0x0000004b090d7227 */ /* 0x040fe200078e00ff */
[----:B------:R-:W-:Y:S02]  /*7ce0*/  IABS R77, R10 ;  /* 0x0000000a004d7213 */ /* 0x000fe40000000000 */
[----:B------:R-:W-:Y:S01]  /*7cf0*/  IABS R73, R12 ;  /* 0x0000000c00497213 */ /* 0x000fe20000000000 */
[----:B------:R-:W-:Y:S02]  /*7d00*/  @!P5 IMAD.IADD R38, R38, 0x1, -R8 ;  /* 0x000000012626d824 */ /* 0x000fe400078e0a08 */
[----:B------:R-:W-:Y:S02]  /*7d10*/  IMAD.MOV R13, RZ, RZ, -R13 ;  /* 0x000000ffff0d7224 */ /* 0x000fe400078e0a0d */
[----:B------:R-:W-:Y:S01]  /*7d20*/  @!P0 IMAD.MOV R81, RZ, RZ, -R81 ;  /* 0x000000ffff518224 */ /* 0x000fe200078e0a51 */
[C---:B------:R-:W-:Y:S01]  /*7d30*/  ISETP.GT.U32.AND P5, PT, R8.reuse, R38, PT ;  /* 0x000000260800720c */ /* 0x040fe20003fa4070 */
[C---:B------:R-:W-:Y:S01]  /*7d40*/  IMAD R75, R8.reuse, R13, R75 ;  /* 0x0000000d084b7224 */ /* 0x040fe200078e024b */
[----:B------:R-:W-:Y:S01]  /*7d50*/  ISETP.GT.U32.AND P0, PT, R8, R7, PT ;  /* 0x000000070800720c */ /* 0x000fe20003f04070 */
[----:B------:R-:W-:-:S04]  /*7d60*/  IMAD.HI.U32 R13, R9, R73, RZ ;  /* 0x00000049090d7227 */ /* 0x000fc800078e00ff */
[----:B------:R-:W-:Y:S01]  /*7d70*/  @!P4 IMAD.IADD R3, R3, 0x1, -R8 ;  /* 0x000000010303c824 */ /* 0x000fe200078e0a08 */
[----:B------:R-:W-:Y:S01]  /*7d80*/  ISETP.GE.AND P4, PT, R15, RZ, PT ;  /* 0x000000ff0f00720c */ /* 0x000fe20003f86270 */
[----:B------:R-:W-:Y:S02]  /*7d90*/  IMAD.MOV R13, RZ, RZ, -R13 ;  /* 0x000000ffff0d7224 */ /* 0x000fe400078e0a0d */
[----:B------:R-:W-:Y:S01]  /*7da0*/  @!P1 IMAD.MOV R79, RZ, RZ, -R79 ;  /* 0x000000ffff4f9224 */ /* 0x000fe200078e0a4f */
[----:B------:R-:W-:Y:S01]  /*7db0*/  ISETP.GT.U32.AND P1, PT, R8, R3, PT ;  /* 0x000000030800720c */ /* 0x000fe20003f24070 */
[----:B------:R-:W-:-:S04]  /*7dc0*/  IMAD.HI.U32 R4, R9, R77, RZ ;  /* 0x0000004d09047227 */ /* 0x000fc800078e00ff */
[----:B------:R-:W-:Y:S02]  /*7dd0*/  IMAD R73, R8, R13, R73 ;  /* 0x0000000d08497224 */ /* 0x000fe400078e0249 */
[----:B------:R-:W-:Y:S02]  /*7de0*/  IMAD.MOV R4, RZ, RZ, -R4 ;  /* 0x000000ffff047224 */ /* 0x000fe400078e0a04 */
[--C-:B------:R-:W-:Y:S01]  /*7df0*/  @!P5 IMAD.IADD R38, R38, 0x1, -R8.reuse ;  /* 0x000000012626d824 */ /* 0x100fe200078e0a08 */
[----:B------:R-:W-:Y:S01]  /*7e00*/  ISETP.GT.U32.AND P5, PT, R8, R73, PT ;  /* 0x000000490800720c */ /* 0x000fe20003fa4070 */
[----:B------:R-:W-:Y:S01]  /*7e10*/  @!P0 IMAD.IADD R7, R7, 0x1, -R8 ;  /* 0x0000000107078824 */ /* 0x000fe200078e0a08 */
[----:B------:R-:W-:Y:S01]  /*7e20*/  ISETP.GE.AND P0, PT, R14, RZ, PT ;  /* 0x000000ff0e00720c */ /* 0x000fe20003f06270 */
[----:B------:R-:W-:Y:S02]  /*7e30*/  IMAD.MOV.U32 R17, RZ, RZ, R5 ;  /* 0x000000ffff117224 */ /* 0x000fe400078e0005 */
[----:B------:R-:W-:-:S02]  /*7e40*/  IMAD R77, R8, R4, R77 ;  /* 0x00000004084d7224 */ /* 0x000fc400078e024d */
[----:B------:R-:W-:Y:S02]  /*7e50*/  IMAD.MOV.U32 R16, RZ, RZ, R11 ;  /* 0x000000ffff107224 */ /* 0x000fe400078e000b */
[----:B------:R-:W-:Y:S02]  /*7e60*/  VIADD R4, R0, 0x94 ;  /* 0x0000009400047836 */ /* 0x000fe40000000000 */
[----:B------:R-:W-:Y:S02]  /*7e70*/  IMAD.MOV.U32 R5, RZ, RZ, R7 ;  /* 0x000000ffff057224 */ /* 0x000fe400078e0007 */
[----:B------:R-:W-:Y:S01]  /*7e80*/  @!P3 IMAD.MOV R17, RZ, RZ, -R17 ;  /* 0x000000ffff11b224 */ /* 0x000fe200078e0a11 */
[----:B------:R-:W-:Y:S01]  /*7e90*/  IABS R7, R4 ;  /* 0x0000000400077213 */ /* 0x000fe20000000000 */
[----:B------:R-:W-:Y:S01]  /*7ea0*/  @!P2 IMAD.MOV R16, RZ, RZ, -R16 ;  /* 0x000000ffff10a224 */ /* 0x000fe200078e0a10 */
[----:B------:R-:W-:Y:S01]  /*7eb0*/  ISETP.GE.AND P2, PT, R10, RZ, PT ;  /* 0x000000ff0a00720c */ /* 0x000fe20003f46270 */
[--C-:B------:R-:W-:Y:S01]  /*7ec0*/  @!P1 IMAD.IADD R3, R3, 0x1, -R8.reuse ;  /* 0x0000000103039824 */ /* 0x100fe200078e0a08 */
[----:B------:R-:W-:Y:S01]  /*7ed0*/  ISETP.GE.AND P1, PT, R6, RZ, PT ;  /* 0x000000ff0600720c */ /* 0x000fe20003f26270 */
[----:B------:R-:W-:Y:S01]  /*7ee0*/  @!P6 IMAD.MOV R5, RZ, RZ, -R5 ;  /* 0x000000ffff05e224 */ /* 0x000fe200078e0a05 */
[----:B------:R-:W-:Y:S01]  /*7ef0*/  STL [R1+0x558], R17 ;  /* 0x0005581101007387 */ /* 0x000fe20000100800 */
[----:B------:R-:W-:Y:S01]  /*7f00*/  VIADD R6, R0, 0x95 ;  /* 0x0000009500067836 */ /* 0x000fe20000000000 */
[C---:B------:R-:W-:Y:S01]  /*7f10*/  ISETP.GT.U32.AND P3, PT, R8.reuse, R77, PT ;  /* 0x0000004d0800720c */ /* 0x040fe20003f64070 */
[----:B------:R-:W-:Y:S01]  /*7f20*/  IMAD.MOV.U32 R10, RZ, RZ, R3 ;  /* 0x000000ffff0a7224 */ /* 0x000fe200078e0003 */
[----:B------:R-:W-:Y:S01]  /*7f30*/  STL [R1+0x564], R16 ;  /* 0x0005641001007387 */ /* 0x000fe20000100800 */
[----:B------:R-:W-:Y:S01]  /*7f40*/  @!P5 IMAD.IADD R73, R73, 0x1, -R8 ;  /* 0x000000014949d824 */ /* 0x000fe200078e0a08 */
[C---:B------:R-:W-:Y:S01]  /*7f50*/  ISETP.GT.U32.AND P6, PT, R8.reuse, R75, PT ;  /* 0x0000004b0800720c */ /* 0x040fe20003fc4070 */
[----:B------:R-:W-:Y:S01]  /*7f60*/  IMAD.HI.U32 R3, R9, R7, RZ ;  /* 0x0000000709037227 */ /* 0x000fe200078e00ff */
[----:B------:R0:W-:Y:S02]  /*7f70*/  STL [R1+0x57c], R5 ;  /* 0x00057c0501007387 */ /* 0x0001e40000100800 */
[----:B------:R-:W-:Y:S01]  /*7f80*/  ISETP.GT.U32.AND P5, PT, R8, R73, PT ;  /* 0x000000490800720c */ /* 0x000fe20003fa4070 */
[----:B------:R-:W-:-:S02]  /*7f90*/  IMAD.MOV R11, RZ, RZ, -R3 ;  /* 0x000000ffff0b7224 */ /* 0x000fc400078e0a03 */
[----:B------:R-:W-:Y:S02]  /*7fa0*/  @!P0 IMAD.MOV R10, RZ, RZ, -R10 ;  /* 0x000000ffff0a8224 */ /* 0x000fe400078e0a0a */
[----:B------:R-:W-:Y:S02]  /*7fb0*/  IMAD R7, R8, R11, R7 ;  /* 0x0000000b08077224 */ /* 0x000fe400078e0207 */
[--C-:B------:R-:W-:Y:S01]  /*7fc0*/  @!P3 IMAD.IADD R77, R77, 0x1, -R8.reuse ;  /* 0x000000014d4db824 */ /* 0x100fe200078e0a08 */
[----:B0-----:R-:W-:Y:S01]  /*7fd0*/  IABS R5, R6 ;  /* 0x0000000600057213 */ /* 0x001fe20000000000 */
[----:B------:R-:W-:Y:S01]  /*7fe0*/  @!P6 IMAD.IADD R75, R75, 0x1, -R8 ;  /* 0x000000014b4be824 */ /* 0x000fe200078e0a08 */
[----:B------:R0:W-:Y:S01]  /*7ff0*/  STL [R1+0x590], R10 ;  /* 0x0005900a01007387 */ /* 0x0001e20000100800 */
[----:B------:R-:W-:Y:S01]  /*8000*/  VIADD R13, R0, 0x96 ;  /* 0x00000096000d7836 */ /* 0x000fe20000000000 */
[C---:B------:R-:W-:Y:S01]  /*8010*/  ISETP.GT.U32.AND P6, PT, R8.reuse, R77, PT ;  /* 0x0000004d0800720c */ /* 0x040fe20003fc4070 */
[----:B------:R-:W-:Y:S01]  /*8020*/  IMAD.HI.U32 R3, R9, R5, RZ ;  /* 0x0000000509037227 */ /* 0x000fe200078e00ff */
[----:B------:R-:W-:-:S02]  /*8030*/  ISETP.GT.U32.AND P0, PT, R8, R75, PT ;  /* 0x0000004b0800720c */ /* 0x000fc40003f04070 */
[----:B------:R-:W-:Y:S01]  /*8040*/  ISETP.GE.AND P3, PT, R12, RZ, PT ;  /* 0x000000ff0c00720c */ /* 0x000fe20003f66270 */
[----:B------:R-:W-:Y:S01]  /*8050*/  IMAD.MOV R11, RZ, RZ, -R3 ;  /* 0x000000ffff0b7224 */ /* 0x000fe200078e0a03 */
[----:B------:R-:W-:Y:S01]  /*8060*/  IABS R12, R13 ;  /* 0x0000000d000c7213 */ /* 0x000fe20000000000 */
[--C-:B------:R-:W-:Y:S02]  /*8070*/  @!P5 IMAD.IADD R73, R73, 0x1, -R8.reuse ;  /* 0x000000014949d824 */ /* 0x100fe400078e0a08 */
[----:B------:R-:W-:Y:S02]  /*8080*/  IMAD R5, R8, R11, R5 ;  /* 0x0000000b08057224 */ /* 0x000fe400078e0205 */
[C---:B0-----:R-:W-:Y:S02]  /*8090*/  VIADD R10, R0.reuse, 0x97 ;  /* 0x00000097000a7836 */ /* 0x041fe40000000000 */
[----:B------:R-:W-:Y:S01]  /*80a0*/  VIADD R11, R0, 0x98 ;  /* 0x00000098000b7836 */ /* 0x000fe20000000000 */
[C---:B------:R-:W-:Y:S01]  /*80b0*/  ISETP.GT.U32.AND P5, PT, R8.reuse, R5, PT ;  /* 0x000000050800720c */ /* 0x040fe20003fa4070 */
[----:B------:R-:W-:Y:S01]  /*80c0*/  @!P6 IMAD.IADD R77, R77, 0x1, -R8 ;  /* 0x000000014d4de824 */ /* 0x000fe200078e0a08 */
[----:B------:R-:W-:Y:S01]  /*80d0*/  IABS R14, R10 ;  /* 0x0000000a000e7213 */ /* 0x000fe20000000000 */
[----:B------:R-:W-:Y:S01]  /*80e0*/  @!P4 IMAD.MOV R38, RZ, RZ, -R38 ;  /* 0x000000ffff26c224 */ /* 0x000fe200078e0a26 */
[----:B------:R-:W-:Y:S01]  /*80f0*/  ISETP.GT.U32.AND P6, PT, R8, R7, PT ;  /* 0x000000070800720c */ /* 0x000fe20003fc4070 */
[----:B------:R-:W-:Y:S01]  /*8100*/  IMAD.HI.U32 R15, R9, R12, RZ ;  /* 0x0000000c090f7227 */ /* 0x000fe200078e00ff */
[----:B------:R-:W-:-:S03]  /*8110*/  IABS R21, R11 ;  /* 0x0000000b00157213 */ /* 0x000fc60000000000 */
[----:B------:R-:W-:Y:S02]  /*8120*/  IMAD.MOV.U32 R3, RZ, RZ, R14 ;  /* 0x000000ffff037224 */ /* 0x000fe400078e000e */
[----:B------:R-:W-:-:S04]  /*8130*/  IMAD.HI.U32 R14, R9, R21, RZ ;  /* 0x00000015090e7227 */ /* 0x000fc800078e00ff */
[----:B------:R-:W-:Y:S02]  /*8140*/  @!P5 IMAD.IADD R5, R5, 0x1, -R8 ;  /* 0x000000010505d824 */ /* 0x000fe400078e0a08 */
[----:B------:R-:W-:Y:S02]  /*8150*/  IMAD.MOV R14, RZ, RZ, -R14 ;  /* 0x000000ffff0e7224 */ /* 0x000fe400078e0a0e */
[----:B------:R-:W-:Y:S01]  /*8160*/  @!P0 IMAD.IADD R75, R75, 0x1, -R8 ;  /* 0x000000014b4b8824 */ /* 0x000fe200078e0a08 */
[----:B------:R-:W-:Y:S01]  /*8170*/  ISETP.GT.U32.AND P4, PT, R8, R5, PT ;  /* 0x000000050800720c */ /* 0x000fe20003f84070 */
[----:B------:R-:W-:Y:S01]  /*8180*/  IMAD.MOV R15, RZ, RZ, -R15 ;  /* 0x000000ffff0f7224 */ /* 0x000fe200078e0a0f */
[----:B------:R-:W-:Y:S01]  /*8190*/  ISETP.GE.AND P0, PT, R4, RZ, PT ;  /* 0x000000ff0400720c */ /* 0x000fe20003f06270 */
[----:B------:R-:W-:-:S04]  /*81a0*/  IMAD.HI.U32 R4, R9, R3, RZ ;  /* 0x0000000309047227 */ /* 0x000fc800078e00ff */
[----:B------:R-:W-:Y:S01]  /*81b0*/  @!P6 IMAD.IADD R7, R7, 0x1, -R8 ;  /* 0x000000010707e824 */ /* 0x000fe200078e0a08 */
[----:B------:R-:W-:Y:S01]  /*81c0*/  ISETP.GE.AND P6, PT, R6, RZ, PT ;  /* 0x000000ff0600720c */ /* 0x000fe20003fc6270 */
[C---:B------:R-:W-:Y:S02]  /*81d0*/  IMAD R21, R8.reuse, R14, R21 ;  /* 0x0000000e08157224 */ /* 0x040fe400078e0215 */
[----:B------:R-:W-:Y:S01]  /*81e0*/  IMAD.MOV R4, RZ, RZ, -R4 ;  /* 0x000000ffff047224 */ /* 0x000fe200078e0a04 */
[----:B------:R-:W-:Y:S01]  /*81f0*/  ISETP.GT.U32.AND P5, PT, R8, R7, PT ;  /* 0x000000070800720c */ /* 0x000fe20003fa4070 */
[----:B------:R-:W-:Y:S02]  /*8200*/  VIADD R6, R0, 0x99 ;  /* 0x0000009900067836 */ /* 0x000fe40000000000 */
[C---:B------:R-:W-:Y:S02]  /*8210*/  IMAD R12, R8.reuse, R15, R12 ;  /* 0x0000000f080c7224 */ /* 0x040fe400078e020c */
[----:B------:R-:W-:Y:S01]  /*8220*/  @!P4 IMAD.IADD R5, R5, 0x1, -R8 ;  /* 0x000000010505c824 */ /* 0x000fe200078e0a08 */
[C---:B------:R-:W-:Y:S01]  /*8230*/  ISETP.GT.U32.AND P4, PT, R8.reuse, R21, PT ;  /* 0x000000150800720c */ /* 0x040fe20003f84070 */
[C---:B------:R-:W-:Y:S01]  /*8240*/  IMAD R3, R8.reuse, R4, R3 ;  /* 0x0000000408037224 */ /* 0x040fe200078e0203 */
[----:B------:R-:W-:Y:S01]  /*8250*/  IABS R4, R6 ;  /* 0x0000000600047213 */ /* 0x000fe20000000000 */
[----:B------:R-:W-:Y:S01]  /*8260*/  @!P2 IMAD.MOV R77, RZ, RZ, -R77 ;  /* 0x000000ffff4da224 */ /* 0x000fe200078e0a4d */
[C---:B------:R-:W-:Y:S01]  /*8270*/  ISETP.GT.U32.AND P2, PT, R8.reuse, R12, PT ;  /* 0x0000000c0800720c */ /* 0x040fe20003f44070 */
[----:B------:R-:W-:Y:S01]  /*8280*/  @!P3 IMAD.MOV R73, RZ, RZ, -R73 ;  /* 0x000000ffff49b224 */ /* 0x000fe200078e0a49 */
[----:B------:R-:W-:Y:S01]  /*8290*/  ISETP.GT.U32.AND P3, PT, R8, R3, PT ;  /* 0x000000030800720c */ /* 0x000fe20003f64070 */
[----:B------:R-:W-:-:S02]  /*82a0*/  IMAD.MOV.U32 R71, RZ, RZ, R4 ;  /* 0x000000ffff477224 */ /* 0x000fc400078e0004 */
[----:B------:R-:W-:Y:S02]  /*82b0*/  VIADD R4, R0, 0x9a ;  /* 0x0000009a00047836 */ /* 0x000fe40000000000 */
[--C-:B------:R-:W-:Y:S01]  /*82c0*/  @!P5 IMAD.IADD R7, R7, 0x1, -R8.reuse ;  /* 0x000000010707d824 */ /* 0x100fe200078e0a08 */
[----:B------:R-:W-:Y:S01]  /*82d0*/  ISETP.GE.AND P5, PT, R10, RZ, PT ;  /* 0x000000ff0a00720c */ /* 0x000fe20003fa6270 */
[--C-:B------:R-:W-:Y:S01]  /*82e0*/  @!P4 IMAD.IADD R21, R21, 0x1, -R8.reuse ;  /* 0x000000011515c824 */ /* 0x100fe200078e0a08 */
[----:B------:R-:W-:Y:S01]  /*82f0*/  IABS R69, R4 ;  /* 0x0000000400457213 */ /* 0x000fe20000000000 */
[----:B------:R-:W-:Y:S02]  /*8300*/  IMAD.MOV.U32 R16, RZ, RZ, R7 ;  /* 0x000000ffff107224 */ /* 0x000fe400078e0007 */
[----:B------:R-:W-:Y:S01]  /*8310*/  @!P2 IMAD.IADD R12, R12, 0x1, -R8 ;  /* 0x000000010c0ca824 */ /* 0x000fe200078e0a08 */
[----:B------:R-:W-:Y:S01]  /*8320*/  ISETP.GT.U32.AND P4, PT, R8, R21, PT ;  /* 0x000000150800720c */ /* 0x000fe20003f84070 */
[----:B------:R-:W-:Y:S01]  /*8330*/  IMAD.MOV.U32 R7, RZ, RZ, R5 ;  /* 0x000000ffff077224 */ /* 0x000fe200078e0005 */
[----:B------:R-:W-:Y:S01]  /*8340*/  ISETP.GE.AND P2, PT, R11, RZ, PT ;  /* 0x000000ff0b00720c */ /* 0x000fe20003f46270 */
[----:B------:R-:W-:-:S04]  /*8350*/  IMAD.HI.U32 R5, R9, R69, RZ ;  /* 0x0000004509057227 */ /* 0x000fc800078e00ff */
[----:B------:R-:W-:Y:S01]  /*8360*/  @!P1 IMAD.MOV R75, RZ, RZ, -R75 ;  /* 0x000000ffff4b9224 */ /* 0x000fe200078e0a4b */
[----:B------:R-:W-:Y:S01]  /*8370*/  ISETP.GE.AND P1, PT, R13, RZ, PT ;  /* 0x000000ff0d00720c */ /* 0x000fe20003f26270 */
[----:B------:R-:W-:Y:S01]  /*8380*/  @!P3 IMAD.IADD R3, R3, 0x1, -R8 ;  /* 0x000000010303b824 */ /* 0x000fe200078e0a08 */
[----:B------:R-:W-:Y:S01]  /*8390*/  ISETP.GT.U32.AND P3, PT, R8, R12, PT ;  /* 0x0000000c0800720c */ /* 0x000fe20003f64070 */
[----:B------:R-:W-:-:S04]  /*83a0*/  IMAD.HI.U32 R13, R9, R71, RZ ;  /* 0x00000047090d7227 */ /* 0x000fc800078e00ff */
[----:B------:R-:W-:Y:S02]  /*83b0*/  IMAD.MOV R5, RZ, RZ, -R5 ;  /* 0x000000ffff057224 */ /* 0x000fe400078e0a05 */
[----:B------:R-:W-:Y:S01]  /*83c0*/  @!P0 IMAD.MOV R16, RZ, RZ, -R16 ;  /* 0x000000ffff108224 */ /* 0x000fe200078e0a10 */
[C---:B------:R-:W-:Y:S01]  /*83d0*/  ISETP.GT.U32.AND P0, PT, R8.reuse, R3, PT ;  /* 0x000000030800720c */ /* 0x040fe20003f04070 */
[----:B------:R-:W-:Y:S02]  /*83e0*/  IMAD.MOV R13, RZ, RZ, -R13 ;  /* 0x000000ffff0d7224 */ /* 0x000fe400078e0a0d */
[C---:B------:R-:W-:Y:S01]  /*83f0*/  IMAD R69, R8.reuse, R5, R69 ;  /* 0x0000000508457224 */ /* 0x040fe200078e0245 */
[----:B------:R-:W-:Y:S01]  /*8400*/  STL [R1+0x59c], R16 ;  /* 0x00059c1001007387 */ /* 0x000fe20000100800 */
[C---:B------:R-:W-:Y:S02]  /*8410*/  IMAD R71, R8.reuse, R13, R71 ;  /* 0x0000000d08477224 */ /* 0x040fe400078e0247 */
[----:B------:R-:W-:Y:S01]  /*8420*/  @!P4 IMAD.IADD R21, R21, 0x1, -R8 ;  /* 0x000000011515c824 */ /* 0x000fe200078e0a08 */
[----:B------:R-:W-:Y:S01]  /*8430*/  ISETP.GT.U32.AND P4, PT, R8, R69, PT ;  /* 0x000000450800720c */ /* 0x000fe20003f84070 */
[----:B------:R-:W-:-:S02]  /*8440*/  VIADD R10, R0, 0x9b ;  /* 0x0000009b000a7836 */ /* 0x000fc40000000000 */
[--C-:B------:R-:W-:Y:S01]  /*8450*/  @!P3 IMAD.IADD R12, R12, 0x1, -R8.reuse ;  /* 0x000000010c0cb824 */ /* 0x100fe200078e0a08 */
[----:B------:R-:W-:Y:S01]  /*8460*/  ISETP.GT.U32.AND P3, PT, R8, R71, PT ;  /* 0x000000470800720c */ /* 0x000fe20003f64070 */
[--C-:B------:R-:W-:Y:S01]  /*8470*/  @!P0 IMAD.IADD R3, R3, 0x1, -R8.reuse ;  /* 0x0000000103038824 */ /* 0x100fe200078e0a08 */
[----:B------:R-:W-:Y:S01]  /*8480*/  IABS R68, R10 ;  /* 0x0000000a00447213 */ /* 0x000fe20000000000 */
[----:B------:R-:W-:Y:S01]  /*8490*/  @!P6 IMAD.MOV R7, RZ, RZ, -R7 ;  /* 0x000000ffff07e224 */ /* 0x000fe200078e0a07 */
[----:B------:R-:W-:Y:S01]  /*84a0*/  ISETP.GE.AND P0, PT, R4, RZ, PT ;  /* 0x000000ff0400720c */ /* 0x000fe20003f06270 */
[----:B------:R-:W-:Y:S01]  /*84b0*/  VIADD R4, R0, 0x9c ;  /* 0x0000009c00047836 */ /* 0x000fe20000000000 */
[----:B------:R-:W-:Y:S01]  /*84c0*/  ISETP.GE.AND P6, PT, R6, RZ, PT ;  /* 0x000000ff0600720c */ /* 0x000fe20003fc6270 */
[----:B------:R-:W-:Y:S01]  /*84d0*/  IMAD.HI.U32 R11, R9, R68, RZ ;  /* 0x00000044090b7227 */ /* 0x000fe200078e00ff */
[----:B------:R0:W-:Y:S02]  /*84e0*/  STL [R1+0x5a8], R7 ;  /* 0x0005a80701007387 */ /* 0x0001e40000100800 */
[----:B------:R-:W-:Y:S01]  /*84f0*/  IABS R5, R4 ;  /* 0x0000000400057213 */ /* 0x000fe20000000000 */
[----:B------:R-:W-:-:S02]  /*8500*/  @!P4 IMAD.IADD R69, R69, 0x1, -R8 ;  /* 0x000000014545c824 */ /* 0x000fc400078e0a08 */
[----:B------:R-:W-:Y:S02]  /*8510*/  IMAD.MOV R11, RZ, RZ, -R11 ;  /* 0x000000ffff0b7224 */ /* 0x000fe400078e0a0b */
[----:B------:R-:W-:Y:S01]  /*8520*/  @!P3 IMAD.IADD R71, R71, 0x1, -R8 ;  /* 0x000000014747b824 */ /* 0x000fe200078e0a08 */
[----:B------:R-:W-:Y:S01]  /*8530*/  ISETP.GE.AND P3, PT, R10, RZ, PT ;  /* 0x000000ff0a00720c */ /* 0x000fe20003f66270 */
[----:B------:R-:W-:Y:S01]  /*8540*/  VIADD R6, R0, 0x9d ;  /* 0x0000009d00067836 */ /* 0x000fe20000000000 */
[----:B------:R-:W-:Y:S01]  /*8550*/  ISETP.GT.U32.AND P4, PT, R8, R69, PT ;  /* 0x000000450800720c */ /* 0x000fe20003f84070 */
[----:B------:R-:W-:Y:S02]  /*8560*/  IMAD.MOV.U32 R13, RZ, RZ, R12 ;  /* 0x000000ffff0d7224 */ /* 0x000fe400078e000c */
[----:B------:R-:W-:Y:S01]  /*8570*/  IMAD.HI.U32 R10, R9, R5, RZ ;  /* 0x00000005090a7227 */ /* 0x000fe200078e00ff */
[----:B0-----:R-:W-:-:S03]  /*8580*/  IABS R7, R6 ;  /* 0x0000000600077213 */ /* 0x001fc60000000000 */
[----:B------:R-:W-:Y:S02]  /*8590*/  IMAD R68, R8, R11, R68 ;  /* 0x0000000b08447224 */ /* 0x000fe400078e0244 */
[----:B------:R-:W-:Y:S02]  /*85a0*/  IMAD.MOV.U32 R12, RZ, RZ, R3 ;  /* 0x000000ffff0c7224 */ /* 0x000fe400078e0003 */
[----:B------:R-:W-:Y:S01]  /*85b0*/  @!P2 IMAD.MOV R21, RZ, RZ, -R21 ;  /* 0x000000ffff15a224 */ /* 0x000fe200078e0a15 */
[----:B------:R-:W-:Y:S01]  /*85c0*/  ISETP.GE.AND P2, PT, R4, RZ, PT ;  /* 0x000000ff0400720c */ /* 0x000fe20003f46270 */
[----:B------:R-:W-:Y:S01]  /*85d0*/  @!P1 IMAD.MOV R13, RZ, RZ, -R13 ;  /* 0x000000ffff0d9224 */ /* 0x000fe200078e0a0d */
[C---:B------:R-:W-:Y:S01]  /*85e0*/  ISETP.GT.U32.AND P1, PT, R8.reuse, R71, PT ;  /* 0x000000470800720c */ /* 0x040fe20003f24070 */
[----:B------:R-:W-:Y:S02]  /*85f0*/  IMAD.MOV R4, RZ, RZ, -R10 ;  /* 0x000000ffff047224 */ /* 0x000fe400078e0a0a */
[----:B------:R-:W-:Y:S01]  /*8600*/  @!P5 IMAD.MOV R12, RZ, RZ, -R12 ;  /* 0x000000ffff0cd224 */ /* 0x000fe200078e0a0c */
[C---:B------:R-:W-:Y:S01]  /*8610*/  ISETP.GT.U32.AND P5, PT, R8.reuse, R68, PT ;  /* 0x000000440800720c */ /* 0x040fe20003fa4070 */
[----:B------:R-:W-:Y:S01]  /*8620*/  IMAD R5, R8, R4, R5 ;  /* 0x0000000408057224 */ /* 0x000fe200078e0205 */
[----:B------:R-:W-:Y:S01]  /*8630*/  STL [R1+0x5c8], R13 ;  /* 0x0005c80d01007387 */ /* 0x000fe20000100800 */
[----:B------:R-:W-:-:S03]  /*8640*/  IMAD.HI.U32 R3, R9, R7, RZ ;  /* 0x0000000709037227 */ /* 0x000fc600078e00ff */
[----:B------:R0:W-:Y:S01]  /*8650*/  STL [R1+0x5cc], R12 ;  /* 0x0005cc0c01007387 */ /* 0x0001e20000100800 */
[--C-:B------:R-:W-:Y:S01]  /*8660*/  @!P4 IMAD.IADD R69, R69, 0x1, -R8.reuse ;  /* 0x000000014545c824 */ /* 0x100fe200078e0a08 */
[----:B------:R-:W-:Y:S01]  /*8670*/  ISETP.GT.U32.AND P4, PT, R8, R5, PT ;  /* 0x000000050800720c */ /* 0x000fe20003f84070 */
[----:B------:R-:W-:Y:S02]  /*8680*/  IMAD.MOV R3, RZ, RZ, -R3 ;  /* 0x000000ffff037224 */ /* 0x000fe400078e0a03 */
[--C-:B------:R-:W-:Y:S01]  /*8690*/  @!P1 IMAD.IADD R71, R71, 0x1, -R8.reuse ;  /* 0x0000000147479824 */ /* 0x100fe200078e0a08 */
[----:B------:R-:W-:Y:S01]  /*86a0*/  ISETP.GE.AND P1, PT, R6, RZ, PT ;  /* 0x000000ff0600720c */ /* 0x000fe20003f26270 */
[----:B------:R-:W-:Y:S02]  /*86b0*/  IMAD R7, R8, R3, R7 ;  /* 0x0000000308077224 */ /* 0x000fe400078e0207 */
[--C-:B------:R-:W-:Y:S02]  /*86c0*/  @!P5 IMAD.IADD R68, R68, 0x1, -R8.reuse ;  /* 0x000000014444d824 */ /* 0x100fe400078e0a08 */
[----:B------:R-:W-:Y:S01]  /*86d0*/  @!P6 IMAD.MOV R71, RZ, RZ, -R71 ;  /* 0x000000ffff47e224 */ /* 0x000fe200078e0a47 */
[----:B------:R-:W-:Y:S01]  /*86e0*/  ISETP.GT.U32.AND P6, PT, R8, R7, PT ;  /* 0x000000070800720c */ /* 0x000fe20003fc4070 */
[----:B------:R-:W-:Y:S01]  /*86f0*/  VIADD R10, R0, 0x9f ;  /* 0x0000009f000a7836 */ /* 0x000fe20000000000 */
[----:B------:R-:W-:Y:S01]  /*8700*/  ISETP.GT.U32.AND P5, PT, R8, R68, PT ;  /* 0x000000440800720c */ /* 0x000fe20003fa4070 */
[----:B------:R-:W-:-:S02]  /*8710*/  @!P4 IMAD.IADD R5, R5, 0x1, -R8 ;  /* 0x000000010505c824 */ /* 0x000fc400078e0a08 */
[----:B------:R-:W-:Y:S01]  /*8720*/  VIADD R6, R0, 0x9e ;  /* 0x0000009e00067836 */ /* 0x000fe20000000000 */
[----:B------:R-:W-:Y:S01]  /*8730*/  IABS R11, R10 ;  /* 0x0000000a000b7213 */ /* 0x000fe20000000000 */
[----:B------:R-:W-:Y:S01]  /*8740*/  @!P0 IMAD.MOV R69, RZ, RZ, -R69 ;  /* 0x000000ffff458224 */ /* 0x000fe200078e0a45 */
[----:B------:R-:W-:Y:S01]  /*8750*/  ISETP.GT.U32.AND P4, PT, R8, R5, PT ;  /* 0x000000050800720c */ /* 0x000fe20003f84070 */
[C---:B------:R-:W-:Y:S01]  /*8760*/  VIADD R4, R0.reuse, 0xa0 ;  /* 0x000000a000047836 */ /* 0x040fe20000000000 */
[----:B------:R-:W-:Y:S01]  /*8770*/  IABS R3, R6 ;  /* 0x0000000600037213 */ /* 0x000fe20000000000 */
[----:B------:R-:W-:Y:S01]  /*8780*/  VIADD R66, R0, 0xa1 ;  /* 0x000000a100427836 */ /* 0x000fe20000000000 */
[----:B------:R-:W-:Y:S01]  /*8790*/  ISETP.GE.AND P0, PT, R6, RZ, PT ;  /* 0x000000ff0600720c */ /* 0x000fe20003f06270 */
[----:B------:R-:W-:Y:S01]  /*87a0*/  IMAD.MOV.U32 R6, RZ, RZ, R11 ;  /* 0x000000ffff067224 */ /* 0x000fe200078e000b */
[----:B------:R-:W-:Y:S01]  /*87b0*/  IABS R67, R4 ;  /* 0x0000000400437213 */ /* 0x000fe20000000000 */
[----:B------:R-:W-:-:S02]  /*87c0*/  @!P6 IMAD.IADD R7, R7, 0x1, -R8 ;  /* 0x000000010707e824 */ /* 0x000fc400078e0a08 */
[----:B------:R-:W-:Y:S01]  /*87d0*/  @!P5 IMAD.IADD R68, R68, 0x1, -R8 ;  /* 0x000000014444d824 */ /* 0x000fe200078e0a08 */
[----:B------:R-:W-:Y:S01]  /*87e0*/  ISETP.GE.AND P5, PT, R10, RZ, PT ;  /* 0x000000ff0a00720c */ /* 0x000fe20003fa6270 */
[----:B------:R-:W-:Y:S01]  /*87f0*/  IMAD.HI.U32 R10, R9, R6, RZ ;  /* 0x00000006090a7227 */ /* 0x000fe200078e00ff */
[----:B------:R-:W-:-:S03]  /*8800*/  ISETP.GT.U32.AND P6, PT, R8, R7, PT ;  /* 0x000000070800720c */ /* 0x000fc60003fc4070 */
[----:B0-----:R-:W-:-:S04]  /*8810*/  IMAD.HI.U32 R12, R9, R3, RZ ;  /* 0x00000003090c7227 */ /* 0x001fc800078e00ff */
[----:B------:R-:W-:Y:S02]  /*8820*/  IMAD.MOV R10, RZ, RZ, -R10 ;  /* 0x000000ffff0a7224 */ /* 0x000fe400078e0a0a */
[----:B------:R-:W-:Y:S02]  /*8830*/  @!P4 IMAD.IADD R5, R5, 0x1, -R8 ;  /* 0x000000010505c824 */ /* 0x000fe400078e0a08 */
[----:B------:R-:W-:Y:S02]  /*8840*/  IMAD.MOV R12, RZ, RZ, -R12 ;  /* 0x000000ffff0c7224 */ /* 0x000fe400078e0a0c */
[----:B------:R-:W-:Y:S01]  /*8850*/  @!P3 IMAD.MOV R68, RZ, RZ, -R68 ;  /* 0x000000ffff44b224 */ /* 0x000fe200078e0a44 */
[----:B------:R-:W-:Y:S01]  /*8860*/  ISETP.GE.AND P3, PT, R4, RZ, PT ;  /* 0x000000ff0400720c */ /* 0x000fe20003f66270 */
[----:B------:R-:W-:Y:S02]  /*8870*/  IMAD R4, R8, R10, R6 ;  /* 0x0000000a08047224 */ /* 0x000fe400078e0206 */
[----:B------:R-:W-:-:S02]  /*8880*/  IMAD.MOV.U32 R13, RZ, RZ, R5 ;  /* 0x000000ffff0d7224 */ /* 0x000fc400078e0005 */
[----:B------:R-:W-:Y:S02]  /*8890*/  IMAD R3, R8, R12, R3 ;  /* 0x0000000c08037224 */ /* 0x000fe400078e0203 */
[----:B------:R-:W-:-:S03]  /*88a0*/  IMAD.HI.U32 R11, R9, R67, RZ ;  /* 0x00000043090b7227 */ /* 0x000fc600078e00ff */
[C---:B------:R-:W-:Y:S01]  /*88b0*/  ISETP.GT.U32.AND P4, PT, R8.reuse, R3, PT ;  /* 0x000000030800720c */ /* 0x040fe20003f84070 */
[----:B------:R-:W-:Y:S01]  /*88c0*/  @!P2 IMAD.MOV R13, RZ, RZ, -R13 ;  /* 0x000000ffff0da224 */ /* 0x000fe200078e0a0d */
[----:B------:R-:W-:Y:S01]  /*88d0*/  ISETP.GT.U32.AND P2, PT, R8, R4, PT ;  /* 0x000000040800720c */ /* 0x000fe20003f44070 */
[----:B------:R-:W-:Y:S02]  /*88e0*/  IMAD.MOV R11, RZ, RZ, -R11 ;  /* 0x000000ffff0b7224 */ /* 0x000fe400078e0a0b */
[----:B------:R-:W-:Y:S01]  /*88f0*/  @!P6 IMAD.IADD R7, R7, 0x1, -R8 ;  /* 0x000000010707e824 */ /* 0x000fe200078e0a08 */
[----:B------:R-:W-:Y:S01]  /*8900*/  ISETP.GE.AND P6, PT, R66, RZ, PT ;  /* 0x000000ff4200720c */ /* 0x000fe20003fc6270 */
[----:B------:R-:W-:Y:S01]  /*8910*/  IMAD R67, R8, R11, R67 ;  /* 0x0000000b08437224 */ /* 0x000fe200078e0243 */
[----:B------:R-:W-:Y:S01]  /*8920*/  IABS R66, R66 ;  /* 0x0000004200427213 */ /* 0x000fe20000000000 */
[----:B------:R-:W-:Y:S01]  /*8930*/  IMAD.MOV.U32 R14, RZ, RZ, R7 ;  /* 0x000000ffff0e7224 */ /* 0x000fe200078e0007 */
[----:B------:R0:W-:Y:S01]  /*8940*/  STL [R1+0x5c4], R13 ;  /* 0x0005c40d01007387 */ /* 0x0001e20000100800 */
[----:B------:R-:W-:-:S02]  /*8950*/  VIADD R11, R0, 0xa2 ;  /* 0x000000a2000b7836 */ /* 0x000fc40000000000 */
[----:B------:R-:W-:Y:S01]  /*8960*/  @!P1 IMAD.MOV R14, RZ, RZ, -R14 ;  /* 0x000000ffff0e9224 */ /* 0x000fe200078e0a0e */
[----:B------:R-:W-:Y:S01]  /*8970*/  ISETP.GT.U32.AND P1, PT, R8, R67, PT ;  /* 0x000000430800720c */ /* 0x000fe20003f24070 */
[--C-:B------:R-:W-:Y:S01]  /*8980*/  @!P2 IMAD.IADD R4, R4, 0x1, -R8.reuse ;  /* 0x000000010404a824 */ /* 0x100fe200078e0a08 */
[----:B------:R-:W-:Y:S01]  /*8990*/  IABS R64, R11 ;  /* 0x0000000b00407213 */ /* 0x000fe20000000000 */
[----:B------:R-:W-:Y:S01]  /*89a0*/  @!P4 IMAD.IADD R3, R3, 0x1, -R8 ;  /* 0x000000010303c824 */ /* 0x000fe200078e0a08 */
[----:B------:R1:W-:Y:S01]  /*89b0*/  STL [R1+0x5c0], R14 ;  /* 0x0005c00e01007387 */ /* 0x0003e20000100800 */
[----:B------:R-:W-:Y:S01]  /*89c0*/  VIADD R12, R0, 0xa4 ;  /* 0x000000a4000c7836 */ /* 0x000fe20000000000 */
[C---:B------:R-:W-:Y:S01]  /*89d0*/  ISETP.GT.U32.AND P2, PT, R8.reuse, R4, PT ;  /* 0x000000040800720c */ /* 0x040fe20003f44070 */
[----:B0-----:R-:W-:Y:S01]  /*89e0*/  IMAD.HI.U32 R13, R9, R66, RZ ;  /* 0x00000042090d7227 */ /* 0x001fe200078e00ff */
[----:B------:R-:W-:Y:S02]  /*89f0*/  ISETP.GT.U32.AND P4, PT, R8, R3, PT ;  /* 0x000000030800720c */ /* 0x000fe40003f84070 */
[----:B------:R-:W-:Y:S01]  /*8a00*/  IABS R5, R12 ;  /* 0x0000000c00057213 */ /* 0x000fe20000000000 */
[----:B------:R-:W-:-:S02]  /*8a10*/  IMAD.MOV R13, RZ, RZ, -R13 ;  /* 0x000000ffff0d7224 */ /* 0x000fc400078e0a0d */
[----:B------:R-:W-:Y:S02]  /*8a20*/  @!P1 IMAD.IADD R67, R67, 0x1, -R8 ;  /* 0x0000000143439824 */ /* 0x000fe400078e0a08 */
[----:B------:R-:W-:-:S03]  /*8a30*/  IMAD.HI.U32 R10, R9, R64, RZ ;  /* 0x00000040090a7227 */ /* 0x000fc600078e00ff */
[C---:B------:R-:W-:Y:S01]  /*8a40*/  ISETP.GT.U32.AND P1, PT, R8.reuse, R67, PT ;  /* 0x000000430800720c */ /* 0x040fe20003f24070 */
[----:B------:R-:W-:Y:S02]  /*8a50*/  IMAD R66, R8, R13, R66 ;  /* 0x0000000d08427224 */ /* 0x000fe400078e0242 */
[----:B------:R-:W-:Y:S02]  /*8a60*/  IMAD.MOV R10, RZ, RZ, -R10 ;  /* 0x000000ffff0a7224 */ /* 0x000fe400078e0a0a */
[--C-:B------:R-:W-:Y:S01]  /*8a70*/  @!P2 IMAD.IADD R4, R4, 0x1, -R8.reuse ;  /* 0x000000010404a824 */ /* 0x100fe200078e0a08 */
[C---:B------:R-:W-:Y:S01]  /*8a80*/  ISETP.GT.U32.AND P2, PT, R8.reuse, R66, PT ;  /* 0x000000420800720c */ /* 0x040fe20003f44070 */
[----:B------:R-:W-:Y:S01]  /*8a90*/  @!P4 IMAD.IADD R3, R3, 0x1, -R8 ;  /* 0x000000010303c824 */ /* 0x000fe200078e0a08 */
[----:B------:R-:W-:Y:S01]  /*8aa0*/  ISETP.GE.AND P4, PT, R11, RZ, PT ;  /* 0x000000ff0b00720c */ /* 0x000fe20003f86270 */
[----:B------:R-:W-:Y:S02]  /*8ab0*/  IMAD R64, R8, R10, R64 ;  /* 0x0000000a08407224 */ /* 0x000fe400078e0240 */
[----:B------:R-:W-:-:S04]  /*8ac0*/  IMAD.HI.U32 R10, R9, R5, RZ ;  /* 0x00000005090a7227 */ /* 0x000fc800078e00ff */
[----:B------:R-:W-:Y:S02]  /*8ad0*/  IMAD.MOV.U32 R15, RZ, RZ, R3 ;  /* 0x000000ffff0f7224 */ /* 0x000fe400078e0003 */
[----:B------:R-:W-:Y:S02]  /*8ae0*/  IMAD.MOV R10, RZ, RZ, -R10 ;  /* 0x000000ffff0a7224 */ /* 0x000fe400078e0a0a */
[----:B------:R-:W-:Y:S01]  /*8af0*/  @!P0 IMAD.MOV R15, RZ, RZ, -R15 ;  /* 0x000000ffff0f8224 */ /* 0x000fe200078e0a0f */
[----:B------:R-:W-:Y:S01]  /*8b00*/  ISETP.GT.U32.AND P0, PT, R8, R64, PT ;  /* 0x000000400800720c */ /* 0x000fe20003f04070 */
[----:B------:R-:W-:Y:S02]  /*8b10*/  VIADD R6, R0, 0xa3 ;  /* 0x000000a300067836 */ /* 0x000fe40000000000 */
[----:B------:R-:W-:Y:S01]  /*8b20*/  IMAD R5, R8, R10, R5 ;  /* 0x0000000a08057224 */ /* 0x000fe200078e0205 */
[----:B------:R-:W-:Y:S01]  /*8b30*/  STL [R1+0x5b8], R15 ;  /* 0x0005b80f01007387 */ /* 0x000fe20000100800 */
[--C-:B------:R-:W-:Y:S01]  /*8b40*/  @!P1 IMAD.IADD R67, R67, 0x1, -R8.reuse ;  /* 0x0000000143439824 */ /* 0x100fe200078e0a08 */
[----:B------:R-:W-:Y:S01]  /*8b50*/  IABS R63, R6 ;  /* 0x00000006003f7213 */ /* 0x000fe20000000000 */
[----:B------:R-:W-:-:S02]  /*8b60*/  @!P2 IMAD.IADD R66, R66, 0x1, -R8 ;  /* 0x000000014242a824 */ /* 0x000fc400078e0a08 */
[----:B------:R-:W-:Y:S01]  /*8b70*/  @!P3 IMAD.MOV R67, RZ, RZ, -R67 ;  /* 0x000000ffff43b224 */ /* 0x000fe200078e0a43 */
[C---:B------:R-:W-:Y:S01]  /*8b80*/  ISETP.GT.U32.AND P3, PT, R8.reuse, R5, PT ;  /* 0x000000050800720c */ /* 0x040fe20003f64070 */
[----:B-1----:R-:W-:Y:S01]  /*8b90*/  IMAD.MOV.U32 R14, RZ, RZ, R4 ;  /* 0x000000ffff0e7224 */ /* 0x002fe200078e0004 */
[----:B------:R-:W-:Y:S01]  /*8ba0*/  ISETP.GT.U32.AND P2, PT, R8, R66, PT ;  /* 0x000000420800720c */ /* 0x000fe20003f44070 */
[----:B------:R-:W-:Y:S02]  /*8bb0*/  VIADD R3, R0, 0xa5 ;  /* 0x000000a500037836 */ /* 0x000fe40000000000 */
[----:B------:R-:W-:-:S03]  /*8bc0*/  IMAD.HI.U32 R7, R9, R63, RZ ;  /* 0x0000003f09077227 */ /* 0x000fc600078e00ff */
[----:B------:R-:W-:Y:S01]  /*8bd0*/  IABS R4, R3 ;  /* 0x0000000300047213 */ /* 0x000fe20000000000 */
[----:B------:R-:W-:Y:S01]  /*8be0*/  @!P5 IMAD.MOV R14, RZ, RZ, -R14 ;  /* 0x000000ffff0ed224 */ /* 0x000fe200078e0a0e */
[----:B------:R-:W-:Y:S01]  /*8bf0*/  ISETP.GE.AND P5, PT, R6, RZ, PT ;  /* 0x000000ff0600720c */ /* 0x000fe20003fa6270 */
[--C-:B------:R-:W-:Y:S02]  /*8c00*/  @!P0 IMAD.IADD R64, R64, 0x1, -R8.reuse ;  /* 0x0000000140408824 */ /* 0x100fe400078e0a08 */
[----:B------:R-:W-:Y:S01]  /*8c10*/  IMAD.MOV R7, RZ, RZ, -R7 ;  /* 0x000000ffff077224 */ /* 0x000fe200078e0a07 */
[----:B------:R0:W-:Y:S01]  /*8c20*/  STL [R1+0x5bc], R14 ;  /* 0x0005bc0e01007387 */ /* 0x0001e20000100800 */
[----:B------:R-:W-:Y:S01]  /*8c30*/  VIADD R6, R0, 0xa6 ;  /* 0x000000a600067836 */ /* 0x000fe20000000000 */
[C---:B------:R-:W-:Y:S01]  /*8c40*/  ISETP.GT.U32.AND P0, PT, R8.reuse, R64, PT ;  /* 0x000000400800720c */ /* 0x040fe20003f04070 */
[C---:B------:R-:W-:Y:S02]  /*8c50*/  IMAD R63, R8.reuse, R7, R63 ;  /* 0x00000007083f7224 */ /* 0x040fe400078e023f */
[----:B------:R-:W-:Y:S01]  /*8c60*/  @!P3 IMAD.IADD R5, R5, 0x1, -R8 ;  /* 0x000000010505b824 */ /* 0x000fe200078e0a08 */
[----:B------:R-:W-:Y:S01]  /*8c70*/  IABS R10, R6 ;  /* 0x00000006000a7213 */ /* 0x000fe20000000000 */
[----:B------:R-:W-:Y:S01]  /*8c80*/  IMAD.HI.U32 R13, R9, R4, RZ ;  /* 0x00000004090d7227 */ /* 0x000fe200078e00ff */
[----:B------:R-:W-:-:S02]  /*8c90*/  ISETP.GT.U32.AND P1, PT, R8, R63, PT ;  /* 0x0000003f0800720c */ /* 0x000fc40003f24070 */
[----:B------:R-:W-:Y:S01]  /*8ca0*/  ISETP.GT.U32.AND P3, PT, R8, R5, PT ;  /* 0x000000050800720c */ /* 0x000fe20003f64070 */
[----:B------:R-:W-:Y:S01]  /*8cb0*/  @!P2 IMAD.IADD R66, R66, 0x1, -R8 ;  /* 0x000000014242a824 */ /* 0x000fe200078e0a08 */
[----:B------:R-:W-:Y:S01]  /*8cc0*/  ISETP.GE.AND P2, PT, R12, RZ, PT ;  /* 0x000000ff0c00720c */ /* 0x000fe20003f46270 */
[----:B------:R-:W-:Y:S02]  /*8cd0*/  IMAD.MOV R13, RZ, RZ, -R13 ;  /* 0x000000ffff0d7224 */ /* 0x000fe400078e0a0d */
[----:B------:R-:W-:-:S04]  /*8ce0*/  IMAD.HI.U32 R12, R9, R10, RZ ;  /* 0x0000000a090c7227 */ /* 0x000fc800078e00ff */
[----:B------:R-:W-:Y:S02]  /*8cf0*/  IMAD R4, R8, R13, R4 ;  /* 0x0000000d08047224 */ /* 0x000fe400078e0204 */
[----:B------:R-:W-:Y:S02]  /*8d00*/  IMAD.MOV R12, RZ, RZ, -R12 ;  /* 0x000000ffff0c7224 */ /* 0x000fe400078e0a0c */
[----:B------:R-:W-:Y:S01]  /*8d10*/  @!P6 IMAD.MOV R66, RZ, RZ, -R66 ;  /* 0x000000ffff42e224 */ /* 0x000fe200078e0a42 */
[----:B------:R-:W-:Y:S01]  /*8d20*/  ISETP.GE.AND P6, PT, R3, RZ, PT ;  /* 0x000000ff0300720c */ /* 0x000fe20003fc6270 */
[----:B------:R-:W-:Y:S01]  /*8d30*/  @!P0 IMAD.IADD R64, R64, 0x1, -R8 ;  /* 0x0000000140408824 */ /* 0x000fe200078e0a08 */
[C---:B------:R-:W-:Y:S01]  /*8d40*/  ISETP.GT.U32.AND P0, PT, R8.reuse, R4, PT ;  /* 0x000000040800720c */ /* 0x040fe20003f04070 */
[----:B------:R-:W-:Y:S02]  /*8d50*/  IMAD R3, R8, R12, R10 ;  /* 0x0000000c08037224 */ /* 0x000fe400078e020a */
[----:B------:R-:W-:-:S02]  /*8d60*/  @!P1 IMAD.IADD R63, R63, 0x1, -R8 ;  /* 0x000000013f3f9824 */ /* 0x000fc400078e0a08 */
[----:B------:R-:W-:Y:S01]  /*8d70*/  @!P3 IMAD.IADD R5, R5, 0x1, -R8 ;  /* 0x000000010505b824 */ /* 0x000fe200078e0a08 */
[----:B------:R-:W-:Y:S01]  /*8d80*/  ISETP.GT.U32.AND P3, PT, R8, R3, PT ;  /* 0x000000030800720c */ /* 0x000fe20003f64070 */
[----:B------:R-:W-:Y:S01]  /*8d90*/  VIADD R7, R0, 0xa7 ;  /* 0x000000a700077836 */ /* 0x000fe20000000000 */
[----:B------:R-:W-:Y:S01]  /*8da0*/  ISETP.GT.U32.AND P1, PT, R8, R63, PT ;  /* 0x0000003f0800720c */ /* 0x000fe20003f24070 */
[----:B------:R-:W-:Y:S01]  /*8db0*/  @!P4 IMAD.MOV R64, RZ, RZ, -R64 ;  /* 0x000000ffff40c224 */ /* 0x000fe200078e0a40 */
[----:B------:R-:W-:Y:S01]  /*8dc0*/  ISETP.GE.AND P4, PT, R6, RZ, PT ;  /* 0x000000ff0600720c */ /* 0x000fe20003f86270 */
[----:B------:R-:W-:Y:S01]  /*8dd0*/  VIADD R6, R0, 0xa8 ;  /* 0x000000a800067836 */ /* 0x000fe20000000000 */
[----:B------:R-:W-:Y:S01]  /*8de0*/  IABS R11, R7 ;  /* 0x00000007000b7213 */ /* 0x000fe20000000000 */
[----:B------:R-:W-:Y:S02]  /*8df0*/  @!P0 IMAD.IADD R4, R4, 0x1, -R8 ;  /* 0x0000000104048824 */ /* 0x000fe400078e0a08 */
[----:B0-----:R-:W-:Y:S01]  /*8e00*/  IMAD.MOV.U32 R14, RZ, RZ, R5 ;  /* 0x000000ffff0e7224 */ /* 0x001fe200078e0005 */
[----:B------:R-:W-:Y:S01]  /*8e10*/  IABS R62, R6 ;  /* 0x00000006003e7213 */ /* 0x000fe20000000000 */
[----:B------:R-:W-:Y:S01]  /*8e20*/  IMAD.HI.U32 R13, R9, R11, RZ ;  /* 0x0000000b090d7227 */ /* 0x000fe200078e00ff */
[----:B------:R-:W-:-:S03]  /*8e30*/  ISETP.GT.U32.AND P0, PT, R8, R4, PT ;  /* 0x000000040800720c */ /* 0x000fc60003f04070 */
[--C-:B------:R-:W-:Y:S02]  /*8e40*/  @!P3 IMAD.IADD R3, R3, 0x1, -R8.reuse ;  /* 0x000000010303b824 */ /* 0x100fe400078e0a08 */
[----:B------:R-:W-:Y:S01]  /*8e50*/  @!P1 IMAD.IADD R63, R63, 0x1, -R8 ;  /* 0x000000013f3f9824 */ /* 0x000fe200078e0a08 */
[----:B------:R-:W-:Y:S01]  /*8e60*/  ISETP.GE.AND P1, PT, R7, RZ, PT ;  /* 0x000000ff0700720c */ /* 0x000fe20003f26270 */
[----:B------:R-:W-:Y:S01]  /*8e70*/  IMAD.MOV R13, RZ, RZ, -R13 ;  /* 0x000000ffff0d7224 */ /* 0x000fe200078e0a0d */
[----:B------:R-:W-:Y:S01]  /*8e80*/  ISETP.GT.U32.AND P3, PT, R8, R3, PT ;  /* 0x000000030800720c */ /* 0x000fe20003f64070 */
[----:B------:R-:W-:Y:S02]  /*8e90*/  VIADD R7, R0, 0xa9 ;  /* 0x000000a900077836 */ /* 0x000fe40000000000 */
[----:B------:R-:W-:-:S03]  /*8ea0*/  IMAD.HI.U32 R10, R9, R62, RZ ;  /* 0x0000003e090a7227 */ /* 0x000fc600078e00ff */
[----:B------:R-:W-:Y:S01]  /*8eb0*/  IABS R60, R7 ;  /* 0x00000007003c7213 */ /* 0x000fe20000000000 */
[----:B------:R-:W-:Y:S02]  /*8ec0*/  IMAD R11, R8, R13, R11 ;  /* 0x0000000d080b7224 */ /* 0x000fe400078e020b */
[----:B------:R-:W-:Y:S02]  /*8ed0*/  IMAD.MOV R10, RZ, RZ, -R10 ;  /* 0x000000ffff0a7224 */ /* 0x000fe400078e0a0a */
[----:B------:R-:W-:Y:S01]  /*8ee0*/  @!P0 IMAD.IADD R4, R4, 0x1, -R8 ;  /* 0x0000000104048824 */ /* 0x000fe200078e0a08 */
[C---:B------:R-:W-:Y:S01]  /*8ef0*/  ISETP.GT.U32.AND P0, PT, R8.reuse, R11, PT ;  /* 0x0000000b0800720c */ /* 0x040fe20003f04070 */
[----:B------:R-:W-:Y:S01]  /*8f00*/  @!P2 IMAD.MOV R14, RZ, RZ, -R14 ;  /* 0x000000ffff0ea224 */ /* 0x000fe200078e0a0e */
[----:B------:R-:W-:Y:S01]  /*8f10*/  ISETP.GE.AND P2, PT, R7, RZ, PT ;  /* 0x000000ff0700720c */ /* 0x000fe20003f46270 */
[C---:B------:R-:W-:Y:S02]  /*8f20*/  IMAD R62, R8.reuse, R10, R62 ;  /* 0x0000000a083e7224 */ /* 0x040fe400078e023e */
[----:B------:R-:W-:Y:S01]  /*8f30*/  IMAD.HI.U32 R7, R9, R60, RZ ;  /* 0x0000003c09077227 */ /* 0x000fe200078e00ff */
[----:B------:R-:W-:Y:S03]  /*8f40*/  STL [R1+0x5b4], R14 ;  /* 0x0005b40e01007387 */ /* 0x000fe60000100800 */
[----:B------:R-:W-:Y:S01]  /*8f50*/  @!P3 IMAD.IADD R3, R3, 0x1, -R8 ;  /* 0x000000010303b824 */ /* 0x000fe200078e0a08 */
[----:B------:R-:W-:Y:S01]  /*8f60*/  ISETP.GT.U32.AND P3, PT, R8, R62, PT ;  /* 0x0000003e0800720c */ /* 0x000fe20003f64070 */
[----:B------:R-:W-:-:S02]  /*8f70*/  IMAD.MOV R7, RZ, RZ, -R7 ;  /* 0x000000ffff077224 */ /* 0x000fc400078e0a07 */
[----:B------:R-:W-:Y:S02]  /*8f80*/  IMAD.MOV.U32 R13, RZ, RZ, R4 ;  /* 0x000000ffff0d7224 */ /* 0x000fe400078e0004 */
[----:B------:R-:W-:Y:S02]  /*8f90*/  IMAD R60, R8, R7, R60 ;  /* 0x00000007083c7224 */ /* 0x000fe400078e023c */
[--C-:B------:R-:W-:Y:S02]  /*8fa0*/  @!P0 IMAD.IADD R11, R11, 0x1, -R8.reuse ;  /* 0x000000010b0b8824 */ /* 0x100fe400078e0a08 */
[----:B------:R-:W-:Y:S02]  /*8fb0*/  VIADD R5, R0, 0xaa ;  /* 0x000000aa00057836 */ /* 0x000fe40000000000 */
[----:B------:R-:W-:Y:S01]  /*8fc0*/  @!P6 IMAD.MOV R13, RZ, RZ, -R13 ;  /* 0x000000ffff0de224 */ /* 0x000fe200078e0a0d */
[C---:B------:R-:W-:Y:S01]  /*8fd0*/  ISETP.GT.U32.AND P6, PT, R8.reuse, R60, PT ;  /* 0x0000003c0800720c */ /* 0x040fe20003fc4070 */
[----:B------:R-:W-:Y:S01]  /*8fe0*/  IMAD.MOV.U32 R12, RZ, RZ, R3 ;  /* 0x000000ffff0c7224 */ /* 0x000fe200078e0003 */
[----:B------:R-:W-:Y:S01]  /*8ff0*/  ISETP.GT.U32.AND P0, PT, R8, R11, PT ;  /* 0x0000000b0800720c */ /* 0x000fe20003f04070 */
[----:B------:R-:W-:Y:S01]  /*9000*/  @!P3 IMAD.IADD R62, R62, 0x1, -R8 ;  /* 0x000000013e3eb824 */ /* 0x000fe200078e0a08 */
[----:B------:R-:W-:Y:S01]  /*9010*/  IABS R58, R5 ;  /* 0x00000005003a7213 */ /* 0x000fe20000000000 */
[----:B------:R-:W-:Y:S01]  /*9020*/  @!P5 IMAD.MOV R63, RZ, RZ, -R63 ;  /* 0x000000ffff3fd224 */ /* 0x000fe200078e0a3f */
[----:B------:R-:W-:Y:S01]  /*9030*/  ISETP.GE.AND P5, PT, R6, RZ, PT ;  /* 0x000000ff0600720c */ /* 0x000fe20003fa6270 */
[----:B------:R-:W-:Y:S01]  /*9040*/  @!P4 IMAD.MOV R12, RZ, RZ, -R12 ;  /* 0x000000ffff0cc224 */ /* 0x000fe200078e0a0c */
[----:B------:R-:W-:Y:S01]  /*9050*/  ISETP.GT.U32.AND P3, PT, R8, R62, PT ;  /* 0x0000003e0800720c */ /* 0x000fe20003f64070 */
[----:B------:R-:W-:Y:S01]  /*9060*/  VIADD R6, R0, 0xab ;  /* 0x000000ab00067836 */ /* 0x000fe20000000000 */
[----:B------:R-:W-:Y:S01]  /*9070*/  STL [R1+0x5b0], R13 ;  /* 0x0005b00d01007387 */ /* 0x000fe20000100800 */
[----:B------:R-:W-:Y:S01]  /*9080*/  IMAD.HI.U32 R7, R9, R58, RZ ;  /* 0x0000003a09077227 */ /* 0x000fe200078e00ff */
[----:B------:R-:W-:-:S02]  /*9090*/  ISETP.GE.AND P4, PT, R5, RZ, PT ;  /* 0x000000ff0500720c */ /* 0x000fc40003f86270 */
[----:B------:R0:W-:Y:S01]  /*90a0*/  STL [R1+0x5ac], R12 ;  /* 0x0005ac0c01007387 */ /* 0x0001e20000100800 */
[----:B------:R-:W-:Y:S01]  /*90b0*/  IMAD.MOV R7, RZ, RZ, -R7 ;  /* 0x000000ffff077224 */ /* 0x000fe200078e0a07 */
[----:B------:R-:W-:Y:S01]  /*90c0*/  IABS R56, R6 ;  /* 0x0000000600387213 */ /* 0x000fe20000000000 */
[--C-:B------:R-:W-:Y:S02]  /*90d0*/  @!P6 IMAD.IADD R60, R60, 0x1, -R8.reuse ;  /* 0x000000013c3ce824 */ /* 0x100fe400078e0a08 */
[----:B------:R-:W-:Y:S01]  /*90e0*/  @!P0 IMAD.IADD R11, R11, 0x1, -R8 ;  /* 0x000000010b0b8824 */ /* 0x000fe200078e0a08 */
[----:B------:R-:W-:Y:S01]  /*90f0*/  ISETP.GE.AND P0, PT, R6, RZ, PT ;  /* 0x000000ff0600720c */ /* 0x000fe20003f06270 */
[C---:B------:R-:W-:Y:S01]  /*9100*/  IMAD R58, R8.reuse, R7, R58 ;  /* 0x00000007083a7224 */ /* 0x040fe200078e023a */
[----:B------:R-:W-:Y:S01]  /*9110*/  ISETP.GT.U32.AND P6, PT, R8, R60, PT ;  /* 0x0000003c0800720c */ /* 0x000fe20003fc4070 */
[----:B------:R-:W-:-:S04]  /*9120*/  IMAD.HI.U32 R10, R9, R56, RZ ;  /* 0x00000038090a7227 */ /* 0x000fc800078e00ff */
[C---:B0-----:R-:W-:Y:S02]  /*9130*/  VIADD R12, R0.reuse, 0xac ;  /* 0x000000ac000c7836 */ /* 0x041fe40000000000 */
[----:B------:R-:W-:Y:S02]  /*9140*/  VIADD R13, R0, 0xad ;  /* 0x000000ad000d7836 */ /* 0x000fe40000000000 */
[----:B------:R-:W-:Y:S01]  /*9150*/  @!P3 IMAD.IADD R62, R62, 0x1, -R8 ;  /* 0x000000013e3eb824 */ /* 0x000fe200078e0a08 */
[----:B------:R-:W-:Y:S01]  /*9160*/  IABS R6, R12 ;  /* 0x0000000c00067213 */ /* 0x000fe20000000000 */
[----:B------:R-:W-:Y:S01]  /*9170*/  IMAD.MOV R10, RZ, RZ, -R10 ;  /* 0x000000ffff0a7224 */ /* 0x000fe200078e0a0a */
[----:B------:R-:W-:Y:S01]  /*9180*/  ISETP.GT.U32.AND P3, PT, R8, R58, PT ;  /* 0x0000003a0800720c */ /* 0x000fe20003f64070 */
[----:B------:R-:W-:Y:S01]  /*9190*/  VIADD R14, R0, 0xae ;  /* 0x000000ae000e7836 */ /* 0x000fe20000000000 */
[----:B------:R-:W-:Y:S01]  /*91a0*/  IABS R5, R13 ;  /* 0x0000000d00057213 */ /* 0x000fe20000000000 */
[----:B------:R-:W-:-:S03]  /*91b0*/  IMAD.HI.U32 R4, R9, R6, RZ ;  /* 0x0000000609047227 */ /* 0x000fc600078e00ff */
[----:B------:R-:W-:Y:S01]  /*91c0*/  IABS R16, R14 ;  /* 0x0000000e00107213 */ /* 0x000fe20000000000 */
[----:B------:R-:W-:Y:S02]  /*91d0*/  VIADD R15, R0, 0xaf ;  /* 0x000000af000f7836 */ /* 0x000fe40000000000 */
[----:B------:R-:W-:Y:S02]  /*91e0*/  IMAD R56, R8, R10, R56 ;  /* 0x0000000a08387224 */ /* 0x000fe400078e0238 */
[----:B------:R-:W-:Y:S01]  /*91f0*/  IMAD.MOV R4, RZ, RZ, -R4 ;  /* 0x000000ffff047224 */ /* 0x000fe200078e0a04 */
[----:B------:R-:W-:Y:S01]  /*9200*/  IABS R3, R15 ;  /* 0x0000000f00037213 */ /* 0x000fe20000000000 */
[----:B------:R-:W-:-:S04]  /*9210*/  IMAD.HI.U32 R18, R9, R5, RZ ;  /* 0x0000000509127227 */ /* 0x000fc800078e00ff */
[----:B------:R-:W-:Y:S01]  /*9220*/  @!P6 IMAD.IADD R60, R60, 0x1, -R8 ;  /* 0x000000013c3ce824 */ /* 0x000fe200078e0a08 */
[C---:B------:R-:W-:Y:S01]  /*9230*/  ISETP.GT.U32.AND P6, PT, R8.reuse, R56, PT ;  /* 0x000000380800720c */ /* 0x040fe20003fc4070 */
[----:B------:R-:W-:Y:S02]  /*9240*/  IMAD R6, R8, R4, R6 ;  /* 0x0000000408067224 */ /* 0x000fe400078e0206 */
[----:B------:R-:W-:-:S04]  /*9250*/  IMAD.HI.U32 R17, R9, R16, RZ ;  /* 0x0000001009117227 */ /* 0x000fc800078e00ff */
[----:B------:R-:W-:Y:S02]  /*9260*/  IMAD.MOV R18, RZ, RZ, -R18 ;  /* 0x000000ffff127224 */ /* 0x000fe400078e0a12 */
[----:B------:R-:W-:Y:S01]  /*9270*/  @!P3 IMAD.IADD R58, R58, 0x1, -R8 ;  /* 0x000000013a3ab824 */ /* 0x000fe200078e0a08 */
[----:B------:R-:W-:Y:S01]  /*9280*/  ISETP.GT.U32.AND P3, PT, R8, R6, PT ;  /* 0x000000060800720c */ /* 0x000fe20003f64070 */
[----:B------:R-:W-:-:S04]  /*9290*/  IMAD.HI.U32 R4, R9, R3, RZ ;  /* 0x0000000309047227 */ /* 0x000fc800078e00ff */
[----:B------:R-:W-:Y:S02]  /*92a0*/  IMAD.MOV R17, RZ, RZ, -R17 ;  /* 0x000000ffff117224 */ /* 0x000fe400078e0a11 */
[C---:B------:R-:W-:Y:S02]  /*92b0*/  IMAD R5, R8.reuse, R18, R5 ;  /* 0x0000001208057224 */ /* 0x040fe400078e0205 */
[----:B------:R-:W-:Y:S02]  /*92c0*/  IMAD.MOV R18, RZ, RZ, -R4 ;  /* 0x000000ffff127224 */ /* 0x000fe400078e0a04 */
[----:B------:R-:W-:Y:S02]  /*92d0*/  IMAD R4, R8, R17, R16 ;  /* 0x0000001108047224 */ /* 0x000fe400078e0210 */
[----:B------:R-:W-:Y:S02]  /*92e0*/  IMAD.MOV.U32 R19, RZ, RZ, R11 ;  /* 0x000000ffff137224 */ /* 0x000fe400078e000b */
[----:B------:R-:W-:Y:S01]  /*92f0*/  @!P6 IMAD.IADD R56, R56, 0x1, -R8 ;  /* 0x000000013838e824 */ /* 0x000fe200078e0a08 */
[C---:B------:R-:W-:Y:S01]  /*9300*/  ISETP.GT.U32.AND P6, PT, R8.reuse, R5, PT ;  /* 0x000000050800720c */ /* 0x040fe20003fc4070 */
[----:B------:R-:W-:Y:S01]  /*9310*/  @!P1 IMAD.MOV R19, RZ, RZ, -R19 ;  /* 0x000000ffff139224 */ /* 0x000fe200078e0a13 */
[C---:B------:R-:W-:Y:S01]  /*9320*/  ISETP.GT.U32.AND P1, PT, R8.reuse, R58, PT ;  /* 0x0000003a0800720c */ /* 0x040fe20003f24070 */
[----:B------:R-:W-:Y:S01]  /*9330*/  @!P2 IMAD.MOV R60, RZ, RZ, -R60 ;  /* 0x000000ffff3ca224 */ /* 0x000fe200078e0a3c */
[----:B------:R-:W-:Y:S01]  /*9340*/  ISETP.GT.U32.AND P2, PT, R8, R4, PT ;  /* 0x000000040800720c */ /* 0x000fe20003f44070 */
[----:B------:R-:W-:Y:S01]  /*9350*/  VIADD R7, R0, 0xb0 ;  /* 0x000000b000077836 */ /* 0x000fe20000000000 */
[----:B------:R0:W-:Y:S01]  /*9360*/  STL [R1+0x598], R19 ;  /* 0x0005981301007387 */ /* 0x0001e20000100800 */
[----:B------:R-:W-:Y:S01]  /*9370*/  @!P3 IMAD.IADD R6, R6, 0x1, -R8 ;  /* 0x000000010606b824 */ /* 0x000fe200078e0a08 */
[----:B------:R-:W-:Y:S01]  /*9380*/  ISETP.GT.U32.AND P3, PT, R8, R56, PT ;  /* 0x000000380800720c */ /* 0x000fe20003f64070 */
[----:B------:R-:W-:Y:S01]  /*9390*/  VIADD R11, R0, 0xb2 ;  /* 0x000000b2000b7836 */ /* 0x000fe20000000000 */
[----:B------:R-:W-:Y:S01]  /*93a0*/  IABS R55, R7 ;  /* 0x0000000700377213 */ /* 0x000fe20000000000 */
[----:B------:R-:W-:Y:S01]  /*93b0*/  @!P5 IMAD.MOV R62, RZ, RZ, -R62 ;  /* 0x000000ffff3ed224 */ /* 0x000fe200078e0a3e */
[C---:B------:R-:W-:Y:S01]  /*93c0*/  ISETP.GT.U32.AND P5, PT, R8.reuse, R6, PT ;  /* 0x000000060800720c */ /* 0x040fe20003fa4070 */
[----:B------:R-:W-:Y:S01]  /*93d0*/  IMAD R3, R8, R18, R3 ;  /* 0x0000001208037224 */ /* 0x000fe200078e0203 */
[----:B------:R-:W-:Y:S01]  /*93e0*/  IABS R17, R11 ;  /* 0x0000000b00117213 */ /* 0x000fe20000000000 */
[----:B------:R-:W-:-:S04]  /*93f0*/  IMAD.HI.U32 R10, R9, R55, RZ ;  /* 0x00000037090a7227 */ /* 0x000fc800078e00ff */
[--C-:B------:R-:W-:Y:S02]  /*9400*/  @!P6 IMAD.IADD R5, R5, 0x1, -R8.reuse ;  /* 0x000000010505e824 */ /* 0x100fe400078e0a08 */
[--C-:B------:R-:W-:Y:S01]  /*9410*/  @!P1 IMAD.IADD R58, R58, 0x1, -R8.reuse ;  /* 0x000000013a3a9824 */ /* 0x100fe200078e0a08 */
[----:B------:R-:W-:Y:S01]  /*9420*/  ISETP.GT.U32.AND P1, PT, R8, R3, PT ;  /* 0x000000030800720c */ /* 0x000fe20003f24070 */
[----:B------:R-:W-:Y:S01]  /*9430*/  @!P2 IMAD.IADD R4, R4, 0x1, -R8 ;  /* 0x000000010404a824 */ /* 0x000fe200078e0a08 */
[----:B------:R-:W-:Y:S01]  /*9440*/  ISETP.GT.U32.AND P6, PT, R8, R5, PT ;  /* 0x000000050800720c */ /* 0x000fe20003fc4070 */
[----:B------:R-:W-:Y:S01]  /*9450*/  IMAD.MOV R16, RZ, RZ, -R10 ;  /* 0x000000ffff107224 */ /* 0x000fe200078e0a0a */
[----:B------:R-:W-:Y:S01]  /*9460*/  ISETP.GE.AND P2, PT, R14, RZ, PT ;  /* 0x000000ff0e00720c */ /* 0x000fe20003f46270 */
[----:B------:R-:W-:Y:S01]  /*9470*/  @!P3 IMAD.IADD R56, R56, 0x1, -R8 ;  /* 0x000000013838b824 */ /* 0x000fe200078e0a08 */
[----:B------:R-:W-:Y:S01]  /*9480*/  ISETP.GE.AND P3, PT, R12, RZ, PT ;  /* 0x000000ff0c00720c */ /* 0x000fe20003f66270 */
[----:B------:R-:W-:Y:S01]  /*9490*/  @!P4 IMAD.MOV R58, RZ, RZ, -R58 ;  /* 0x000000ffff3ac224 */ /* 0x000fe200078e0a3a */
[C---:B------:R-:W-:Y:S01]  /*94a0*/  ISETP.GT.U32.AND P4, PT, R8.reuse, R4, PT ;  /* 0x000000040800720c */ /* 0x040fe20003f84070 */
[----:B------:R-:W-:-:S02]  /*94b0*/  IMAD R55, R8, R16, R55 ;  /* 0x0000001008377224 */ /* 0x000fc400078e0237 */
[----:B------:R-:W-:-:S04]  /*94c0*/  IMAD.HI.U32 R12, R9, R17, RZ ;  /* 0x00000011090c7227 */ /* 0x000fc800078e00ff */
[----:B------:R-:W-:Y:S02]  /*94d0*/  VIADD R10, R0, 0xb1 ;  /* 0x000000b1000a7836 */ /* 0x000fe40000000000 */
[----:B------:R-:W-:Y:S01]  /*94e0*/  @!P5 IMAD.IADD R6, R6, 0x1, -R8 ;  /* 0x000000010606d824 */ /* 0x000fe200078e0a08 */
[C---:B------:R-:W-:Y:S01]  /*94f0*/  ISETP.GT.U32.AND P5, PT, R8.reuse, R55, PT ;  /* 0x000000370800720c */ /* 0x040fe20003fa4070 */
[----:B------:R-:W-:Y:S01]  /*9500*/  IMAD.MOV R12, RZ, RZ, -R12 ;  /* 0x000000ffff0c7224 */ /* 0x000fe200078e0a0c */
[----:B------:R-:W-:Y:S01]  /*9510*/  IABS R16, R10 ;  /* 0x0000000a00107213 */ /* 0x000fe20000000000 */
[----:B------:R-:W-:Y:S01]  /*9520*/  @!P6 IMAD.IADD R5, R5, 0x1, -R8 ;  /* 0x000000010505e824 */ /* 0x000fe200078e0a08 */
[----:B------:R-:W-:Y:S01]  /*9530*/  ISETP.GE.AND P6, PT, R13, RZ, PT ;  /* 0x000000ff0d00720c */ /* 0x000fe20003fc6270 */
[----:B------:R-:W-:Y:S02]  /*9540*/  IMAD R53, R8, R12, R17 ;  /* 0x0000000c08357224 */ /* 0x000fe400078e0211 */
[----:B------:R-:W-:-:S04]  /*9550*/  IMAD.HI.U32 R18, R9, R16, RZ ;  /* 0x0000001009127227 */ /* 0x000fc800078e00ff */
[--C-:B------:R-:W-:Y:S01]  /*9560*/  @!P1 IMAD.IADD R3, R3, 0x1, -R8.reuse ;  /* 0x0000000103039824 */ /* 0x100fe200078e0a08 */
[----:B------:R-:W-:Y:S01]  /*9570*/  ISETP.GE.AND P1, PT, R15, RZ, PT ;  /* 0x000000ff0f00720c */ /* 0x000fe20003f26270 */
[----:B------:R-:W-:Y:S01]  /*9580*/  @!P4 IMAD.IADD R4, R4, 0x1, -R8 ;  /* 0x000000010404c824 */ /* 0x000fe200078e0a08 */
[C---:B------:R-:W-:Y:S01]  /*9590*/  ISETP.GT.U32.AND P4, PT, R8.reuse, R53, PT ;  /* 0x000000350800720c */ /* 0x040fe20003f84070 */
[----:B------:R-:W-:Y:S02]  /*95a0*/  IMAD.MOV R18, RZ, RZ, -R18 ;  /* 0x000000ffff127224 */ /* 0x000fe400078e0a12 */
[----:B------:R-:W-:Y:S01]  /*95b0*/  @!P0 IMAD.MOV R56, RZ, RZ, -R56 ;  /* 0x000000ffff388224 */ /* 0x000fe200078e0a38 */
[----:B------:R-:W-:Y:S01]  /*95c0*/  ISETP.GT.U32.AND P0, PT, R8, R3, PT ;  /* 0x000000030800720c */ /* 0x000fe20003f04070 */
[----:B------:R-:W-:Y:S02]  /*95d0*/  VIADD R12, R0, 0xb3 ;  /* 0x000000b3000c7836 */ /* 0x000fe40000000000 */
[----:B------:R-:W-:-:S02]  /*95e0*/  @!P5 IMAD.IADD R55, R55, 0x1, -R8 ;  /* 0x000000013737d824 */ /* 0x000fc400078e0a08 */
[C---:B------:R-:W-:Y:S01]  /*95f0*/  IMAD R54, R8.reuse, R18, R16 ;  /* 0x0000001208367224 */ /* 0x040fe200078e0210 */
[----:B------:R-:W-:Y:S01]  /*9600*/  IABS R52, R12 ;  /* 0x0000000c00347213 */ /* 0x000fe20000000000 */
[----:B------:R-:W-:Y:S01]  /*9610*/  IMAD.MOV.U32 R20, RZ, RZ, R6 ;  /* 0x000000ffff147224 */ /* 0x000fe200078e0006 */
[----:B------:R-:W-:Y:S01]  /*9620*/  ISETP.GT.U32.AND P5, PT, R8, R55, PT ;  /* 0x000000370800720c */ /* 0x000fe20003fa4070 */
[----:B------:R-:W-:Y:S02]  /*9630*/  VIADD R6, R0, 0xb4 ;  /* 0x000000b400067836 */ /* 0x000fe40000000000 */
[----:B0-----:R-:W-:Y:S02]  /*9640*/  IMAD.MOV.U32 R19, RZ, RZ, R5 ;  /* 0x000000ffff137224 */ /* 0x001fe400078e0005 */
[----:B------:R-:W-:Y:S01]  /*9650*/  @!P3 IMAD.MOV R20, RZ, RZ, -R20 ;  /* 0x000000ffff14b224 */ /* 0x000fe200078e0a14 */
[----:B------:R-:W-:Y:S01]  /*9660*/  ISETP.GT.U32.AND P3, PT, R8, R54, PT ;  /* 0x000000360800720c */ /* 0x000fe20003f64070 */
[----:B------:R-:W-:Y:S01]  /*9670*/  @!P6 IMAD.MOV R19, RZ, RZ, -R19 ;  /* 0x000000ffff13e224 */ /* 0x000fe200078e0a13 */
[----:B------:R-:W-:Y:S01]  /*9680*/  ISETP.GE.AND P6, PT, R7, RZ, PT ;  /* 0x000000ff0700720c */ /* 0x000fe20003fc6270 */
[----:B------:R-:W-:Y:S01]  /*9690*/  IMAD.MOV.U32 R14, RZ, RZ, R4 ;  /* 0x000000ffff0e7224 */ /* 0x000fe200078e0004 */
[----:B------:R-:W-:Y:S01]  /*96a0*/  IABS R5, R6 ;  /* 0x0000000600057213 */ /* 0x000fe20000000000 */
[----:B------:R-:W-:Y:S01]  /*96b0*/  @!P4 IMAD.IADD R53, R53, 0x1, -R8 ;  /* 0x000000013535c824 */ /* 0x000fe200078e0a08 */
[----:B------:R-:W-:Y:S01]  /*96c0*/  STL [R1+0x588], R20 ;  /* 0x0005881401007387 */ /* 0x000fe20000100800 */
[----:B------:R-:W-:-:S03]  /*96d0*/  IMAD.HI.U32 R7, R9, R52, RZ ;  /* 0x0000003409077227 */ /* 0x000fc600078e00ff */
[----:B------:R-:W-:Y:S01]  /*96e0*/  STL [R1+0x594], R19 ;  /* 0x0005941301007387 */ /* 0x000fe20000100800 */
[----:B------:R-:W-:Y:S01]  /*96f0*/  @!P0 IMAD.IADD R3, R3, 0x1, -R8 ;  /* 0x0000000103038824 */ /* 0x000fe200078e0a08 */
[----:B------:R-:W-:Y:S01]  /*9700*/  ISETP.GE.AND P0, PT, R10, RZ, PT ;  /* 0x000000ff0a00720c */ /* 0x000fe20003f06270 */
[----:B------:R-:W-:Y:S01]  /*9710*/  @!P2 IMAD.MOV R14, RZ, RZ, -R14 ;  /* 0x000000ffff0ea224 */ /* 0x000fe200078e0a0e */
[----:B------:R-:W-:Y:S01]  /*9720*/  ISETP.GT.U32.AND P2, PT, R8, R53, PT ;  /* 0x000000350800720c */ /* 0x000fe20003f44070 */
[----:B------:R-:W-:-:S03]  /*9730*/  IMAD.HI.U32 R10, R9, R5, RZ ;  /* 0x00000005090a7227 */ /* 0x000fc600078e00ff */
[----:B------:R-:W-:Y:S01]  /*9740*/  STL [R1+0x5a0], R14 ;  /* 0x0005a00e01007387 */ /* 0x000fe20000100800 */
        /* <DEDUP_REMOVED lines=8> */
[----:B------:R-:W-:Y:S01]  /*97d0*/  @!P6 IMAD.MOV R55, RZ, RZ, -R55 ;  /* 0x000000ffff37e224 */ /* 0x000fe200078e0a37 */
[C---:B------:R-:W-:Y:S01]  /*97e0*/  ISETP.GT.U32.AND P6, PT, R8.reuse, R52, PT ;  /* 0x000000340800720c */ /* 0x040fe20003fc4070 */
[----:B------:R-:W-:Y:S01]  /*97f0*/  @!P2 IMAD.IADD R53, R53, 0x1, -R8 ;  /* 0x000000013535a824 */ /* 0x000fe200078e0a08 */
[C---:B------:R-:W-:Y:S01]  /*9800*/  ISETP.GT.U32.AND P4, PT, R8.reuse, R54, PT ;  /* 0x000000360800720c */ /* 0x040fe20003f84070 */
[----:B------:R-:W-:Y:S01]  /*9810*/  IMAD.MOV.U32 R13, RZ, RZ, R3 ;  /* 0x000000ffff0d7224 */ /* 0x000fe200078e0003 */
[----:B------:R-:W-:Y:S01]  /*9820*/  ISETP.GT.U32.AND P2, PT, R8, R11, PT ;  /* 0x0000000b0800720c */ /* 0x000fe20003f44070 */
[----:B------:R-:W-:Y:S02]  /*9830*/  VIADD R7, R0, 0xb5 ;  /* 0x000000b500077836 */ /* 0x000fe40000000000 */
[----:B------:R-:W-:Y:S01]  /*9840*/  @!P1 IMAD.MOV R13, RZ, RZ, -R13 ;  /* 0x000000ffff0d9224 */ /* 0x000fe200078e0a0d */
[----:B------:R-:W-:Y:S01]  /*9850*/  ISETP.GE.AND P1, PT, R6, RZ, PT ;  /* 0x000000ff0600720c */ /* 0x000fe20003f26270 */
[----:B------:R-:W-:-:S02]  /*9860*/  VIADD R6, R0, 0xb6 ;  /* 0x000000b600067836 */ /* 0x000fc40000000000 */
[----:B------:R-:W-:Y:S01]  /*9870*/  VIADD R3, R0, 0xb7 ;  /* 0x000000b700037836 */ /* 0x000fe20000000000 */
[----:B------:R0:W-:Y:S01]  /*9880*/  STL [R1+0x5a4], R13 ;  /* 0x0005a40d01007387 */ /* 0x0001e20000100800 */
[--C-:B------:R-:W-:Y:S01]  /*9890*/  @!P6 IMAD.IADD R52, R52, 0x1, -R8.reuse ;  /* 0x000000013434e824 */ /* 0x100fe200078e0a08 */
[----:B------:R-:W-:Y:S01]  /*98a0*/  IABS R4, R6 ;  /* 0x0000000600047213 */ /* 0x000fe20000000000 */
[--C-:B------:R-:W-:Y:S01]  /*98b0*/  @!P4 IMAD.IADD R54, R54, 0x1, -R8.reuse ;  /* 0x000000013636c824 */ /* 0x100fe200078e0a08 */
[----:B------:R-:W-:Y:S01]  /*98c0*/  ISETP.GE.AND P4, PT, R7, RZ, PT ;  /* 0x000000ff0700720c */ /* 0x000fe20003f86270 */
[----:B------:R-:W-:Y:S01]  /*98d0*/  @!P2 IMAD.IADD R11, R11, 0x1, -R8 ;  /* 0x000000010b0ba824 */ /* 0x000fe200078e0a08 */
[----:B------:R-:W-:Y:S01]  /*98e0*/  IABS R7, R7 ;  /* 0x0000000700077213 */ /* 0x000fe20000000000 */
[----:B------:R-:W-:Y:S01]  /*98f0*/  @!P0 IMAD.MOV R54, RZ, RZ, -R54 ;  /* 0x000000ffff368224 */ /* 0x000fe200078e0a36 */
[----:B------:R-:W-:Y:S01]  /*9900*/  IABS R5, R3 ;  /* 0x0000000300057213 */ /* 0x000fe20000000000 */
[----:B------:R-:W-:Y:S01]  /*9910*/  IMAD.HI.U32 R10, R9, R4, RZ ;  /* 0x00000004090a7227 */ /* 0x000fe200078e00ff */
[----:B------:R-:W-:-:S02]  /*9920*/  ISETP.GT.U32.AND P6, PT, R8, R52, PT ;  /* 0x000000340800720c */ /* 0x000fc40003fc4070 */
[----:B------:R-:W-:Y:S01]  /*9930*/  ISETP.GE.AND P0, PT, R6, RZ, PT ;  /* 0x000000ff0600720c */ /* 0x000fe20003f06270 */
[----:B------:R-:W-:Y:S01]  /*9940*/  IMAD.HI.U32 R12, R9, R7, RZ ;  /* 0x00000007090c7227 */ /* 0x000fe200078e00ff */
[----:B------:R-:W-:-:S03]  /*9950*/  ISETP.GT.U32.AND P2, PT, R8, R11, PT ;  /* 0x0000000b0800720c */ /* 0x000fc60003f44070 */
[----:B------:R-:W-:-:S04]  /*9960*/  IMAD.HI.U32 R6, R9, R5, RZ ;  /* 0x0000000509067227 */ /* 0x000fc800078e00ff */
[----:B------:R-:W-:Y:S02]  /*9970*/  IMAD.MOV R12, RZ, RZ, -R12 ;  /* 0x000000ffff0c7224 */ /* 0x000fe400078e0a0c */
[----:B------:R-:W-:Y:S02]  /*9980*/  IMAD.MOV R10, RZ, RZ, -R10 ;  /* 0x000000ffff0a7224 */ /* 0x000fe400078e0a0a */
[----:B------:R-:W-:Y:S02]  /*9990*/  IMAD.MOV R6, RZ, RZ, -R6 ;  /* 0x000000ffff067224 */ /* 0x000fe400078e0a06 */
[C---:B------:R-:W-:Y:S02]  /*99a0*/  IMAD R7, R8.reuse, R12, R7 ;  /* 0x0000000c08077224 */ /* 0x040fe400078e0207 */
[----:B------:R-:W-:Y:S02]  /*99b0*/  IMAD R4, R8, R10, R4 ;  /* 0x0000000a08047224 */ /* 0x000fe400078e0204 */
[----:B------:R-:W-:Y:S01]  /*99c0*/  @!P6 IMAD.IADD R52, R52, 0x1, -R8 ;  /* 0x000000013434e824 */ /* 0x000fe200078e0a08 */
[C---:B------:R-:W-:Y:S01]  /*99d0*/  ISETP.GT.U32.AND P6, PT, R8.reuse, R7, PT ;  /* 0x000000070800720c */ /* 0x040fe20003fc4070 */
[----:B------:R-:W-:-:S02]  /*99e0*/  IMAD R5, R8, R6, R5 ;  /* 0x0000000608057224 */ /* 0x000fc400078e0205 */
[----:B------:R-:W-:Y:S01]  /*99f0*/  @!P2 IMAD.IADD R11, R11, 0x1, -R8 ;  /* 0x000000010b0ba824 */ /* 0x000fe200078e0a08 */
[C---:B------:R-:W-:Y:S01]  /*9a00*/  ISETP.GT.U32.AND P2, PT, R8.reuse, R4, PT ;  /* 0x000000040800720c */ /* 0x040fe20003f44070 */
[----:B------:R-:W-:Y:S01]  /*9a10*/  @!P3 IMAD.MOV R52, RZ, RZ, -R52 ;  /* 0x000000ffff34b224 */ /* 0x000fe200078e0a34 */
[----:B------:R-:W-:Y:S01]  /*9a20*/  ISETP.GT.U32.AND P3, PT, R8, R5, PT ;  /* 0x000000050800720c */ /* 0x000fe20003f64070 */
[C---:B------:R-:W-:Y:S02]  /*9a30*/  VIADD R10, R0.reuse, 0xb8 ;  /* 0x000000b8000a7836 */ /* 0x040fe40000000000 */
[C---:B------:R-:W-:Y:S02]  /*9a40*/  VIADD R6, R0.reuse, 0xba ;  /* 0x000000ba00067836 */ /* 0x040fe40000000000 */
[----:B------:R-:W-:Y:S01]  /*9a50*/  @!P5 IMAD.MOV R53, RZ, RZ, -R53 ;  /* 0x000000ffff35d224 */ /* 0x000fe200078e0a35 */
[----:B------:R-:W-:Y:S01]  /*9a60*/  IABS R51, R10 ;  /* 0x0000000a00337213 */ /* 0x000fe20000000000 */
[--C-:B------:R-:W-:Y:S01]  /*9a70*/  @!P6 IMAD.IADD R7, R7, 0x1, -R8.reuse ;  /* 0x000000010707e824 */ /* 0x100fe200078e0a08 */
[----:B------:R-:W-:Y:S01]  /*9a80*/  ISETP.GE.AND P5, PT, R3, RZ, PT ;  /* 0x000000ff0300720c */ /* 0x000fe20003fa6270 */
[----:B------:R-:W-:Y:S01]  /*9a90*/  VIADD R3, R0, 0xbb ;  /* 0x000000bb00037836 */ /* 0x000fe20000000000 */
[----:B------:R-:W-:Y:S01]  /*9aa0*/  IABS R48, R6 ;  /* 0x0000000600307213 */ /* 0x000fe20000000000 */
[--C-:B------:R-:W-:Y:S01]  /*9ab0*/  @!P2 IMAD.IADD R4, R4, 0x1, -R8.reuse ;  /* 0x000000010404a824 */ /* 0x100fe200078e0a08 */
[----:B------:R-:W-:Y:S01]  /*9ac0*/  ISETP.GT.U32.AND P6, PT, R8, R7, PT ;  /* 0x000000070800720c */ /* 0x000fe20003fc4070 */
[----:B------:R-:W-:Y:S01]  /*9ad0*/  @!P3 IMAD.IADD R5, R5, 0x1, -R8 ;  /* 0x000000010505b824 */ /* 0x000fe200078e0a08 */
[----:B------:R-:W-:Y:S01]  /*9ae0*/  IABS R46, R3 ;  /* 0x00000003002e7213 */ /* 0x000fe20000000000 */
[----:B------:R-:W-:Y:S01]  /*9af0*/  VIADD R12, R0, 0xb9 ;  /* 0x000000b9000c7836 */ /* 0x000fe20000000000 */
[C---:B------:R-:W-:Y:S01]  /*9b00*/  ISETP.GT.U32.AND P2, PT, R8.reuse, R4, PT ;  /* 0x000000040800720c */ /* 0x040fe20003f44070 */
[----:B0-----:R-:W-:Y:S01]  /*9b10*/  IMAD.HI.U32 R13, R9, R51, RZ ;  /* 0x00000033090d7227 */ /* 0x001fe200078e00ff */
[----:B------:R-:W-:-:S02]  /*9b20*/  ISETP.GT.U32.AND P3, PT, R8, R5, PT ;  /* 0x000000050800720c */ /* 0x000fc40003f64070 */
[----:B------:R-:W-:Y:S01]  /*9b30*/  IABS R50, R12 ;  /* 0x0000000c00327213 */ /* 0x000fe20000000000 */
[----:B------:R-:W-:Y:S02]  /*9b40*/  IMAD.MOV.U32 R14, RZ, RZ, R11 ;  /* 0x000000ffff0e7224 */ /* 0x000fe400078e000b */
[----:B------:R-:W-:Y:S02]  /*9b50*/  IMAD.MOV R13, RZ, RZ, -R13 ;  /* 0x000000ffff0d7224 */ /* 0x000fe400078e0a0d */
[----:B------:R-:W-:-:S04]  /*9b60*/  IMAD.HI.U32 R11, R9, R48, RZ ;  /* 0x00000030090b7227 */ /* 0x000fc800078e00ff */
[----:B------:R-:W-:Y:S01]  /*9b70*/  @!P1 IMAD.MOV R14, RZ, RZ, -R14 ;  /* 0x000000ffff0e9224 */ /* 0x000fe200078e0a0e */
[----:B------:R-:W-:Y:S01]  /*9b80*/  ISETP.GE.AND P1, PT, R10, RZ, PT ;  /* 0x000000ff0a00720c */ /* 0x000fe20003f26270 */
[----:B------:R-:W-:Y:S02]  /*9b90*/  IMAD R51, R8, R13, R51 ;  /* 0x0000000d08337224 */ /* 0x000fe400078e0233 */
[C---:B------:R-:W-:Y:S01]  /*9ba0*/  IMAD.HI.U32 R10, R9.reuse, R46, RZ ;  /* 0x0000002e090a7227 */ /* 0x040fe200078e00ff */
[----:B------:R0:W-:Y:S03]  /*9bb0*/  STL [R1+0x584], R14 ;  /* 0x0005840e01007387 */ /* 0x0001e60000100800 */
[----:B------:R-:W-:-:S04]  /*9bc0*/  IMAD.HI.U32 R13, R9, R50, RZ ;  /* 0x00000032090d7227 */ /* 0x000fc800078e00ff */
[----:B------:R-:W-:Y:S02]  /*9bd0*/  IMAD.MOV R11, RZ, RZ, -R11 ;  /* 0x000000ffff0b7224 */ /* 0x000fe400078e0a0b */
[----:B------:R-:W-:Y:S01]  /*9be0*/  @!P6 IMAD.IADD R7, R7, 0x1, -R8 ;  /* 0x000000010707e824 */ /* 0x000fe200078e0a08 */
[----:B------:R-:W-:Y:S01]  /*9bf0*/  ISETP.GT.U32.AND P6, PT, R8, R51, PT ;  /* 0x000000330800720c */ /* 0x000fe20003fc4070 */
[----:B------:R-:W-:Y:S02]  /*9c00*/  IMAD.MOV R10, RZ, RZ, -R10 ;  /* 0x000000ffff0a7224 */ /* 0x000fe400078e0a0a */
[----:B------:R-:W-:Y:S02]  /*9c10*/  IMAD.MOV R13, RZ, RZ, -R13 ;  /* 0x000000ffff0d7224 */ /* 0x000fe400078e0a0d */
[----:B------:R-:W-:Y:S01]  /*9c20*/  @!P2 IMAD.IADD R4, R4, 0x1, -R8 ;  /* 0x000000010404a824 */ /* 0x000fe200078e0a08 */
[----:B------:R-:W-:Y:S01]  /*9c30*/  ISETP.GE.AND P2, PT, R12, RZ, PT ;  /* 0x000000ff0c00720c */ /* 0x000fe20003f46270 */
[----:B------:R-:W-:-:S02]  /*9c40*/  IMAD R48, R8, R11, R48 ;  /* 0x0000000b08307224 */ /* 0x000fc400078e0230 */
[----:B------:R-:W-:Y:S02]  /*9c50*/  @!P3 IMAD.IADD R5, R5, 0x1, -R8 ;  /* 0x000000010505b824 */ /* 0x000fe400078e0a08 */
[----:B0-----:R-:W-:Y:S01]  /*9c60*/  IMAD.MOV.U32 R14, RZ, RZ, R7 ;  /* 0x000000ffff0e7224 */ /* 0x001fe200078e0007 */
[C---:B------:R-:W-:Y:S01]  /*9c70*/  ISETP.GT.U32.AND P3, PT, R8.reuse, R48, PT ;  /* 0x000000300800720c */ /* 0x040fe20003f64070 */
[C---:B------:R-:W-:Y:S02]  /*9c80*/  IMAD R46, R8.reuse, R10, R46 ;  /* 0x0000000a082e7224 */ /* 0x040fe400078e022e */
[----:B------:R-:W-:Y:S02]  /*9c90*/  IMAD R50, R8, R13, R50 ;  /* 0x0000000d08327224 */ /* 0x000fe400078e0232 */
[----:B------:R-:W-:Y:S02]  /*9ca0*/  IMAD.MOV.U32 R12, RZ, RZ, R4 ;  /* 0x000000ffff0c7224 */ /* 0x000fe400078e0004 */
[----:B------:R-:W-:-:S02]  /*9cb0*/  IMAD.MOV.U32 R10, RZ, RZ, R5 ;  /* 0x000000ffff0a7224 */ /* 0x000fc400078e0005 */
[----:B------:R-:W-:Y:S01]  /*9cc0*/  @!P4 IMAD.MOV R14, RZ, RZ, -R14 ;  /* 0x000000ffff0ec224 */ /* 0x000fe200078e0a0e */
[----:B------:R-:W-:Y:S01]  /*9cd0*/  ISETP.GT.U32.AND P4, PT, R8, R50, PT ;  /* 0x000000320800720c */ /* 0x000fe20003f84070 */
[----:B------:R-:W-:Y:S01]  /*9ce0*/  @!P0 IMAD.MOV R12, RZ, RZ, -R12 ;  /* 0x000000ffff0c8224 */ /* 0x000fe200078e0a0c */
[----:B------:R-:W-:Y:S01]  /*9cf0*/  ISETP.GE.AND P0, PT, R6, RZ, PT ;  /* 0x000000ff0600720c */ /* 0x000fe20003f06270 */
[----:B------:R-:W-:Y:S01]  /*9d00*/  @!P5 IMAD.MOV R10, RZ, RZ, -R10 ;  /* 0x000000ffff0ad224 */ /* 0x000fe200078e0a0a */
[----:B------:R-:W-:Y:S01]  /*9d10*/  ISETP.GT.U32.AND P5, PT, R8, R46, PT ;  /* 0x0000002e0800720c */ /* 0x000fe20003fa4070 */
[----:B------:R-:W-:Y:S01]  /*9d20*/  STL [R1+0x578], R14 ;  /* 0x0005780e01007387 */ /* 0x000fe20000100800 */
[----:B------:R-:W-:Y:S02]  /*9d30*/  VIADD R11, R0, 0xbc ;  /* 0x000000bc000b7836 */ /* 0x000fe40000000000 */
[--C-:B------:R-:W-:Y:S01]  /*9d40*/  @!P6 IMAD.IADD R51, R51, 0x1, -R8.reuse ;  /* 0x000000013333e824 */ /* 0x100fe200078e0a08 */
[----:B------:R0:W-:Y:S01]  /*9d50*/  STL [R1+0x580], R12 ;  /* 0x0005800c01007387 */ /* 0x0001e20000100800 */
[--C-:B------:R-:W-:Y:S01]  /*9d60*/  @!P3 IMAD.IADD R48, R48, 0x1, -R8.reuse ;  /* 0x000000013030b824 */ /* 0x100fe200078e0a08 */
[----:B------:R-:W-:Y:S01]  /*9d70*/  IABS R7, R11 ;  /* 0x0000000b00077213 */ /* 0x000fe20000000000 */
[----:B------:R-:W-:Y:S01]  /*9d80*/  VIADD R6, R0, 0xbe ;  /* 0x000000be00067836 */ /* 0x000fe20000000000 */
[----:B------:R1:W-:Y:S01]  /*9d90*/  STL [R1+0x58c], R10 ;  /* 0x00058c0a01007387 */ /* 0x0003e20000100800 */
[----:B------:R-:W-:Y:S01]  /*9da0*/  ISETP.GT.U32.AND P6, PT, R8, R51, PT ;  /* 0x000000330800720c */ /* 0x000fe20003fc4070 */
[--C-:B------:R-:W-:Y:S01]  /*9db0*/  @!P4 IMAD.IADD R50, R50, 0x1, -R8.reuse ;  /* 0x000000013232c824 */ /* 0x100fe200078e0a08 */
[----:B------:R-:W-:Y:S01]  /*9dc0*/  ISETP.GE.AND P4, PT, R11, RZ, PT ;  /* 0x000000ff0b00720c */ /* 0x000fe20003f86270 */
[----:B------:R-:W-:Y:S01]  /*9dd0*/  @!P5 IMAD.IADD R46, R46, 0x1, -R8 ;  /* 0x000000012e2ed824 */ /* 0x000fe200078e0a08 */
[----:B------:R-:W-:Y:S01]  /*9de0*/  ISETP.GT.U32.AND P5, PT, R8, R48, PT ;  /* 0x000000300800720c */ /* 0x000fe20003fa4070 */
[----:B0-----:R-:W-:Y:S01]  /*9df0*/  VIADD R12, R0, 0xbd ;  /* 0x000000bd000c7836 */ /* 0x001fe20000000000 */
[----:B------:R-:W-:Y:S01]  /*9e00*/  ISETP.GT.U32.AND P3, PT, R8, R50, PT ;  /* 0x000000320800720c */ /* 0x000fe20003f64070 */
[----:B------:R-:W-:Y:S01]  /*9e10*/  IMAD.MOV.U32 R4, RZ, RZ, R7 ;  /* 0x000000ffff047224 */ /* 0x000fe200078e0007 */
[----:B------:R-:W-:Y:S01]  /*9e20*/  IABS R11, R6 ;  /* 0x00000006000b7213 */ /* 0x000fe20000000000 */
[----:B------:R-:W-:Y:S01]  /*9e30*/  VIADD R14, R0, 0xc2 ;  /* 0x000000c2000e7836 */ /* 0x000fe20000000000 */
[----:B-1----:R-:W-:Y:S01]  /*9e40*/  IABS R10, R12 ;  /* 0x0000000c000a7213 */ /* 0x002fe20000000000 */
[----:B------:R-:W-:-:S03]  /*9e50*/  IMAD.HI.U32 R5, R9, R4, RZ ;  /* 0x0000000409057227 */ /* 0x000fc600078e00ff */
[----:B------:R-:W-:Y:S01]  /*9e60*/  IABS R41, R14 ;  /* 0x0000000e00297213 */ /* 0x000fe20000000000 */
[----:B------:R-:W-:-:S04]  /*9e70*/  IMAD.HI.U32 R7, R9, R10, RZ ;  /* 0x0000000a09077227 */ /* 0x000fc800078e00ff */
[----:B------:R-:W-:Y:S02]  /*9e80*/  IMAD.MOV R7, RZ, RZ, -R7 ;  /* 0x000000ffff077224 */ /* 0x000fe400078e0a07 */
[----:B------:R-:W-:Y:S01]  /*9e90*/  @!P6 IMAD.IADD R51, R51, 0x1, -R8 ;  /* 0x000000013333e824 */ /* 0x000fe200078e0a08 */
[----:B------:R-:W-:Y:S01]  /*9ea0*/  ISETP.GE.AND P6, PT, R3, RZ, PT ;  /* 0x000000ff0300720c */ /* 0x000fe20003fc6270 */
[----:B------:R-:W-:Y:S02]  /*9eb0*/  IMAD.MOV R5, RZ, RZ, -R5 ;  /* 0x000000ffff057224 */ /* 0x000fe400078e0a05 */
[C---:B------:R-:W-:Y:S02]  /*9ec0*/  IMAD R10, R8.reuse, R7, R10 ;  /* 0x00000007080a7224 */ /* 0x040fe400078e020a */
[C---:B------:R-:W-:Y:S02]  /*9ed0*/  IMAD R4, R8.reuse, R5, R4 ;  /* 0x0000000508047224 */ /* 0x040fe400078e0204 */
[----:B------:R-:W-:Y:S01]  /*9ee0*/  @!P1 IMAD.MOV R51, RZ, RZ, -R51 ;  /* 0x000000ffff339224 */ /* 0x000fe200078e0a33 */
[----:B------:R-:W-:Y:S01]  /*9ef0*/  ISETP.GT.U32.AND P1, PT, R8, R46, PT ;  /* 0x0000002e0800720c */ /* 0x000fe20003f24070 */
[--C-:B------:R-:W-:Y:S01]  /*9f00*/  @!P5 IMAD.IADD R48, R48, 0x1, -R8.reuse ;  /* 0x000000013030d824 */ /* 0x100fe200078e0a08 */
[----:B------:R-:W-:Y:S01]  /*9f10*/  ISETP.GT.U32.AND P5, PT, R8, R10, PT ;  /* 0x0000000a0800720c */ /* 0x000fe20003fa4070 */
[----:B------:R-:W-:Y:S01]  /*9f20*/  @!P3 IMAD.IADD R50, R50, 0x1, -R8 ;  /* 0x000000013232b824 */ /* 0x000fe200078e0a08 */
[----:B------:R-:W-:Y:S01]  /*9f30*/  ISETP.GT.U32.AND P3, PT, R8, R4, PT ;  /* 0x000000040800720c */ /* 0x000fe20003f64070 */
[----:B------:R-:W-:-:S02]  /*9f40*/  VIADD R5, R0, 0xbf ;  /* 0x000000bf00057836 */ /* 0x000fc40000000000 */
[----:B------:R-:W-:Y:S02]  /*9f50*/  VIADD R3, R0, 0xc0 ;  /* 0x000000c000037836 */ /* 0x000fe40000000000 */
[C---:B------:R-:W-:Y:S01]  /*9f60*/  IMAD.HI.U32 R13, R9.reuse, R11, RZ ;  /* 0x0000000b090d7227 */ /* 0x040fe200078e00ff */
[----:B------:R-:W-:Y:S02]  /*9f70*/  IABS R7, R5 ;  /* 0x0000000500077213 */ /* 0x000fe40000000000 */
[----:B------:R-:W-:Y:S01]  /*9f80*/  IABS R44, R3 ;  /* 0x00000003002c7213 */ /* 0x000fe20000000000 */
[--C-:B------:R-:W-:Y:S01]  /*9f90*/  @!P1 IMAD.IADD R46, R46, 0x1, -R8.reuse ;  /* 0x000000012e2e9824 */ /* 0x100fe200078e0a08 */
[----:B------:R-:W-:Y:S01]  /*9fa0*/  ISETP.GE.AND P1, PT, R12, RZ, PT ;  /* 0x000000ff0c00720c */ /* 0x000fe20003f26270 */
[----:B------:R-:W-:Y:S02]  /*9fb0*/  @!P5 IMAD.IADD R10, R10, 0x1, -R8 ;  /* 0x000000010a0ad824 */ /* 0x000fe400078e0a08 */
[----:B------:R-:W-:-:S03]  /*9fc0*/  IMAD.HI.U32 R12, R9, R7, RZ ;  /* 0x00000007090c7227 */ /* 0x000fc600078e00ff */
[----:B------:R-:W-:Y:S01]  /*9fd0*/  ISETP.GT.U32.AND P5, PT, R8, R10, PT ;  /* 0x0000000a0800720c */ /* 0x000fe20003fa4070 */
[----:B------:R-:W-:Y:S01]  /*9fe0*/  @!P3 IMAD.IADD R4, R4, 0x1, -R8 ;  /* 0x000000010404b824 */ /* 0x000fe200078e0a08 */
[----:B------:R-:W-:Y:S01]  /*9ff0*/  ISETP.GE.AND P3, PT, R6, RZ, PT ;  /* 0x000000ff0600720c */ /* 0x000fe20003f66270 */
[----:B------:R-:W-:-:S04]  /*a000*/  IMAD.HI.U32 R6, R9, R44, RZ ;  /* 0x0000002c09067227 */ /* 0x000fc800078e00ff */
[----:B------:R-:W-:Y:S02]  /*a010*/  IMAD.MOV R12, RZ, RZ, -R12 ;  /* 0x000000ffff0c7224 */ /* 0x000fe400078e0a0c */
[----:B------:R-:W-:Y:S02]  /*a020*/  IMAD.MOV R6, RZ, RZ, -R6 ;  /* 0x000000ffff067224 */ /* 0x000fe400078e0a06 */
[C---:B------:R-:W-:Y:S02]  /*a030*/  IMAD R7, R8.reuse, R12, R7 ;  /* 0x0000000c08077224 */ /* 0x040fe400078e0207 */
[----:B------:R-:W-:Y:S01]  /*a040*/  @!P2 IMAD.MOV R50, RZ, RZ, -R50 ;  /* 0x000000ffff32a224 */ /* 0x000fe200078e0a32 */
[C---:B------:R-:W-:Y:S01]  /*a050*/  ISETP.GT.U32.AND P2, PT, R8.reuse, R4, PT ;  /* 0x000000040800720c */ /* 0x040fe20003f44070 */
[C---:B------:R-:W-:Y:S02]  /*a060*/  IMAD R44, R8.reuse, R6, R44 ;  /* 0x00000006082c7224 */ /* 0x040fe400078e022c */
[----:B------:R-:W-:Y:S01]  /*a070*/  @!P6 IMAD.MOV R46, RZ, RZ, -R46 ;  /* 0x000000ffff2ee224 */ /* 0x000fe200078e0a2e */
[----:B------:R-:W-:Y:S01]  /*a080*/  ISETP.GT.U32.AND P6, PT, R8, R7, PT ;  /* 0x000000070800720c */ /* 0x000fe20003fc4070 */
[----:B------:R-:W-:-:S02]  /*a090*/  IMAD.MOV R13, RZ, RZ, -R13 ;  /* 0x000000ffff0d7224 */ /* 0x000fc400078e0a0d */
[----:B------:R-:W-:Y:S01]  /*a0a0*/  @!P5 IMAD.IADD R10, R10, 0x1, -R8 ;  /* 0x000000010a0ad824 */ /* 0x000fe200078e0a08 */
[----:B------:R-:W-:Y:S01]  /*a0b0*/  ISETP.GT.U32.AND P5, PT, R8, R44, PT ;  /* 0x0000002c0800720c */ /* 0x000fe20003fa4070 */
[----:B------:R-:W-:Y:S02]  /*a0c0*/  VIADD R12, R0, 0xc1 ;  /* 0x000000c1000c7836 */ /* 0x000fe40000000000 */
[----:B------:R-:W-:Y:S02]  /*a0d0*/  IMAD R11, R8, R13, R11 ;  /* 0x0000000d080b7224 */ /* 0x000fe400078e020b */
[----:B------:R-:W-:Y:S01]  /*a0e0*/  @!P0 IMAD.MOV R48, RZ, RZ, -R48 ;  /* 0x000000ffff308224 */ /* 0x000fe200078e0a30 */
[----:B------:R-:W-:Y:S01]  /*a0f0*/  IABS R42, R12 ;  /* 0x0000000c002a7213 */ /* 0x000fe20000000000 */
[--C-:B------:R-:W-:Y:S01]  /*a100*/  @!P2 IMAD.IADD R4, R4, 0x1, -R8.reuse ;  /* 0x000000010404a824 */ /* 0x100fe200078e0a08 */
[----:B------:R-:W-:Y:S01]  /*a110*/  ISETP.GT.U32.AND P0, PT, R8, R11, PT ;  /* 0x0000000b0800720c */ /* 0x000fe20003f04070 */
[----:B------:R-:W-:Y:S01]  /*a120*/  @!P6 IMAD.IADD R7, R7, 0x1, -R8 ;  /* 0x000000010707e824 */ /* 0x000fe200078e0a08 */
[----:B------:R-:W-:Y:S01]  /*a130*/  ISETP.GE.AND P2, PT, R5, RZ, PT ;  /* 0x000000ff0500720c */ /* 0x000fe20003f46270 */
[----:B------:R-:W-:-:S04]  /*a140*/  IMAD.HI.U32 R5, R9, R42, RZ ;  /* 0x0000002a09057227 */ /* 0x000fc800078e00ff */
[----:B------:R-:W-:Y:S02]  /*a150*/  IMAD.MOV.U32 R15, RZ, RZ, R4 ;  /* 0x000000ffff0f7224 */ /* 0x000fe400078e0004 */
[----:B------:R-:W-:Y:S01]  /*a160*/  @!P5 IMAD.IADD R44, R44, 0x1, -R8 ;  /* 0x000000012c2cd824 */ /* 0x000fe200078e0a08 */
[----:B------:R-:W-:Y:S01]  /*a170*/  ISETP.GT.U32.AND P5, PT, R8, R7, PT ;  /* 0x000000070800720c */ /* 0x000fe20003fa4070 */
[----:B------:R-:W-:Y:S02]  /*a180*/  IMAD.MOV R4, RZ, RZ, -R5 ;  /* 0x000000ffff047224 */ /* 0x000fe400078e0a05 */
[----:B------:R-:W-:-:S04]  /*a190*/  IMAD.HI.U32 R5, R9, R41, RZ ;  /* 0x0000002909057227 */ /* 0x000fc800078e00ff */
[--C-:B------:R-:W-:Y:S01]  /*a1a0*/  @!P0 IMAD.IADD R11, R11, 0x1, -R8.reuse ;  /* 0x000000010b0b8824 */ /* 0x100fe200078e0a08 */
[----:B------:R-:W-:Y:S01]  /*a1b0*/  ISETP.GE.AND P0, PT, R3, RZ, PT ;  /* 0x000000ff0300720c */ /* 0x000fe20003f06270 */
[----:B------:R-:W-:Y:S02]  /*a1c0*/  IMAD.MOV R5, RZ, RZ, -R5 ;  /* 0x000000ffff057224 */ /* 0x000fe400078e0a05 */
[----:B------:R-:W-:Y:S01]  /*a1d0*/  @!P4 IMAD.MOV R15, RZ, RZ, -R15 ;  /* 0x000000ffff0fc224 */ /* 0x000fe200078e0a0f */
[C---:B------:R-:W-:Y:S01]  /*a1e0*/  ISETP.GT.U32.AND P6, PT, R8.reuse, R11, PT ;  /* 0x0000000b0800720c */ /* 0x040fe20003fc4070 */
[C---:B------:R-:W-:Y:S01]  /*a1f0*/  IMAD R41, R8.reuse, R5, R41 ;  /* 0x0000000508297224 */ /* 0x040fe200078e0229 */
[C---:B------:R-:W-:Y:S01]  /*a200*/  ISETP.GT.U32.AND P4, PT, R8.reuse, R44, PT ;  /* 0x0000002c0800720c */ /* 0x040fe20003f84070 */
[----:B------:R-:W-:Y:S01]  /*a210*/  @!P5 IMAD.IADD R7, R7, 0x1, -R8 ;  /* 0x000000010707d824 */ /* 0x000fe200078e0a08 */
[----:B------:R0:W-:Y:S01]  /*a220*/  STL [R1+0x570], R15 ;  /* 0x0005700f01007387 */ /* 0x0001e20000100800 */
[C---:B------:R-:W-:Y:S01]  /*a230*/  IMAD R42, R8.reuse, R4, R42 ;  /* 0x00000004082a7224 */ /* 0x040fe200078e022a */
[----:B------:R-:W-:Y:S01]  /*a240*/  ISETP.GT.U32.AND P5, PT, R8, R41, PT ;  /* 0x000000290800720c */ /* 0x000fe20003fa4070 */
[----:B------:R-:W-:-:S02]  /*a250*/  VIADD R4, R0, 0xc4 ;  /* 0x000000c400047836 */ /* 0x000fc40000000000 */
[C---:B------:R-:W-:Y:S02]  /*a260*/  VIADD R5, R0.reuse, 0xc5 ;  /* 0x000000c500057836 */ /* 0x040fe40000000000 */
[----:B------:R-:W-:Y:S01]  /*a270*/  VIADD R3, R0, 0xc3 ;  /* 0x000000c300037836 */ /* 0x000fe20000000000 */
[----:B------:R-:W-:Y:S01]  /*a280*/  IABS R6, R4 ;  /* 0x0000000400067213 */ /* 0x000fe20000000000 */
[--C-:B------:R-:W-:Y:S01]  /*a290*/  @!P6 IMAD.IADD R11, R11, 0x1, -R8.reuse ;  /* 0x000000010b0be824 */ /* 0x100fe200078e0a08 */
[----:B------:R-:W-:Y:S01]  /*a2a0*/  ISETP.GT.U32.AND P6, PT, R8, R42, PT ;  /* 0x0000002a0800720c */ /* 0x000fe20003fc4070 */
[--C-:B------:R-:W-:Y:S01]  /*a2b0*/  @!P4 IMAD.IADD R44, R44, 0x1, -R8.reuse ;  /* 0x000000012c2cc824 */ /* 0x100fe200078e0a08 */
[----:B------:R-:W-:Y:S01]  /*a2c0*/  ISETP.GE.AND P4, PT, R12, RZ, PT ;  /* 0x000000ff0c00720c */ /* 0x000fe20003f86270 */
[----:B------:R-:W-:Y:S01]  /*a2d0*/  IMAD.HI.U32 R13, R9, R6, RZ ;  /* 0x00000006090d7227 */ /* 0x000fe200078e00ff */
[----:B------:R-:W-:Y:S02]  /*a2e0*/  IABS R12, R5 ;  /* 0x00000005000c7213 */ /* 0x000fe40000000000 */
[----:B------:R-:W-:Y:S01]  /*a2f0*/  IABS R40, R3 ;  /* 0x0000000300287213 */ /* 0x000fe20000000000 */
[----:B------:R-:W-:-:S02]  /*a300*/  @!P5 IMAD.IADD R41, R41, 0x1, -R8 ;  /* 0x000000012929d824 */ /* 0x000fc400078e0a08 */
[----:B------:R-:W-:Y:S02]  /*a310*/  IMAD.MOV R13, RZ, RZ, -R13 ;  /* 0x000000ffff0d7224 */ /* 0x000fe400078e0a0d */
[----:B------:R-:W-:Y:S01]  /*a320*/  @!P2 IMAD.MOV R7, RZ, RZ, -R7 ;  /* 0x000000ffff07a224 */ /* 0x000fe200078e0a07 */
[----:B------:R-:W-:Y:S01]  /*a330*/  ISETP.GT.U32.AND P5, PT, R8, R41, PT ;  /* 0x000000290800720c */ /* 0x000fe20003fa4070 */
[----:B------:R-:W-:Y:S01]  /*a340*/  @!P6 IMAD.IADD R42, R42, 0x1, -R8 ;  /* 0x000000012a2ae824 */ /* 0x000fe200078e0a08 */
[----:B------:R-:W-:Y:S01]  /*a350*/  ISETP.GE.AND P6, PT, R14, RZ, PT ;  /* 0x000000ff0e00720c */ /* 0x000fe20003fc6270 */
[----:B0-----:R-:W-:Y:S01]  /*a360*/  IMAD.HI.U32 R15, R9, R40, RZ ;  /* 0x00000028090f7227 */ /* 0x001fe200078e00ff */
[----:B------:R-:W-:-:S03]  /*a370*/  ISETP.GE.AND P2, PT, R3, RZ, PT ;  /* 0x000000ff0300720c */ /* 0x000fc60003f46270 */
[----:B------:R-:W-:-:S04]  /*a380*/  IMAD.HI.U32 R3, R9, R12, RZ ;  /* 0x0000000c09037227 */ /* 0x000fc800078e00ff */
[C---:B------:R-:W-:Y:S02]  /*a390*/  IMAD R6, R8.reuse, R13, R6 ;  /* 0x0000000d08067224 */ /* 0x040fe400078e0206 */
[----:B------:R-:W-:Y:S01]  /*a3a0*/  @!P1 IMAD.MOV R10, RZ, RZ, -R10 ;  /* 0x000000ffff0a9224 */ /* 0x000fe200078e0a0a */
[C---:B------:R-:W-:Y:S01]  /*a3b0*/  ISETP.GT.U32.AND P1, PT, R8.reuse, R42, PT ;  /* 0x0000002a0800720c */ /* 0x040fe20003f24070 */
[----:B------:R-:W-:Y:S02]  /*a3c0*/  IMAD.MOV R3, RZ, RZ, -R3 ;  /* 0x000000ffff037224 */ /* 0x000fe400078e0a03 */
[----:B------:R-:W-:Y:S01]  /*a3d0*/  IMAD.MOV R15, RZ, RZ, -R15 ;  /* 0x000000ffff0f7224 */ /* 0x000fe200078e0a0f */
[----:B------:R0:W-:Y:S01]  /*a3e0*/  STL [R1+0x568], R10 ;  /* 0x0005680a01007387 */ /* 0x0001e20000100800 */
[----:B------:R-:W-:Y:S01]  /*a3f0*/  @!P5 IMAD.IADD R41, R41, 0x1, -R8 ;  /* 0x000000012929d824 */ /* 0x000fe200078e0a08 */
[C---:B------:R-:W-:Y:S01]  /*a400*/  ISETP.GT.U32.AND P5, PT, R8.reuse, R6, PT ;  /* 0x000000060800720c */ /* 0x040fe20003fa4070 */
[----:B------:R-:W-:-:S02]  /*a410*/  IMAD R3, R8, R3, R12 ;  /* 0x0000000308037224 */ /* 0x000fc400078e020c */
[C---:B------:R-:W-:Y:S02]  /*a420*/  IMAD R40, R8.reuse, R15, R40 ;  /* 0x0000000f08287224 */ /* 0x040fe400078e0228 */
[----:B------:R-:W-:Y:S01]  /*a430*/  @!P6 IMAD.MOV R41, RZ, RZ, -R41 ;  /* 0x000000ffff29e224 */ /* 0x000fe200078e0a29 */
[----:B------:R-:W-:Y:S01]  /*a440*/  ISETP.GT.U32.AND P6, PT, R8, R3, PT ;  /* 0x000000030800720c */ /* 0x000fe20003fc4070 */
[----:B------:R-:W-:Y:S01]  /*a450*/  @!P0 IMAD.MOV R44, RZ, RZ, -R44 ;  /* 0x000000ffff2c8224 */ /* 0x000fe200078e0a2c */
[----:B------:R-:W-:Y:S01]  /*a460*/  ISETP.GE.AND P0, PT, R4, RZ, PT ;  /* 0x000000ff0400720c */ /* 0x000fe20003f06270 */
[----:B0-----:R-:W-:Y:S02]  /*a470*/  IMAD.MOV.U32 R10, RZ, RZ, R11 ;  /* 0x000000ffff0a7224 */ /* 0x001fe400078e000b */
[----:B------:R-:W-:Y:S02]  /*a480*/  VIADD R4, R0, 0xc6 ;  /* 0x000000c600047836 */ /* 0x000fe40000000000 */
[----:B------:R-:W-:Y:S01]  /*a490*/  @!P3 IMAD.MOV R10, RZ, RZ, -R10 ;  /* 0x000000ffff0ab224 */ /* 0x000fe200078e0a0a */
[----:B------:R-:W-:Y:S01]  /*a4a0*/  ISETP.GT.U32.AND P3, PT, R8, R40, PT ;  /* 0x000000280800720c */ /* 0x000fe20003f64070 */
[--C-:B------:R-:W-:Y:S01]  /*a4b0*/  @!P1 IMAD.IADD R42, R42, 0x1, -R8.reuse ;  /* 0x000000012a2a9824 */ /* 0x100fe200078e0a08 */
[----:B------:R-:W-:Y:S01]  /*a4c0*/  ISETP.GE.AND P1, PT, R5, RZ, PT ;  /* 0x000000ff0500720c */ /* 0x000fe20003f26270 */
[----:B------:R-:W-:Y:S01]  /*a4d0*/  @!P5 IMAD.IADD R6, R6, 0x1, -R8 ;  /* 0x000000010606d824 */ /* 0x000fe200078e0a08 */
[----:B------:R-:W-:Y:S01]  /*a4e0*/  STL [R1+0x56c], R10 ;  /* 0x00056c0a01007387 */ /* 0x000fe20000100800 */
[----:B------:R-:W-:Y:S01]  /*a4f0*/  @!P4 IMAD.MOV R42, RZ, RZ, -R42 ;  /* 0x000000ffff2ac224 */ /* 0x000fe200078e0a2a */
[----:B------:R-:W-:Y:S01]  /*a500*/  ISETP.GE.AND P4, PT, R4, RZ, PT ;  /* 0x000000ff0400720c */ /* 0x000fe20003f86270 */
[----:B------:R-:W-:Y:S01]  /*a510*/  @!P6 IMAD.IADD R3, R3, 0x1, -R8 ;  /* 0x000000010303e824 */ /* 0x000fe200078e0a08 */
[----:B------:R0:W-:Y:S01]  /*a520*/  STL [R1+0x574], R7 ;  /* 0x0005740701007387 */ /* 0x0001e20000100800 */
[----:B------:R-:W-:Y:S01]  /*a530*/  ISETP.GT.U32.AND P5, PT, R8, R6, PT ;  /* 0x000000060800720c */ /* 0x000fe20003fa4070 */
[----:B------:R-:W-:-:S02]  /*a540*/  VIADD R11, R0, 0xc8 ;  /* 0x000000c8000b7836 */ /* 0x000fc40000000000 */
[----:B------:R-:W-:Y:S01]  /*a550*/  ISETP.GT.U32.AND P6, PT, R8, R3, PT ;  /* 0x000000030800720c */ /* 0x000fe20003fc4070 */
[----:B------:R-:W-:Y:S02]  /*a560*/  @!P3 IMAD.IADD R40, R40, 0x1, -R8 ;  /* 0x000000012828b824 */ /* 0x000fe400078e0a08 */
[----:B------:R-:W-:Y:S01]  /*a570*/  IABS R20, R11 ;  /* 0x0000000b00147213 */ /* 0x000fe20000000000 */
[C---:B------:R-:W-:Y:S01]  /*a580*/  VIADD R117, R0.reuse, 0xd6 ;  /* 0x000000d600757836 */ /* 0x040fe20000000000 */
[----:B0-----:R-:W-:Y:S01]  /*a590*/  IABS R7, R4 ;  /* 0x0000000400077213 */ /* 0x001fe20000000000 */
[----:B------:R-:W-:Y:S01]  /*a5a0*/  VIADD R4, R0, 0xc7 ;  /* 0x000000c700047836 */ /* 0x000fe20000000000 */
[----:B------:R-:W-:Y:S01]  /*a5b0*/  ISETP.GT.U32.AND P3, PT, R8, R40, PT ;  /* 0x000000280800720c */ /* 0x000fe20003f64070 */
[----:B------:R-:W-:-:S03]  /*a5c0*/  IMAD.HI.U32 R13, R9, R20, RZ ;  /* 0x00000014090d7227 */ /* 0x000fc600078e00ff */
[----:B------:R-:W-:Y:S01]  /*a5d0*/  IABS R5, R4 ;  /* 0x0000000400057213 */ /* 0x000fe20000000000 */
[----:B------:R-:W-:-:S04]  /*a5e0*/  IMAD.HI.U32 R10, R9, R7, RZ ;  /* 0x00000007090a7227 */ /* 0x000fc800078e00ff */
[----:B------:R-:W-:Y:S02]  /*a5f0*/  IMAD.MOV R10, RZ, RZ, -R10 ;  /* 0x000000ffff0a7224 */ /* 0x000fe400078e0a0a */
[----:B------:R-:W-:-:S04]  /*a600*/  IMAD.HI.U32 R12, R9, R5, RZ ;  /* 0x00000005090c7227 */ /* 0x000fc800078e00ff */
[----:B------:R-:W-:Y:S02]  /*a610*/  IMAD R7, R8, R10, R7 ;  /* 0x0000000a08077224 */ /* 0x000fe400078e0207 */
[----:B------:R-:W-:Y:S02]  /*a620*/  @!P5 IMAD.IADD R6, R6, 0x1, -R8 ;  /* 0x000000010606d824 */ /* 0x000fe400078e0a08 */
[----:B------:R-:W-:Y:S01]  /*a630*/  IMAD.MOV R12, RZ, RZ, -R12 ;  /* 0x000000ffff0c7224 */ /* 0x000fe200078e0a0c */
[C---:B------:R-:W-:Y:S01]  /*a640*/  ISETP.GT.U32.AND P5, PT, R8.reuse, R7, PT ;  /* 0x000000070800720c */ /* 0x040fe20003fa4070 */
[----:B------:R-:W-:Y:S02]  /*a650*/  IMAD.MOV R13, RZ, RZ, -R13 ;  /* 0x000000ffff0d7224 */ /* 0x000fe400078e0a0d */
[----:B------:R-:W-:Y:S02]  /*a660*/  IMAD R5, R8, R12, R5 ;  /* 0x0000000c08057224 */ /* 0x000fe400078e0205 */
[----:B------:R-:W-:-:S02]  /*a670*/  @!P6 IMAD.IADD R3, R3, 0x1, -R8 ;  /* 0x000000010303e824 */ /* 0x000fc400078e0a08 */
[----:B------:R-:W-:Y:S01]  /*a680*/  @!P3 IMAD.IADD R40, R40, 0x1, -R8 ;  /* 0x000000012828b824 */ /* 0x000fe200078e0a08 */
[----:B------:R-:W-:Y:S01]  /*a690*/  ISETP.GE.AND P3, PT, R4, RZ, PT ;  /* 0x000000ff0400720c */ /* 0x000fe20003f66270 */
[----:B------:R-:W-:Y:S01]  /*a6a0*/  VIADD R4, R0, 0xc9 ;  /* 0x000000c900047836 */ /* 0x000fe20000000000 */
[C---:B------:R-:W-:Y:S01]  /*a6b0*/  ISETP.GT.U32.AND P6, PT, R8.reuse, R5, PT ;  /* 0x000000050800720c */ /* 0x040fe20003fc4070 */
[----:B------:R-:W-:Y:S02]  /*a6c0*/  IMAD R20, R8, R13, R20 ;  /* 0x0000000d08147224 */ /* 0x000fe400078e0214 */
[----:B------:R-:W-:Y:S01]  /*a6d0*/  IMAD.MOV.U32 R12, RZ, RZ, R3 ;  /* 0x000000ffff0c7224 */ /* 0x000fe200078e0003 */
[----:B------:R-:W-:Y:S01]  /*a6e0*/  IABS R10, R4 ;  /* 0x00000004000a7213 */ /* 0x000fe20000000000 */
[----:B------:R-:W-:Y:S02]  /*a6f0*/  IMAD.MOV.U32 R14, RZ, RZ, R6 ;  /* 0x000000ffff0e7224 */ /* 0x000fe400078e0006 */
[----:B------:R-:W-:-:S02]  /*a700*/  @!P5 IMAD.IADD R7, R7, 0x1, -R8 ;  /* 0x000000010707d824 */ /* 0x000fc400078e0a08 */
[----:B------:R-:W-:Y:S01]  /*a710*/  @!P1 IMAD.MOV R12, RZ, RZ, -R12 ;  /* 0x000000ffff0c9224 */ /* 0x000fe200078e0a0c */
[----:B------:R-:W-:Y:S01]  /*a720*/  ISETP.GT.U32.AND P1, PT, R8, R20, PT ;  /* 0x000000140800720c */ /* 0x000fe20003f24070 */
[----:B------:R-:W-:Y:S01]  /*a730*/  @!P0 IMAD.MOV R14, RZ, RZ, -R14 ;  /* 0x000000ffff0e8224 */ /* 0x000fe200078e0a0e */
[----:B------:R-:W-:Y:S01]  /*a740*/  ISETP.GE.AND P0, PT, R4, RZ, PT ;  /* 0x000000ff0400720c */ /* 0x000fe20003f06270 */
[----:B------:R-:W-:Y:S01]  /*a750*/  IMAD.HI.U32 R4, R9, R10, RZ ;  /* 0x0000000a09047227 */ /* 0x000fe200078e00ff */
[----:B------:R-:W-:Y:S02]  /*a760*/  ISETP.GT.U32.AND P5, PT, R8, R7, PT ;  /* 0x000000070800720c */ /* 0x000fe40003fa4070 */
[----:B------:R-:W-:Y:S01]  /*a770*/  STL [R1+0x560], R14 ;  /* 0x0005600e01007387 */ /* 0x000fe20000100800 */
[----:B------:R-:W-:Y:S01]  /*a780*/  @!P2 IMAD.MOV R40, RZ, RZ, -R40 ;  /* 0x000000ffff28a224 */ /* 0x000fe200078e0a28 */
[----:B------:R-:W-:Y:S01]  /*a790*/  ISETP.GE.AND P2, PT, R11, RZ, PT ;  /* 0x000000ff0b00720c */ /* 0x000fe20003f46270 */
[----:B------:R-:W-:Y:S01]  /*a7a0*/  VIADD R11, R0, 0xca ;  /* 0x000000ca000b7836 */ /* 0x000fe20000000000 */
[----:B------:R0:W-:Y:S01]  /*a7b0*/  STL [R1+0x55c], R12 ;  /* 0x00055c0c01007387 */ /* 0x0001e20000100800 */
[----:B------:R-:W-:-:S02]  /*a7c0*/  IMAD.MOV R4, RZ, RZ, -R4 ;  /* 0x000000ffff047224 */ /* 0x000fc400078e0a04 */
[----:B------:R-:W-:Y:S01]  /*a7d0*/  @!P6 IMAD.IADD R5, R5, 0x1, -R8 ;  /* 0x000000010505e824 */ /* 0x000fe200078e0a08 */
[----:B------:R-:W-:Y:S01]  /*a7e0*/  IABS R18, R11 ;  /* 0x0000000b00127213 */ /* 0x000fe20000000000 */
[----:B------:R-:W-:Y:S02]  /*a7f0*/  VIADD R6, R0, 0xcb ;  /* 0x000000cb00067836 */ /* 0x000fe40000000000 */
[C---:B------:R-:W-:Y:S01]  /*a800*/  IMAD R19, R8.reuse, R4, R10 ;  /* 0x0000000408137224 */ /* 0x040fe200078e020a */
[----:B------:R-:W-:Y:S01]  /*a810*/  ISETP.GT.U32.AND P6, PT, R8, R5, PT ;  /* 0x000000050800720c */ /* 0x000fe20003fc4070 */
[--C-:B------:R-:W-:Y:S01]  /*a820*/  @!P1 IMAD.IADD R20, R20, 0x1, -R8.reuse ;  /* 0x0000000114149824 */ /* 0x100fe200078e0a08 */
[----:B------:R-:W-:Y:S01]  /*a830*/  IABS R17, R6 ;  /* 0x0000000600117213 */ /* 0x000fe20000000000 */
[----:B------:R-:W-:Y:S01]  /*a840*/  @!P5 IMAD.IADD R7, R7, 0x1, -R8 ;  /* 0x000000010707d824 */ /* 0x000fe200078e0a08 */
[C---:B------:R-:W-:Y:S01]  /*a850*/  ISETP.GT.U32.AND P5, PT, R8.reuse, R19, PT ;  /* 0x000000130800720c */ /* 0x040fe20003fa4070 */
[----:B------:R-:W-:Y:S01]  /*a860*/  IMAD.HI.U32 R10, R9, R18, RZ ;  /* 0x00000012090a7227 */ /* 0x000fe200078e00ff */
[----:B------:R-:W-:-:S03]  /*a870*/  ISETP.GT.U32.AND P1, PT, R8, R20, PT ;  /* 0x000000140800720c */ /* 0x000fc60003f24070 */
[----:B0-----:R-:W-:Y:S02]  /*a880*/  IMAD.MOV.U32 R12, RZ, RZ, R7 ;  /* 0x000000ffff0c7224 */ /* 0x001fe400078e0007 */
[----:B------:R-:W-:-:S04]  /*a890*/  IMAD.HI.U32 R7, R9, R17, RZ ;  /* 0x0000001109077227 */ /* 0x000fc800078e00ff */
[----:B------:R-:W-:Y:S02]  /*a8a0*/  IMAD.MOV R10, RZ, RZ, -R10 ;  /* 0x000000ffff0a7224 */ /* 0x000fe400078e0a0a */
[----:B------:R-:W-:Y:S01]  /*a8b0*/  @!P4 IMAD.MOV R12, RZ, RZ, -R12 ;  /* 0x000000ffff0cc224 */ /* 0x000fe200078e0a0c */
[----:B------:R-:W-:Y:S01]  /*a8c0*/  ISETP.GE.AND P4, PT, R11, RZ, PT ;  /* 0x000000ff0b00720c */ /* 0x000fe20003f86270 */
[----:B------:R-:W-:Y:S02]  /*a8d0*/  VIADD R3, R0, 0xcc ;  /* 0x000000cc00037836 */ /* 0x000fe40000000000 */
[----:B------:R-:W-:Y:S01]  /*a8e0*/  IMAD.MOV R7, RZ, RZ, -R7 ;  /* 0x000000ffff077224 */ /* 0x000fe200078e0a07 */
[----:B------:R0:W-:Y:S01]  /*a8f0*/  STL [R1+0x554], R12 ;  /* 0x0005540c01007387 */ /* 0x0001e20000100800 */
[----:B------:R-:W-:Y:S01]  /*a900*/  @!P6 IMAD.IADD R5, R5, 0x1, -R8 ;  /* 0x000000010505e824 */ /* 0x000fe200078e0a08 */
[----:B------:R-:W-:Y:S01]  /*a910*/  IABS R4, R3 ;  /* 0x0000000300047213 */ /* 0x000fe20000000000 */
[----:B------:R-:W-:Y:S01]  /*a920*/  IMAD R18, R8, R10, R18 ;  /* 0x0000000a08127224 */ /* 0x000fe200078e0212 */
[----:B------:R-:W-:Y:S01]  /*a930*/  ISETP.GE.AND P6, PT, R6, RZ, PT ;  /* 0x000000ff0600720c */ /* 0x000fe20003fc6270 */
[----:B------:R-:W-:-:S02]  /*a940*/  @!P5 IMAD.IADD R19, R19, 0x1, -R8 ;  /* 0x000000011313d824 */ /* 0x000fc400078e0a08 */
[----:B------:R-:W-:Y:S02]  /*a950*/  IMAD R17, R8, R7, R17 ;  /* 0x0000000708117224 */ /* 0x000fe400078e0211 */
[----:B------:R-:W-:Y:S01]  /*a960*/  @!P1 IMAD.IADD R20, R20, 0x1, -R8 ;  /* 0x0000000114149824 */ /* 0x000fe200078e0a08 */
[C---:B------:R-:W-:Y:S01]  /*a970*/  ISETP.GT.U32.AND P1, PT, R8.reuse, R18, PT ;  /* 0x000000120800720c */ /* 0x040fe20003f24070 */
[----:B0-----:R-:W-:Y:S01]  /*a980*/  IMAD.MOV.U32 R12, RZ, RZ, R5 ;  /* 0x000000ffff0c7224 */ /* 0x001fe200078e0005 */
[----:B------:R-:W-:Y:S01]  /*a990*/  ISETP.GT.U32.AND P5, PT, R8, R19, PT ;  /* 0x000000130800720c */ /* 0x000fe20003fa4070 */
[----:B------:R-:W-:-:S04]  /*a9a0*/  IMAD.HI.U32 R11, R9, R4, RZ ;  /* 0x00000004090b7227 */ /* 0x000fc800078e00ff */
[----:B------:R-:W-:Y:S01]  /*a9b0*/  @!P3 IMAD.MOV R12, RZ, RZ, -R12 ;  /* 0x000000ffff0cb224 */ /* 0x000fe200078e0a0c */
[----:B------:R-:W-:Y:S01]  /*a9c0*/  ISETP.GT.U32.AND P3, PT, R8, R17, PT ;  /* 0x000000110800720c */ /* 0x000fe20003f64070 */
[----:B------:R-:W-:Y:S02]  /*a9d0*/  IMAD.MOV R6, RZ, RZ, -R11 ;  /* 0x000000ffff067224 */ /* 0x000fe400078e0a0b */
[----:B------:R-:W-:Y:S01]  /*a9e0*/  VIADD R5, R0, 0xcd ;  /* 0x000000cd00057836 */ /* 0x000fe20000000000 */
[----:B------:R0:W-:Y:S01]  /*a9f0*/  STL [R1+0x550], R12 ;  /* 0x0005500c01007387 */ /* 0x0001e20000100800 */
[----:B------:R-:W-:Y:S02]  /*aa00*/  IMAD R4, R8, R6, R4 ;  /* 0x0000000608047224 */ /* 0x000fe400078e0204 */
[--C-:B------:R-:W-:Y:S01]  /*aa10*/  @!P1 IMAD.IADD R18, R18, 0x1, -R8.reuse ;  /* 0x0000000112129824 */ /* 0x100fe200078e0a08 */
[----:B------:R-:W-:Y:S01]  /*aa20*/  IABS R10, R5 ;  /* 0x00000005000a7213 */ /* 0x000fe20000000000 */
[--C-:B------:R-:W-:Y:S01]  /*aa30*/  @!P5 IMAD.IADD R19, R19, 0x1, -R8.reuse ;  /* 0x000000011313d824 */ /* 0x100fe200078e0a08 */
[----:B------:R-:W-:Y:S01]  /*aa40*/  ISETP.GT.U32.AND P5, PT, R8, R4, PT ;  /* 0x000000040800720c */ /* 0x000fe20003fa4070 */
[----:B------:R-:W-:Y:S01]  /*aa50*/  VIADD R6, R0, 0xce ;  /* 0x000000ce00067836 */ /* 0x000fe20000000000 */
[----:B------:R-:W-:Y:S01]  /*aa60*/  ISETP.GE.AND P1, PT, R5, RZ, PT ;  /* 0x000000ff0500720c */ /* 0x000fe20003f26270 */
[----:B------:R-:W-:Y:S01]  /*aa70*/  @!P3 IMAD.IADD R17, R17, 0x1, -R8 ;  /* 0x000000011111b824 */ /* 0x000fe200078e0a08 */
[----:B------:R-:W-:Y:S01]  /*aa80*/  ISETP.GT.U32.AND P3, PT, R8, R18, PT ;  /* 0x000000120800720c */ /* 0x000fe20003f64070 */
[----:B------:R-:W-:Y:S01]  /*aa90*/  IMAD.HI.U32 R5, R9, R10, RZ ;  /* 0x0000000a09057227 */ /* 0x000fe200078e00ff */
[----:B------:R-:W-:-:S03]  /*aaa0*/  IABS R7, R6 ;  /* 0x0000000600077213 */ /* 0x000fc60000000000 */
[----:B------:R-:W-:Y:S02]  /*aab0*/  IMAD.MOV R5, RZ, RZ, -R5 ;  /* 0x000000ffff057224 */ /* 0x000fe400078e0a05 */
[----:B------:R-:W-:Y:S01]  /*aac0*/  @!P2 IMAD.MOV R20, RZ, RZ, -R20 ;  /* 0x000000ffff14a224 */ /* 0x000fe200078e0a14 */
[----:B------:R-:W-:Y:S01]  /*aad0*/  ISETP.GE.AND P2, PT, R3, RZ, PT ;  /* 0x000000ff0300720c */ /* 0x000fe20003f46270 */
[----:B------:R-:W-:Y:S02]  /*aae0*/  IMAD R10, R8, R5, R10 ;  /* 0x00000005080a7224 */ /* 0x000fe400078e020a */
[--C-:B------:R-:W-:Y:S01]  /*aaf0*/  @!P5 IMAD.IADD R4, R4, 0x1, -R8.reuse ;  /* 0x000000010404d824 */ /* 0x100fe200078e0a08 */
[----:B------:R-:W-:Y:S01]  /*ab00*/  ISETP.GT.U32.AND P5, PT, R8, R17, PT ;  /* 0x000000110800720c */ /* 0x000fe20003fa4070 */
[----:B------:R-:W-:Y:S01]  /*ab10*/  @!P3 IMAD.IADD R18, R18, 0x1, -R8 ;  /* 0x000000011212b824 */ /* 0x000fe200078e0a08 */
[C---:B------:R-:W-:Y:S01]  /*ab20*/  ISETP.GT.U32.AND P3, PT, R8.reuse, R10, PT ;  /* 0x0000000a0800720c */ /* 0x040fe20003f64070 */
[----:B------:R-:W-:Y:S01]  /*ab30*/  @!P0 IMAD.MOV R19, RZ, RZ, -R19 ;  /* 0x000000ffff138224 */ /* 0x000fe200078e0a13 */
[----:B------:R-:W-:Y:S01]  /*ab40*/  ISETP.GT.U32.AND P0, PT, R8, R4, PT ;  /* 0x000000040800720c */ /* 0x000fe20003f04070 */
[----:B------:R-:W-:-:S02]  /*ab50*/  VIADD R3, R0, 0xcf ;  /* 0x000000cf00037836 */ /* 0x000fc40000000000 */
[----:B------:R-:W-:-:S03]  /*ab60*/  IMAD.HI.U32 R11, R9, R7, RZ ;  /* 0x00000007090b7227 */ /* 0x000fc600078e00ff */
[----:B0-----:R-:W-:Y:S01]  /*ab70*/  IABS R12, R3 ;  /* 0x00000003000c7213 */ /* 0x001fe20000000000 */
[----:B------:R-:W-:Y:S02]  /*ab80*/  VIADD R5, R0, 0xd0 ;  /* 0x000000d000057836 */ /* 0x000fe40000000000 */
[----:B------:R-:W-:Y:S02]  /*ab90*/  IMAD.MOV R11, RZ, RZ, -R11 ;  /* 0x000000ffff0b7224 */ /* 0x000fe400078e0a0b */
[----:B------:R-:W-:Y:S01]  /*aba0*/  @!P3 IMAD.IADD R10, R10, 0x1, -R8 ;  /* 0x000000010a0ab824 */ /* 0x000fe200078e0a08 */
[----:B------:R-:W-:Y:S01]  /*abb0*/  IABS R16, R5 ;  /* 0x0000000500107213 */ /* 0x000fe20000000000 */
[----:B------:R-:W-:Y:S01]  /*abc0*/  IMAD.HI.U32 R13, R9, R12, RZ ;  /* 0x0000000c090d7227 */ /* 0x000fe200078e00ff */
[----:B------:R-:W-:-:S03]  /*abd0*/  ISETP.GE.AND P3, PT, R3, RZ, PT ;  /* 0x000000ff0300720c */ /* 0x000fc60003f66270 */
[----:B------:R-:W-:Y:S02]  /*abe0*/  IMAD R7, R8, R11, R7 ;  /* 0x0000000b08077224 */ /* 0x000fe400078e0207 */
[----:B------:R-:W-:Y:S01]  /*abf0*/  @!P0 IMAD.IADD R4, R4, 0x1, -R8 ;  /* 0x0000000104048824 */ /* 0x000fe200078e0a08 */
[----:B------:R-:W-:Y:S01]  /*ac00*/  ISETP.GE.AND P0, PT, R6, RZ, PT ;  /* 0x000000ff0600720c */ /* 0x000fe20003f06270 */
[----:B------:R-:W-:Y:S01]  /*ac10*/  @!P4 IMAD.MOV R18, RZ, RZ, -R18 ;  /* 0x000000ffff12c224 */ /* 0x000fe200078e0a12 */
[----:B------:R-:W-:Y:S01]  /*ac20*/  ISETP.GT.U32.AND P4, PT, R8, R10, PT ;  /* 0x0000000a0800720c */ /* 0x000fe20003f84070 */
[----:B------:R-:W-:Y:S02]  /*ac30*/  VIADD R11, R0, 0xd1 ;  /* 0x000000d1000b7836 */ /* 0x000fe40000000000 */
[----:B------:R-:W-:Y:S02]  /*ac40*/  IMAD.MOV R13, RZ, RZ, -R13 ;  /* 0x000000ffff0d7224 */ /* 0x000fe400078e0a0d */
[----:B------:R-:W-:Y:S01]  /*ac50*/  IMAD.HI.U32 R6, R9, R16, RZ ;  /* 0x0000001009067227 */ /* 0x000fe200078e00ff */
[----:B------:R-:W-:-:S03]  /*ac60*/  IABS R15, R11 ;  /* 0x0000000b000f7213 */ /* 0x000fc60000000000 */
[----:B------:R-:W-:Y:S01]  /*ac70*/  @!P5 IMAD.IADD R17, R17, 0x1, -R8 ;  /* 0x000000011111d824 */ /* 0x000fe200078e0a08 */
[C---:B------:R-:W-:Y:S01]  /*ac80*/  ISETP.GT.U32.AND P5, PT, R8.reuse, R7, PT ;  /* 0x000000070800720c */ /* 0x040fe20003fa4070 */
[C---:B------:R-:W-:Y:S02]  /*ac90*/  IMAD R3, R8.reuse, R13, R12 ;  /* 0x0000000d08037224 */ /* 0x040fe400078e020c */
[----:B------:R-:W-:Y:S02]  /*aca0*/  IMAD.MOV R12, RZ, RZ, -R6 ;  /* 0x000000ffff0c7224 */ /* 0x000fe400078e0a06 */
[----:B------:R-:W-:Y:S01]  /*acb0*/  @!P6 IMAD.MOV R17, RZ, RZ, -R17 ;  /* 0x000000ffff11e224 */ /* 0x000fe200078e0a11 */
[C---:B------:R-:W-:Y:S01]  /*acc0*/  ISETP.GT.U32.AND P6, PT, R8.reuse, R3, PT ;  /* 0x000000030800720c */ /* 0x040fe20003fc4070 */
[----:B------:R-:W-:Y:S02]  /*acd0*/  IMAD R16, R8, R12, R16 ;  /* 0x0000000c08107224 */ /* 0x000fe400078e0210 */
[----:B------:R-:W-:-:S04]  /*ace0*/  IMAD.HI.U32 R6, R9, R15, RZ ;  /* 0x0000000f09067227 */ /* 0x000fc800078e00ff */
[----:B------:R-:W-:Y:S01]  /*acf0*/  @!P4 IMAD.IADD R10, R10, 0x1, -R8 ;  /* 0x000000010a0ac824 */ /* 0x000fe200078e0a08 */
[C---:B------:R-:W-:Y:S01]  /*ad00*/  ISETP.GT.U32.AND P4, PT, R8.reuse, R16, PT ;  /* 0x000000100800720c */ /* 0x040fe20003f84070 */
[----:B------:R-:W-:Y:S02]  /*ad10*/  IMAD.MOV.U32 R14, RZ, RZ, R4 ;  /* 0x000000ffff0e7224 */ /* 0x000fe400078e0004 */
[----:B------:R-:W-:Y:S02]  /*ad20*/  IMAD.MOV R6, RZ, RZ, -R6 ;  /* 0x000000ffff067224 */ /* 0x000fe400078e0a06 */
[----:B------:R-:W-:Y:S02]  /*ad30*/  @!P5 IMAD.IADD R7, R7, 0x1, -R8 ;  /* 0x000000010707d824 */ /* 0x000fe400078e0a08 */
[----:B------:R-:W-:Y:S01]  /*ad40*/  @!P2 IMAD.MOV R14, RZ, RZ, -R14 ;  /* 0x000000ffff0ea224 */ /* 0x000fe200078e0a0e */
[----:B------:R-:W-:Y:S01]  /*ad50*/  ISETP.GE.AND P2, PT, R5, RZ, PT ;  /* 0x000000ff0500720c */ /* 0x000fe20003f46270 */
[C---:B------:R-:W-:Y:S01]  /*ad60*/  IMAD R15, R8.reuse, R6, R15 ;  /* 0x00000006080f7224 */ /* 0x040fe200078e020f */
[----:B------:R-:W-:Y:S01]  /*ad70*/  ISETP.GT.U32.AND P5, PT, R8, R7, PT ;  /* 0x000000070800720c */ /* 0x000fe20003fa4070 */
[----:B------:R-:W-:Y:S01]  /*ad80*/  VIADD R6, R0, 0xd2 ;  /* 0x000000d200067836 */ /* 0x000fe20000000000 */
[----:B------:R0:W-:Y:S01]  /*ad90*/  STL [R1+0x54c], R14 ;  /* 0x00054c0e01007387 */ /* 0x0001e20000100800 */
[--C-:B------:R-:W-:Y:S01]  /*ada0*/  @!P6 IMAD.IADD R3, R3, 0x1, -R8.reuse ;  /* 0x000000010303e824 */ /* 0x100fe200078e0a08 */
[----:B------:R-:W-:Y:S01]  /*adb0*/  ISETP.GE.AND P6, PT, R11, RZ, PT ;  /* 0x000000ff0b00720c */ /* 0x000fe20003fc6270 */
[----:B------:R-:W-:-:S02]  /*adc0*/  @!P4 IMAD.IADD R16, R16, 0x1, -R8 ;  /* 0x000000011010c824 */ /* 0x000fc400078e0a08 */
[----:B------:R-:W-:Y:S01]  /*add0*/  VIADD R5, R0, 0xd3 ;  /* 0x000000d300057836 */ /* 0x000fe20000000000 */
[----:B------:R-:W-:Y:S01]  /*ade0*/  ISETP.GT.U32.AND P4, PT, R8, R3, PT ;  /* 0x000000030800720c */ /* 0x000fe20003f84070 */
[----:B------:R-:W-:Y:S02]  /*adf0*/  IMAD.MOV.U32 R22, RZ, RZ, R10 ;  /* 0x000000ffff167224 */ /* 0x000fe400078e000a */
[----:B------:R-:W-:Y:S01]  /*ae00*/  VIADD R4, R0, 0xd4 ;  /* 0x000000d400047836 */ /* 0x000fe20000000000 */
[----:B0-----:R-:W-:Y:S01]  /*ae10*/  IABS R14, R6 ;  /* 0x00000006000e7213 */ /* 0x001fe20000000000 */
[----:B------:R-:W-:Y:S01]  /*ae20*/  @!P5 IMAD.IADD R7, R7, 0x1, -R8 ;  /* 0x000000010707d824 */ /* 0x000fe200078e0a08 */
[C---:B------:R-:W-:Y:S01]  /*ae30*/  ISETP.GT.U32.AND P5, PT, R8.reuse, R15, PT ;  /* 0x0000000f0800720c */ /* 0x040fe20003fa4070 */
[----:B------:R-:W-:Y:S01]  /*ae40*/  @!P1 IMAD.MOV R22, RZ, RZ, -R22 ;  /* 0x000000ffff169224 */ /* 0x000fe200078e0a16 */
[----:B------:R-:W-:Y:S01]  /*ae50*/  IABS R13, R5 ;  /* 0x00000005000d7213 */ /* 0x000fe20000000000 */
[----:B------:R-:W-:Y:S01]  /*ae60*/  IMAD.HI.U32 R12, R9, R14, RZ ;  /* 0x0000000e090c7227 */ /* 0x000fe200078e00ff */
[----:B------:R-:W-:-:S02]  /*ae70*/  ISETP.GT.U32.AND P1, PT, R8, R16, PT ;  /* 0x000000100800720c */ /* 0x000fc40003f24070 */
[----:B------:R-:W-:Y:S01]  /*ae80*/  IABS R11, R4 ;  /* 0x00000004000b7213 */ /* 0x000fe20000000000 */
[----:B------:R-:W-:Y:S01]  /*ae90*/  IMAD.MOV R12, RZ, RZ, -R12 ;  /* 0x000000ffff0c7224 */ /* 0x000fe200078e0a0c */
[----:B------:R0:W-:Y:S01]  /*aea0*/  STL [R1+0x548], R22 ;  /* 0x0005481601007387 */ /* 0x0001e20000100800 */
[----:B------:R-:W-:Y:S02]  /*aeb0*/  @!P4 IMAD.IADD R3, R3, 0x1, -R8 ;  /* 0x000000010303c824 */ /* 0x000fe400078e0a08 */
[C---:B------:R-:W-:Y:S02]  /*aec0*/  IMAD R14, R8.reuse, R12, R14 ;  /* 0x0000000c080e7224 */ /* 0x040fe400078e020e */
[----:B------:R-:W-:Y:S02]  /*aed0*/  @!P5 IMAD.IADD R15, R15, 0x1, -R8 ;  /* 0x000000010f0fd824 */ /* 0x000fe400078e0a08 */
[----:B------:R-:W-:Y:S01]  /*aee0*/  IMAD.HI.U32 R10, R9, R13, RZ ;  /* 0x0000000d090a7227 */ /* 0x000fe200078e00ff */
[----:B------:R-:W-:-:S02]  /*aef0*/  ISETP.GT.U32.AND P4, PT, R8, R14, PT ;  /* 0x0000000e0800720c */ /* 0x000fc40003f84070 */
[----:B------:R-:W-:Y:S01]  /*af00*/  ISETP.GT.U32.AND P5, PT, R8, R15, PT ;  /* 0x0000000f0800720c */ /* 0x000fe20003fa4070 */
[----:B------:R-:W-:Y:S02]  /*af10*/  IMAD.MOV R10, RZ, RZ, -R10 ;  /* 0x000000ffff0a7224 */ /* 0x000fe400078e0a0a */
[----:B------:R-:W-:Y:S02]  /*af20*/  IMAD.MOV.U32 R12, RZ, RZ, R3 ;  /* 0x000000ffff0c7224 */ /* 0x000fe400078e0003 */
[----:B------:R-:W-:Y:S01]  /*af30*/  @!P1 IMAD.IADD R16, R16, 0x1, -R8 ;  /* 0x0000000110109824 */ /* 0x000fe200078e0a08 */
[----:B------:R-:W-:Y:S01]  /*af40*/  ISETP.GE.AND P1, PT, R5, RZ, PT ;  /* 0x000000ff0500720c */ /* 0x000fe20003f26270 */
[----:B------:R-:W-:Y:S02]  /*af50*/  IMAD R13, R8, R10, R13 ;  /* 0x0000000a080d7224 */ /* 0x000fe400078e020d */
[----:B------:R-:W-:Y:S02]  /*af60*/  @!P3 IMAD.MOV R12, RZ, RZ, -R12 ;  /* 0x000000ffff0cb224 */ /* 0x000fe400078e0a0c */
[----:B------:R-:W-:-:S02]  /*af70*/  @!P4 IMAD.IADD R14, R14, 0x1, -R8 ;  /* 0x000000010e0ec824 */ /* 0x000fc400078e0a08 */
[----:B0-----:R-:W-:Y:S02]  /*af80*/  IMAD.MOV.U32 R22, RZ, RZ, R7 ;  /* 0x000000ffff167224 */ /* 0x001fe400078e0007 */
[----:B------:R-:W-:Y:S01]  /*af90*/  IMAD.HI.U32 R7, R9, R11, RZ ;  /* 0x0000000b09077227 */ /* 0x000fe200078e00ff */
[----:B------:R-:W-:-:S03]  /*afa0*/  ISETP.GT.U32.AND P3, PT, R8, R14, PT ;  /* 0x0000000e0800720c */ /* 0x000fc60003f64070 */
[----:B------:R-:W-:Y:S01]  /*afb0*/  @!P2 IMAD.MOV R16, RZ, RZ, -R16 ;  /* 0x000000ffff10a224 */ /* 0x000fe200078e0a10 */
[----:B------:R-:W-:Y:S01]  /*afc0*/  ISETP.GT.U32.AND P2, PT, R8, R13, PT ;  /* 0x0000000d0800720c */ /* 0x000fe20003f44070 */
[----:B------:R-:W-:Y:S02]  /*afd0*/  IMAD.MOV R7, RZ, RZ, -R7 ;  /* 0x000000ffff077224 */ /* 0x000fe400078e0a07 */
[--C-:B------:R-:W-:Y:S01]  /*afe0*/  @!P5 IMAD.IADD R15, R15, 0x1, -R8.reuse ;  /* 0x000000010f0fd824 */ /* 0x100fe200078e0a08 */
[----:B------:R-:W-:Y:S01]  /*aff0*/  ISETP.GE.AND P5, PT, R4, RZ, PT ;  /* 0x000000ff0400720c */ /* 0x000fe20003fa6270 */
[----:B------:R-:W-:Y:S02]  /*b000*/  IMAD R4, R8, R7, R11 ;  /* 0x0000000708047224 */ /* 0x000fe400078e020b */
[----:B------:R-:W-:Y:S02]  /*b010*/  VIADD R5, R0, 0xd5 ;  /* 0x000000d500057836 */ /* 0x000fe40000000000 */
[----:B------:R-:W-:Y:S01]  /*b020*/  @!P3 IMAD.IADD R14, R14, 0x1, -R8 ;  /* 0x000000010e0eb824 */ /* 0x000fe200078e0a08 */
[----:B------:R-:W-:Y:S01]  /*b030*/  ISETP.GT.U32.AND P3, PT, R8, R4, PT ;  /* 0x000000040800720c */ /* 0x000fe20003f64070 */
[----:B------:R-:W-:Y:S01]  /*b040*/  @!P0 IMAD.MOV R22, RZ, RZ, -R22 ;  /* 0x000000ffff168224 */ /* 0x000fe200078e0a16 */
[----:B------:R-:W-:Y:S01]  /*b050*/  ISETP.GE.AND P0, PT, R6, RZ, PT ;  /* 0x000000ff0600720c */ /* 0x000fe20003f06270 */
[C---:B------:R-:W-:Y:S01]  /*b060*/  VIADD R6, R0.reuse, 0xd7 ;  /* 0x000000d700067836 */ /* 0x040fe20000000000 */
[----:B------:R-:W-:Y:S01]  /*b070*/  ISETP.GE.AND P4, PT, R5, RZ, PT ;  /* 0x000000ff0500720c */ /* 0x000fe20003f86270 */
[--C-:B------:R-:W-:Y:S01]  /*b080*/  @!P2 IMAD.IADD R13, R13, 0x1, -R8.reuse ;  /* 0x000000010d0da824 */ /* 0x100fe200078e0a08 */
[----:B------:R-:W-:Y:S01]  /*b090*/  IABS R5, R5 ;  /* 0x0000000500057213 */ /* 0x000fe20000000000 */
[----:B------:R-:W-:Y:S01]  /*b0a0*/  STL [R1+0x544], R22 ;  /* 0x0005441601007387 */ /* 0x000fe20000100800 */
[----:B------:R-:W-:Y:S01]  /*b0b0*/  IABS R7, R6 ;  /* 0x0000000600077213 */ /* 0x000fe20000000000 */
[----:B------:R-:W-:Y:S01]  /*b0c0*/  VIADD R3, R0, 0xd8 ;  /* 0x000000d800037836 */ /* 0x000fe20000000000 */
[----:B------:R-:W-:Y:S01]  /*b0d0*/  ISETP.GT.U32.AND P2, PT, R8, R13, PT ;  /* 0x0000000d0800720c */ /* 0x000fe20003f44070 */
[----:B------:R0:W-:Y:S01]  /*b0e0*/  STL [R1+0x540], R12 ;  /* 0x0005400c01007387 */ /* 0x0001e20000100800 */
[----:B------:R-:W-:Y:S01]  /*b0f0*/  @!P6 IMAD.MOV R15, RZ, RZ, -R15 ;  /* 0x000000ffff0fe224 */ /* 0x000fe200078e0a0f */
[----:B------:R-:W-:Y:S01]  /*b100*/  ISETP.GE.AND P6, PT, R117, RZ, PT ;  /* 0x000000ff7500720c */ /* 0x000fe20003fc6270 */
[----:B------:R-:W-:Y:S01]  /*b110*/  @!P3 IMAD.IADD R4, R4, 0x1, -R8 ;  /* 0x000000010404b824 */ /* 0x000fe200078e0a08 */
[----:B------:R1:W-:Y:S01]  /*b120*/  STL [R1+0x238], R6 ;  /* 0x0002380601007387 */ /* 0x0003e20000100800 */
[----:B------:R-:W-:Y:S01]  /*b130*/  IABS R117, R117 ;  /* 0x0000007500757213 */ /* 0x000fe20000000000 */
[----:B------:R-:W-:Y:S01]  /*b140*/  @!P0 IMAD.MOV R14, RZ, RZ, -R14 ;  /* 0x000000ffff0e8224 */ /* 0x000fe200078e0a0e */
[----:B------:R-:W-:Y:S01]  /*b150*/  ISETP.GE.AND P0, PT, R3, RZ, PT ;  /* 0x000000ff0300720c */ /* 0x000fe20003f06270 */
[----:B------:R-:W-:Y:S01]  /*b160*/  IMAD.HI.U32 R10, R9, R7, RZ ;  /* 0x00000007090a7227 */ /* 0x000fe200078e00ff */
[----:B------:R-:W-:-:S02]  /*b170*/  ISETP.GT.U32.AND P3, PT, R8, R4, PT ;  /* 0x000000040800720c */ /* 0x000fc40003f64070 */
[----:B0-----:R-:W-:Y:S01]  /*b180*/  IABS R12, R3 ;  /* 0x00000003000c7213 */ /* 0x001fe20000000000 */
[----:B------:R-:W-:-:S04]  /*b190*/  IMAD.HI.U32 R11, R9, R117, RZ ;  /* 0x00000075090b7227 */ /* 0x000fc800078e00ff */
[----:B-1----:R-:W-:-:S04]  /*b1a0*/  IMAD.HI.U32 R6, R9, R5, RZ ;  /* 0x0000000509067227 */ /* 0x002fc800078e00ff */
[----:B------:R-:W-:Y:S02]  /*b1b0*/  IMAD.MOV R6, RZ, RZ, -R6 ;  /* 0x000000ffff067224 */ /* 0x000fe400078e0a06 */
[----:B------:R-:W-:Y:S02]  /*b1c0*/  @!P2 IMAD.IADD R13, R13, 0x1, -R8 ;  /* 0x000000010d0da824 */ /* 0x000fe400078e0a08 */
[----:B------:R-:W-:Y:S02]  /*b1d0*/  IMAD R3, R8, R6, R5 ;  /* 0x0000000608037224 */ /* 0x000fe400078e0205 */
[----:B------:R-:W-:Y:S02]  /*b1e0*/  IMAD.MOV R11, RZ, RZ, -R11 ;  /* 0x000000ffff0b7224 */ /* 0x000fe400078e0a0b */
[----:B------:R-:W-:Y:S01]  /*b1f0*/  VIADD R5, R0, 0xd9 ;  /* 0x000000d900057836 */ /* 0x000fe20000000000 */
[C---:B------:R-:W-:Y:S01]  /*b200*/  ISETP.GT.U32.AND P2, PT, R8.reuse, R3, PT ;  /* 0x000000030800720c */ /* 0x040fe20003f44070 */
[----:B------:R-:W-:-:S02]  /*b210*/  IMAD R117, R8, R11, R117 ;  /* 0x0000000b08757224 */ /* 0x000fc400078e0275 */
[----:B------:R-:W-:Y:S01]  /*b220*/  @!P3 IMAD.IADD R4, R4, 0x1, -R8 ;  /* 0x000000010404b824 */ /* 0x000fe200078e0a08 */
[----:B------:R-:W-:Y:S01]  /*b230*/  IABS R11, R5 ;  /* 0x00000005000b7213 */ /* 0x000fe20000000000 */
[----:B------:R-:W-:Y:S01]  /*b240*/  IMAD.MOV R10, RZ, RZ, -R10 ;  /* 0x000000ffff0a7224 */ /* 0x000fe200078e0a0a */
[----:B------:R-:W-:Y:S01]  /*b250*/  ISETP.GT.U32.AND P3, PT, R8, R117, PT ;  /* 0x000000750800720c */ /* 0x000fe20003f64070 */
[----:B------:R-:W-:-:S04]  /*b260*/  IMAD.HI.U32 R6, R9, R12, RZ ;  /* 0x0000000c09067227 */ /* 0x000fc800078e00ff */
[----:B------:R-:W-:Y:S02]  /*b270*/  @!P1 IMAD.MOV R13, RZ, RZ, -R13 ;  /* 0x000000ffff0d9224 */ /* 0x000fe400078e0a0d */
[----:B------:R-:W-:Y:S02]  /*b280*/  @!P2 IMAD.IADD R3, R3, 0x1, -R8 ;  /* 0x000000010303a824 */ /* 0x000fe400078e0a08 */
[C---:B------:R-:W-:Y:S02]  /*b290*/  IMAD R26, R8.reuse, R10, R7 ;  /* 0x0000000a081a7224 */ /* 0x040fe400078e0207 */
[----:B------:R-:W-:Y:S01]  /*b2a0*/  IMAD.MOV R6, RZ, RZ, -R6 ;  /* 0x000000ffff067224 */ /* 0x000fe200078e0a06 */
[C---:B------:R-:W-:Y:S01]  /*b2b0*/  ISETP.GT.U32.AND P1, PT, R8.reuse, R3, PT ;  /* 0x000000030800720c */ /* 0x040fe20003f24070 */
[----:B------:R-:W-:Y:S01]  /*b2c0*/  IMAD.HI.U32 R23, R9, R11, RZ ;  /* 0x0000000b09177227 */ /* 0x000fe200078e00ff */
[----:B------:R-:W-:-:S03]  /*b2d0*/  ISETP.GT.U32.AND P2, PT, R8, R26, PT ;  /* 0x0000001a0800720c */ /* 0x000fc60003f44070 */
[----:B------:R-:W-:Y:S02]  /*b2e0*/  VIADD R7, R0, 0xda ;  /* 0x000000da00077836 */ /* 0x000fe40000000000 */
[C---:B------:R-:W-:Y:S02]  /*b2f0*/  IMAD R12, R8.reuse, R6, R12 ;  /* 0x00000006080c7224 */ /* 0x040fe400078e020c */
[----:B------:R-:W-:Y:S01]  /*b300*/  IMAD.MOV.U32 R24, RZ, RZ, R4 ;  /* 0x000000ffff187224 */ /* 0x000fe200078e0004 */
[----:B------:R-:W-:Y:S01]  /*b310*/  IABS R6, R7 ;  /* 0x0000000700067213 */ /* 0x000fe20000000000 */
[----:B------:R-:W-:Y:S02]  /*b320*/  IMAD.MOV R23, RZ, RZ, -R23 ;  /* 0x000000ffff177224 */ /* 0x000fe400078e0a17 */
[----:B------:R-:W-:Y:S02]  /*b330*/  @!P3 IMAD.IADD R117, R117, 0x1, -R8 ;  /* 0x000000017575b824 */ /* 0x000fe400078e0a08 */
[----:B------:R-:W-:Y:S01]  /*b340*/  @!P5 IMAD.MOV R24, RZ, RZ, -R24 ;  /* 0x000000ffff18d224 */ /* 0x000fe200078e0a18 */
[C---:B------:R-:W-:Y:S01]  /*b350*/  ISETP.GT.U32.AND P5, PT, R8.reuse, R12, PT ;  /* 0x0000000c0800720c */ /* 0x040fe20003fa4070 */
[C---:B------:R-:W-:Y:S01]  /*b360*/  IMAD R11, R8.reuse, R23, R11 ;  /* 0x00000017080b7224 */ /* 0x040fe200078e020b */
[C---:B------:R-:W-:Y:S01]  /*b370*/  ISETP.GT.U32.AND P3, PT, R8.reuse, R117, PT ;  /* 0x000000750800720c */ /* 0x040fe20003f64070 */
[----:B------:R-:W-:Y:S01]  /*b380*/  IMAD.HI.U32 R10, R9, R6, RZ ;  /* 0x00000006090a7227 */ /* 0x000fe200078e00ff */
[----:B------:R0:W-:Y:S03]  /*b390*/  STL [R1+0x53c], R24 ;  /* 0x00053c1801007387 */ /* 0x0001e60000100800 */
[----:B------:R-:W-:Y:S01]  /*b3a0*/  @!P1 IMAD.IADD R3, R3, 0x1, -R8 ;  /* 0x0000000103039824 */ /* 0x000fe200078e0a08 */
[----:B------:R-:W-:Y:S01]  /*b3b0*/  ISETP.GT.U32.AND P1, PT, R8, R11, PT ;  /* 0x0000000b0800720c */ /* 0x000fe20003f24070 */
[----:B------:R-:W-:-:S02]  /*b3c0*/  VIADD R22, R0, 0xdb ;  /* 0x000000db00167836 */ /* 0x000fc40000000000 */
[----:B------:R-:W-:Y:S02]  /*b3d0*/  IMAD.MOV R10, RZ, RZ, -R10 ;  /* 0x000000ffff0a7224 */ /* 0x000fe400078e0a0a */
[----:B------:R-:W-:Y:S01]  /*b3e0*/  @!P2 IMAD.IADD R26, R26, 0x1, -R8 ;  /* 0x000000011a1aa824 */ /* 0x000fe200078e0a08 */
[----:B------:R-:W-:Y:S01]  /*b3f0*/  IABS R4, R22 ;  /* 0x0000001600047213 */ /* 0x000fe20000000000 */
[----:B0-----:R-:W-:Y:S01]  /*b400*/  IMAD.MOV.U32 R24, RZ, RZ, R3 ;  /* 0x000000ffff187224 */ /* 0x001fe200078e0003 */
[----:B------:R-:W-:Y:S01]  /*b410*/  ISETP.GE.AND P2, PT, R5, RZ, PT ;  /* 0x000000ff0500720c */ /* 0x000fe20003f46270 */
[C---:B------:R-:W-:Y:S02]  /*b420*/  IMAD R5, R8.reuse, R10, R6 ;  /* 0x0000000a08057224 */ /* 0x040fe400078e0206 */
[----:B------:R-:W-:Y:S01]  /*b430*/  @!P4 IMAD.MOV R24, RZ, RZ, -R24 ;  /* 0x000000ffff18c224 */ /* 0x000fe200078e0a18 */
[----:B------:R-:W-:Y:S01]  /*b440*/  ISETP.GT.U32.AND P4, PT, R8, R26, PT ;  /* 0x0000001a0800720c */ /* 0x000fe20003f84070 */
[----:B------:R-:W-:-:S02]  /*b450*/  @!P5 IMAD.IADD R12, R12, 0x1, -R8 ;  /* 0x000000010c0cd824 */ /* 0x000fc400078e0a08 */
[----:B------:R-:W-:Y:S01]  /*b460*/  IMAD.HI.U32 R3, R9, R4, RZ ;  /* 0x0000000409037227 */ /* 0x000fe200078e00ff */
[----:B------:R0:W-:Y:S02]  /*b470*/  STL [R1+0x538], R24 ;  /* 0x0005381801007387 */ /* 0x0001e40000100800 */
[C---:B------:R-:W-:Y:S01]  /*b480*/  ISETP.GT.U32.AND P5, PT, R8.reuse, R12, PT ;  /* 0x0000000c0800720c */ /* 0x040fe20003fa4070 */
[--C-:B------:R-:W-:Y:S01]  /*b490*/  @!P3 IMAD.IADD R117, R117, 0x1, -R8.reuse ;  /* 0x000000017575b824 */ /* 0x100fe200078e0a08 */
[----:B------:R-:W-:Y:S01]  /*b4a0*/  ISETP.GT.U32.AND P3, PT, R8, R5, PT ;  /* 0x000000050800720c */ /* 0x000fe20003f64070 */
[----:B------:R-:W-:Y:S02]  /*b4b0*/  @!P1 IMAD.IADD R11, R11, 0x1, -R8 ;  /* 0x000000010b0b9824 */ /* 0x000fe400078e0a08 */
[----:B------:R-:W-:Y:S02]  /*b4c0*/  IMAD.MOV R3, RZ, RZ, -R3 ;  /* 0x000000ffff037224 */ /* 0x000fe400078e0a03 */
[----:B------:R-:W-:Y:S01]  /*b4d0*/  VIADD R10, R0, 0xe0 ;  /* 0x000000e0000a7836 */ /* 0x000fe20000000000 */
[C---:B------:R-:W-:Y:S01]  /*b4e0*/  ISETP.GT.U32.AND P1, PT, R8.reuse, R11, PT ;  /* 0x0000000b0800720c */ /* 0x040fe20003f24070 */
[----:B------:R-:W-:-:S02]  /*b4f0*/  IMAD R4, R8, R3, R4 ;  /* 0x0000000308047224 */ /* 0x000fc400078e0204 */
[--C-:B------:R-:W-:Y:S01]  /*b500*/  @!P4 IMAD.IADD R26, R26, 0x1, -R8.reuse ;  /* 0x000000011a1ac824 */ /* 0x100fe200078e0a08 */
[----:B0-----:R-:W-:Y:S01]  /*b510*/  IABS R24, R10 ;  /* 0x0000000a00187213 */ /* 0x001fe20000000000 */
[----:B------:R-:W-:Y:S01]  /*b520*/  VIADD R3, R0, 0xe1 ;  /* 0x000000e100037836 */ /* 0x000fe20000000000 */
[----:B------:R-:W-:Y:S01]  /*b530*/  ISETP.GT.U32.AND P4, PT, R8, R4, PT ;  /* 0x000000040800720c */ /* 0x000fe20003f84070 */
[--C-:B------:R-:W-:Y:S01]  /*b540*/  @!P3 IMAD.IADD R5, R5, 0x1, -R8.reuse ;  /* 0x000000010505b824 */ /* 0x100fe200078e0a08 */
[----:B------:R0:W-:Y:S01]  /*b550*/  STL [R1+0x208], R26 ;  /* 0x0002081a01007387 */ /* 0x0001e20000100800 */
[--C-:B------:R-:W-:Y:S01]  /*b560*/  @!P5 IMAD.IADD R12, R12, 0x1, -R8.reuse ;  /* 0x000000010c0cd824 */ /* 0x100fe200078e0a08 */
[----:B------:R-:W-:Y:S01]  /*b570*/  ISETP.GE.AND P5, PT, R7, RZ, PT ;  /* 0x000000ff0700720c */ /* 0x000fe20003fa6270 */
[----:B------:R-:W-:Y:S01]  /*b580*/  IMAD.HI.U32 R7, R9, R24, RZ ;  /* 0x0000001809077227 */ /* 0x000fe200078e00ff */
[----:B------:R-:W-:Y:S02]  /*b590*/  IABS R25, R3 ;  /* 0x0000000300197213 */ /* 0x000fe40000000000 */
[----:B------:R-:W-:Y:S01]  /*b5a0*/  ISETP.GT.U32.AND P3, PT, R8, R5, PT ;  /* 0x000000050800720c */ /* 0x000fe20003f64070 */
[----:B------:R-:W-:Y:S01]  /*b5b0*/  @!P1 IMAD.IADD R11, R11, 0x1, -R8 ;  /* 0x000000010b0b9824 */ /* 0x000fe200078e0a08 */
[----:B------:R-:W-:Y:S01]  /*b5c0*/  ISETP.GE.AND P1, PT, R22, RZ, PT ;  /* 0x000000ff1600720c */ /* 0x000fe20003f26270 */
[----:B------:R-:W-:-:S02]  /*b5d0*/  IMAD.MOV R22, RZ, RZ, -R7 ;  /* 0x000000ffff167224 */ /* 0x000fc400078e0a07 */
[----:B------:R-:W-:-:S04]  /*b5e0*/  IMAD.HI.U32 R7, R9, R25, RZ ;  /* 0x0000001909077227 */ /* 0x000fc800078e00ff */
[----:B------:R-:W-:Y:S01]  /*b5f0*/  @!P4 IMAD.IADD R4, R4, 0x1, -R8 ;  /* 0x000000010404c824 */ /* 0x000fe200078e0a08 */
[----:B------:R-:W-:Y:S01]  /*b600*/  ISETP.GE.AND P4, PT, R10, RZ, PT ;  /* 0x000000ff0a00720c */ /* 0x000fe20003f86270 */
[----:B------:R-:W-:Y:S02]  /*b610*/  IMAD R24, R8, R22, R24 ;  /* 0x0000001608187224 */ /* 0x000fe400078e0218 */
[----:B------:R-:W-:Y:S02]  /*b620*/  IMAD.MOV R10, RZ, RZ, -R7 ;  /* 0x000000ffff0a7224 */ /* 0x000fe400078e0a07 */
[----:B------:R-:W-:Y:S02]  /*b630*/  VIADD R6, R0, 0xe2 ;  /* 0x000000e200067836 */ /* 0x000fe40000000000 */
[----:B------:R-:W-:Y:S01]  /*b640*/  @!P3 IMAD.IADD R5, R5, 0x1, -R8 ;  /* 0x000000010505b824 */ /* 0x000fe200078e0a08 */
[C---:B------:R-:W-:Y:S01]  /*b650*/  ISETP.GT.U32.AND P3, PT, R8.reuse, R24, PT ;  /* 0x000000180800720c */ /* 0x040fe20003f64070 */
[----:B------:R-:W-:Y:S01]  /*b660*/  IMAD R25, R8, R10, R25 ;  /* 0x0000000a08197224 */ /* 0x000fe200078e0219 */
[----:B0-----:R-:W-:Y:S01]  /*b670*/  IABS R26, R6 ;  /* 0x00000006001a7213 */ /* 0x001fe20000000000 */
[----:B------:R-:W-:-:S02]  /*b680*/  @!P5 IMAD.MOV R5, RZ, RZ, -R5 ;  /* 0x000000ffff05d224 */ /* 0x000fc400078e0a05 */
[----:B------:R-:W-:Y:S01]  /*b690*/  @!P2 IMAD.MOV R11, RZ, RZ, -R11 ;  /* 0x000000ffff0ba224 */ /* 0x000fe200078e0a0b */
[----:B------:R-:W-:Y:S01]  /*b6a0*/  ISETP.GT.U32.AND P5, PT, R8, R25, PT ;  /* 0x000000190800720c */ /* 0x000fe20003fa4070 */
[----:B------:R-:W-:Y:S01]  /*b6b0*/  IMAD.HI.U32 R7, R9, R26, RZ ;  /* 0x0000001a09077227 */ /* 0x000fe200078e00ff */
[----:B------:R-:W-:-:S03]  /*b6c0*/  ISETP.GE.AND P2, PT, R3, RZ, PT ;  /* 0x000000ff0300720c */ /* 0x000fc60003f46270 */
[----:B------:R-:W-:Y:S02]  /*b6d0*/  IMAD.MOV R3, RZ, RZ, -R7 ;  /* 0x000000ffff037224 */ /* 0x000fe400078e0a07 */
[----:B------:R-:W-:Y:S02]  /*b6e0*/  VIADD R7, R0, 0xe3 ;  /* 0x000000e300077836 */ /* 0x000fe40000000000 */
[----:B------:R-:W-:Y:S02]  /*b6f0*/  @!P3 IMAD.IADD R24, R24, 0x1, -R8 ;  /* 0x000000011818b824 */ /* 0x000fe400078e0a08 */
[----:B------:R-:W-:Y:S01]  /*b700*/  @!P0 IMAD.MOV R12, RZ, RZ, -R12 ;  /* 0x000000ffff0c8224 */ /* 0x000fe200078e0a0c */
[----:B------:R-:W-:Y:S01]  /*b710*/  IABS R27, R7 ;  /* 0x00000007001b7213 */ /* 0x000fe20000000000 */
[----:B------:R-:W-:Y:S01]  /*b720*/  @!P5 IMAD.IADD R25, R25, 0x1, -R8 ;  /* 0x000000011919d824 */ /* 0x000fe200078e0a08 */
[C---:B------:R-:W-:Y:S01]  /*b730*/  ISETP.GT.U32.AND P3, PT, R8.reuse, R24, PT ;  /* 0x000000180800720c */ /* 0x040fe20003f64070 */
[C---:B------:R-:W-:Y:S01]  /*b740*/  IMAD R26, R8.reuse, R3, R26 ;  /* 0x00000003081a7224 */ /* 0x040fe200078e021a */
[C---:B------:R-:W-:Y:S01]  /*b750*/  ISETP.GT.U32.AND P0, PT, R8.reuse, R4, PT ;  /* 0x000000040800720c */ /* 0x040fe20003f04070 */
[----:B------:R-:W-:Y:S01]  /*b760*/  IMAD.HI.U32 R22, R9, R27, RZ ;  /* 0x0000001b09167227 */ /* 0x000fe200078e00ff */
[----:B------:R-:W-:-:S03]  /*b770*/  ISETP.GT.U32.AND P5, PT, R8, R25, PT ;  /* 0x000000190800720c */ /* 0x000fc60003fa4070 */
[----:B------:R-:W-:Y:S02]  /*b780*/  IMAD.MOV R22, RZ, RZ, -R22 ;  /* 0x000000ffff167224 */ /* 0x000fe400078e0a16 */
[----:B------:R-:W-:Y:S02]  /*b790*/  VIADD R23, R0, 0xe9 ;  /* 0x000000e900177836 */ /* 0x000fe40000000000 */
[----:B------:R-:W-:Y:S02]  /*b7a0*/  IMAD R27, R8, R22, R27 ;  /* 0x00000016081b7224 */ /* 0x000fe400078e021b */
[--C-:B------:R-:W-:Y:S01]  /*b7b0*/  @!P3 IMAD.IADD R24, R24, 0x1, -R8.reuse ;  /* 0x000000011818b824 */ /* 0x100fe200078e0a08 */
[----:B------:R-:W-:Y:S01]  /*b7c0*/  ISETP.GT.U32.AND P3, PT, R8, R26, PT ;  /* 0x0000001a0800720c */ /* 0x000fe20003f64070 */
[--C-:B------:R-:W-:Y:S01]  /*b7d0*/  @!P0 IMAD.IADD R4, R4, 0x1, -R8.reuse ;  /* 0x0000000104048824 */ /* 0x100fe200078e0a08 */
[----:B------:R-:W-:Y:S01]  /*b7e0*/  ISETP.GE.AND P0, PT, R6, RZ, PT ;  /* 0x000000ff0600720c */ /* 0x000fe20003f06270 */
[----:B------:R-:W-:Y:S01]  /*b7f0*/  @!P5 IMAD.IADD R25, R25, 0x1, -R8 ;  /* 0x000000011919d824 */ /* 0x000fe200078e0a08 */
[----:B------:R-:W-:Y:S01]  /*b800*/  ISETP.GT.U32.AND P5, PT, R8, R27, PT ;  /* 0x0000001b0800720c */ /* 0x000fe20003fa4070 */
[C---:B------:R-:W-:Y:S01]  /*b810*/  VIADD R6, R0.reuse, 0xe8 ;  /* 0x000000e800067836 */ /* 0x040fe20000000000 */
[----:B------:R-:W-:Y:S01]  /*b820*/  IABS R29, R23 ;  /* 0x00000017001d7213 */ /* 0x000fe20000000000 */
[----:B------:R-:W-:-:S02]  /*b830*/  VIADD R23, R0, 0xea ;  /* 0x000000ea00177836 */ /* 0x000fc40000000000 */
[----:B------:R-:W-:Y:S01]  /*b840*/  VIADD R22, R0, 0xeb ;  /* 0x000000eb00167836 */ /* 0x000fe20000000000 */
[----:B------:R-:W-:Y:S01]  /*b850*/  IABS R28, R6 ;  /* 0x00000006001c7213 */ /* 0x000fe20000000000 */
[----:B------:R-:W-:Y:S01]  /*b860*/  IMAD.HI.U32 R3, R9, R29, RZ ;  /* 0x0000001d09037227 */ /* 0x000fe200078e00ff */
[----:B------:R-:W-:Y:S02]  /*b870*/  STL [R1+0x20c], R23 ;  /* 0x00020c1701007387 */ /* 0x000fe40000100800 */
[----:B------:R-:W-:Y:S01]  /*b880*/  IABS R31, R22 ;  /* 0x00000016001f7213 */ /* 0x000fe20000000000 */
[--C-:B------:R-:W-:Y:S01]  /*b890*/  @!P3 IMAD.IADD R26, R26, 0x1, -R8.reuse ;  /* 0x000000011a1ab824 */ /* 0x100fe200078e0a08 */
[----:B------:R0:W-:Y:S01]  /*b8a0*/  STL [R1+0x204], R22 ;  /* 0x0002041601007387 */ /* 0x0001e20000100800 */
[----:B------:R-:W-:Y:S02]  /*b8b0*/  @!P5 IMAD.IADD R27, R27, 0x1, -R8 ;  /* 0x000000011b1bd824 */ /* 0x000fe400078e0a08 */
[----:B------:R-:W-:Y:S01]  /*b8c0*/  IMAD.HI.U32 R10, R9, R28, RZ ;  /* 0x0000001c090a7227 */ /* 0x000fe200078e00ff */
[----:B------:R-:W-:-:S02]  /*b8d0*/  ISETP.GT.U32.AND P3, PT, R8, R26, PT ;  /* 0x0000001a0800720c */ /* 0x000fc40003f64070 */
[C---:B------:R-:W-:Y:S01]  /*b8e0*/  ISETP.GT.U32.AND P5, PT, R8.reuse, R27, PT ;  /* 0x0000001b0800720c */ /* 0x040fe20003fa4070 */
[----:B------:R-:W-:Y:S02]  /*b8f0*/  IMAD.MOV R10, RZ, RZ, -R10 ;  /* 0x000000ffff0a7224 */ /* 0x000fe400078e0a0a */
[----:B------:R-:W-:Y:S02]  /*b900*/  IMAD.MOV R3, RZ, RZ, -R3 ;  /* 0x000000ffff037224 */ /* 0x000fe400078e0a03 */
[C---:B------:R-:W-:Y:S01]  /*b910*/  IMAD R28, R8.reuse, R10, R28 ;  /* 0x0000000a081c7224 */ /* 0x040fe200078e021c */
[----:B------:R-:W-:Y:S01]  /*b920*/  SHF.R.U32.HI R10, RZ, 0x6, R30 ;  /* 0x00000006ff0a7819 */ /* 0x000fe2000001161e */
[----:B------:R-:W-:Y:S01]  /*b930*/  IMAD R29, R8, R3, R29 ;  /* 0x00000003081d7224 */ /* 0x000fe200078e021d */
[----:B------:R-:W-:Y:S01]  /*b940*/  IABS R30, R23 ;  /* 0x00000017001e7213 */ /* 0x000fe20000000000 */
[----:B------:R-:W-:Y:S01]  /*b950*/  IMAD.HI.U32 R3, R9, R31, RZ ;  /* 0x0000001f09037227 */ /* 0x000fe200078e00ff */
[----:B------:R-:W-:-:S03]  /*b960*/  SGXT.U32 R10, R10, 0x1 ;  /* 0x000000010a0a781a */ /* 0x000fc60000000000 */
[--C-:B------:R-:W-:Y:S01]  /*b970*/  @!P3 IMAD.IADD R26, R26, 0x1, -R8.reuse ;  /* 0x000000011a1ab824 */ /* 0x100fe200078e0a08 */
[C---:B------:R-:W-:Y:S01]  /*b980*/  ISETP.GT.U32.AND P3, PT, R8.reuse, R28, PT ;  /* 0x0000001c0800720c */ /* 0x040fe20003f64070 */
[----:B------:R-:W-:Y:S01]  /*b990*/  @!P5 IMAD.IADD R27, R27, 0x1, -R8 ;  /* 0x000000011b1bd824 */ /* 0x000fe200078e0a08 */
[----:B------:R-:W-:Y:S01]  /*b9a0*/  ISETP.GT.U32.AND P5, PT, R8, R29, PT ;  /* 0x0000001d0800720c */ /* 0x000fe20003fa4070 */
[----:B0-----:R-:W-:-:S04]  /*b9b0*/  IMAD.HI.U32 R22, R9, R30, RZ ;  /* 0x0000001e09167227 */ /* 0x001fc800078e00ff */
[----:B------:R-:W-:Y:S02]  /*b9c0*/  IMAD.MOV R22, RZ, RZ, -R22 ;  /* 0x000000ffff167224 */ /* 0x000fe400078e0a16 */
[----:B------:R-:W-:Y:S02]  /*b9d0*/  IMAD.MOV R3, RZ, RZ, -R3 ;  /* 0x000000ffff037224 */ /* 0x000fe400078e0a03 */
[----:B------:R-:W-:Y:S02]  /*b9e0*/  IMAD R30, R8, R22, R30 ;  /* 0x00000016081e7224 */ /* 0x000fe400078e021e */
[--C-:B------:R-:W-:Y:S02]  /*b9f0*/  @!P3 IMAD.IADD R28, R28, 0x1, -R8.reuse ;  /* 0x000000011c1cb824 */ /* 0x100fe400078e0a08 */
[----:B------:R-:W-:Y:S02]  /*ba00*/  @!P5 IMAD.IADD R29, R29, 0x1, -R8 ;  /* 0x000000011d1dd824 */ /* 0x000fe400078e0a08 */
[C---:B------:R-:W-:Y:S01]  /*ba10*/  IMAD R31, R8.reuse, R3, R31 ;  /* 0x00000003081f7224 */ /* 0x040fe200078e021f */
[----:B------:R-:W-:Y:S01]  /*ba20*/  ISETP.GT.U32.AND P3, PT, R8, R28, PT ;  /* 0x0000001c0800720c */ /* 0x000fe20003f64070 */
[----:B------:R-:W-:Y:S01]  /*ba30*/  VIADD R32, R0, 0xf0 ;  /* 0x000000f000207836 */ /* 0x000fe20000000000 */
[----:B------:R-:W-:Y:S01]  /*ba40*/  ISETP.GT.U32.AND P5, PT, R8, R29, PT ;  /* 0x0000001d0800720c */ /* 0x000fe20003fa4070 */
[----:B------:R-:W-:-:S02]  /*ba50*/  VIADD R23, R0, 0xf1 ;  /* 0x000000f100177836 */ /* 0x000fc40000000000 */
[----:B------:R-:W-:Y:S01]  /*ba60*/  IMAD R141, R10, UR8, RZ ;  /* 0x000000080a8d7c24 */ /* 0x000fe2000f8e02ff */
[----:B------:R0:W-:Y:S01]  /*ba70*/  STL [R1+0x210], R32 ;  /* 0x0002102001007387 */ /* 0x0001e20000100800 */
[----:B------:R-:W-:Y:S01]  /*ba80*/  VIADD R10, R0, 0xf3 ;  /* 0x000000f3000a7836 */ /* 0x000fe20000000000 */
[----:B------:R-:W-:Y:S01]  /*ba90*/  IABS R33, R23 ;  /* 0x0000001700217213 */ /* 0x000fe20000000000 */
[----:B------:R-:W-:Y:S01]  /*baa0*/  @!P1 IMAD.MOV R4, RZ, RZ, -R4 ;  /* 0x000000ffff049224 */ /* 0x000fe200078e0a04 */
[----:B------:R1:W-:Y:S01]  /*bab0*/  STL [R1+0x214], R23 ;  /* 0x0002141701007387 */ /* 0x0003e20000100800 */
[----:B------:R-:W-:Y:S01]  /*bac0*/  IMAD R143, R143, 0x2, R141 ;  /* 0x000000028f8f7824 */ /* 0x000fe200078e028d */
[----:B------:R-:W-:Y:S01]  /*bad0*/  IABS R35, R10 ;  /* 0x0000000a00237213 */ /* 0x000fe20000000000 */
[--C-:B------:R-:W-:Y:S01]  /*bae0*/  @!P3 IMAD.IADD R28, R28, 0x1, -R8.reuse ;  /* 0x000000011c1cb824 */ /* 0x100fe200078e0a08 */
[C---:B------:R-:W-:Y:S01]  /*baf0*/  ISETP.GT.U32.AND P3, PT, R8.reuse, R30, PT ;  /* 0x0000001e0800720c */ /* 0x040fe20003f64070 */
[----:B------:R-:W-:Y:S01]  /*bb00*/  @!P5 IMAD.IADD R29, R29, 0x1, -R8 ;  /* 0x000000011d1dd824 */ /* 0x000fe200078e0a08 */
[----:B------:R-:W-:Y:S01]  /*bb10*/  ISETP.GT.U32.AND P5, PT, R8, R31, PT ;  /* 0x0000001f0800720c */ /* 0x000fe20003fa4070 */
[----:B------:R-:W-:Y:S01]  /*bb20*/  IMAD.HI.U32 R3, R9, R33, RZ ;  /* 0x0000002109037227 */ /* 0x000fe200078e00ff */
[----:B0-----:R-:W-:-:S03]  /*bb30*/  IABS R32, R32 ;  /* 0x0000002000207213 */ /* 0x001fc60000000000 */
[----:B------:R-:W-:Y:S02]  /*bb40*/  IMAD.MOV R3, RZ, RZ, -R3 ;  /* 0x000000ffff037224 */ /* 0x000fe400078e0a03 */
[----:B------:R-:W-:-:S04]  /*bb50*/  IMAD.HI.U32 R22, R9, R32, RZ ;  /* 0x0000002009167227 */ /* 0x000fc800078e00ff */
[--C-:B------:R-:W-:Y:S02]  /*bb60*/  @!P3 IMAD.IADD R30, R30, 0x1, -R8.reuse ;  /* 0x000000011e1eb824 */ /* 0x100fe400078e0a08 */
[----:B------:R-:W-:Y:S02]  /*bb70*/  @!P5 IMAD.IADD R31, R31, 0x1, -R8 ;  /* 0x000000011f1fd824 */ /* 0x000fe400078e0a08 */
[----:B------:R-:W-:Y:S01]  /*bb80*/  IMAD.MOV R22, RZ, RZ, -R22 ;  /* 0x000000ffff167224 */ /* 0x000fe200078e0a16 */
[C---:B------:R-:W-:Y:S01]  /*bb90*/  ISETP.GT.U32.AND P3, PT, R8.reuse, R30, PT ;  /* 0x0000001e0800720c */ /* 0x040fe20003f64070 */
[C---:B------:R-:W-:Y:S01]  /*bba0*/  IMAD R33, R8.reuse, R3, R33 ;  /* 0x0000000308217224 */ /* 0x040fe200078e0221 */
[C---:B------:R-:W-:Y:S01]  /*bbb0*/  ISETP.GT.U32.AND P5, PT, R8.reuse, R31, PT ;  /* 0x0000001f0800720c */ /* 0x040fe20003fa4070 */
[----:B------:R-:W-:Y:S02]  /*bbc0*/  IMAD R32, R8, R22, R32 ;  /* 0x0000001608207224 */ /* 0x000fe400078e0220 */
[----:B------:R-:W-:-:S04]  /*bbd0*/  IMAD.HI.U32 R3, R9, R35, RZ ;  /* 0x0000002309037227 */ /* 0x000fc800078e00ff */
[----:B-1----:R-:W-:Y:S02]  /*bbe0*/  VIADD R23, R0, 0xf2 ;  /* 0x000000f200177836 */ /* 0x002fe40000000000 */
[----:B------:R-:W-:Y:S02]  /*bbf0*/  IMAD.MOV R3, RZ, RZ, -R3 ;  /* 0x000000ffff037224 */ /* 0x000fe400078e0a03 */
[--C-:B------:R-:W-:Y:S01]  /*bc00*/  @!P3 IMAD.IADD R30, R30, 0x1, -R8.reuse ;  /* 0x000000011e1eb824 */ /* 0x100fe200078e0a08 */
[C---:B------:R-:W-:Y:S01]  /*bc10*/  ISETP.GT.U32.AND P3, PT, R8.reuse, R32, PT ;  /* 0x000000200800720c */ /* 0x040fe20003f64070 */
[----:B------:R-:W-:Y:S01]  /*bc20*/  @!P5 IMAD.IADD R31, R31, 0x1, -R8 ;  /* 0x000000011f1fd824 */ /* 0x000fe200078e0a08 */
[C---:B------:R-:W-:Y:S01]  /*bc30*/  ISETP.GT.U32.AND P5, PT, R8.reuse, R33, PT ;  /* 0x000000210800720c */ /* 0x040fe20003fa4070 */
[----:B------:R-:W-:Y:S01]  /*bc40*/  IMAD R35, R8, R3, R35 ;  /* 0x0000000308237224 */ /* 0x000fe200078e0223 */
[----:B------:R-:W-:Y:S01]  /*bc50*/  IABS R34, R23 ;  /* 0x0000001700227213 */ /* 0x000fe20000000000 */
[----:B------:R-:W-:Y:S01]  /*bc60*/  STL [R1+0x220], R23 ;  /* 0x0002201701007387 */ /* 0x000fe20000100800 */
[----:B------:R-:W-:-:S02]  /*bc70*/  IMAD R145, R145, 0x2, R143 ;  /* 0x0000000291917824 */ /* 0x000fc400078e028f */
[----:B-----5:R-:W-:Y:S01]  /*bc80*/  IMAD R2, R2, UR23, RZ ;  /* 0x0000001702027c24 */ /* 0x020fe2000f8e02ff */
[----:B------:R0:W-:Y:S01]  /*bc90*/  STL [R1+0x224], R10 ;  /* 0x0002240a01007387 */ /* 0x0001e20000100800 */
[----:B------:R-:W-:-:S04]  /*bca0*/  IMAD.HI.U32 R22, R9, R34, RZ ;  /* 0x0000002209167227 */ /* 0x000fc800078e00ff */
[--C-:B------:R-:W-:Y:S02]  /*bcb0*/  @!P3 IMAD.IADD R32, R32, 0x1, -R8.reuse ;  /* 0x000000012020b824 */ /* 0x100fe400078e0a08 */
[----:B------:R-:W-:Y:S02]  /*bcc0*/  @!P5 IMAD.IADD R33, R33, 0x1, -R8 ;  /* 0x000000012121d824 */ /* 0x000fe400078e0a08 */
[----:B------:R-:W-:Y:S01]  /*bcd0*/  IMAD.MOV R22, RZ, RZ, -R22 ;  /* 0x000000ffff167224 */ /* 0x000fe200078e0a16 */
[----:B------:R-:W-:Y:S01]  /*bce0*/  ISETP.GT.U32.AND P5, PT, R8, R32, PT ;  /* 0x000000200800720c */ /* 0x000fe20003fa4070 */
[----:B0-----:R-:W-:Y:S01]  /*bcf0*/  VIADD R10, R0, 0xf8 ;  /* 0x000000f8000a7836 */ /* 0x001fe20000000000 */
[C---:B------:R-:W-:Y:S01]  /*bd00*/  ISETP.GT.U32.AND P1, PT, R8.reuse, R33, PT ;  /* 0x000000210800720c */ /* 0x040fe20003f24070 */
[C---:B------:R-:W-:Y:S02]  /*bd10*/  IMAD R34, R8.reuse, R22, R34 ;  /* 0x0000001608227224 */ /* 0x040fe400078e0222 */
[----:B------:R-:W-:Y:S01]  /*bd20*/  IMAD.HI.U32 R22, R9, R39, RZ ;  /* 0x0000002709167227 */ /* 0x000fe200078e00ff */
[----:B------:R-:W-:Y:S01]  /*bd30*/  IABS R36, R10 ;  /* 0x0000000a00247213 */ /* 0x000fe20000000000 */
[----:B------:R0:W-:Y:S01]  /*bd40*/  STL [R1+0x22c], R10 ;  /* 0x00022c0a01007387 */ /* 0x0001e20000100800 */
[----:B------:R-:W-:Y:S01]  /*bd50*/  ISETP.GT.U32.AND P3, PT, R8, R34, PT ;  /* 0x000000220800720c */ /* 0x000fe20003f64070 */
[----:B------:R-:W-:-:S02]  /*bd60*/  IMAD R147, R147, 0x2, R145 ;  /* 0x0000000293937824 */ /* 0x000fc400078e0291 */
[----:B------:R-:W-:-:S04]  /*bd70*/  IMAD.HI.U32 R3, R9, R36, RZ ;  /* 0x0000002409037227 */ /* 0x000fc800078e00ff */
[--C-:B------:R-:W-:Y:S01]  /*bd80*/  @!P5 IMAD.IADD R32, R32, 0x1, -R8.reuse ;  /* 0x000000012020d824 */ /* 0x100fe200078e0a08 */
[----:B------:R-:W-:Y:S01]  /*bd90*/  ISETP.GT.U32.AND P5, PT, R8, R35, PT ;  /* 0x000000230800720c */ /* 0x000fe20003fa4070 */
[----:B------:R-:W-:Y:S02]  /*bda0*/  IMAD.MOV R3, RZ, RZ, -R3 ;  /* 0x000000ffff037224 */ /* 0x000fe400078e0a03 */
[----:B0-----:R-:W-:Y:S02]  /*bdb0*/  VIADD R10, R0, 0xf9 ;  /* 0x000000f9000a7836 */ /* 0x001fe40000000000 */
[----:B------:R-:W-:Y:S02]  /*bdc0*/  @!P3 IMAD.IADD R34, R34, 0x1, -R8 ;  /* 0x000000012222b824 */ /* 0x000fe400078e0a08 */
[----:B------:R-:W-:Y:S01]  /*bdd0*/  IMAD R36, R8, R3, R36 ;  /* 0x0000000308247224 */ /* 0x000fe200078e0224 */
[----:B------:R-:W-:Y:S01]  /*bde0*/  IABS R37, R10 ;  /* 0x0000000a00257213 */ /* 0x000fe20000000000 */
[----:B------:R-:W-:Y:S01]  /*bdf0*/  VIADD R3, R0, 0xfb ;  /* 0x000000fb00037836 */ /* 0x000fe20000000000 */
[----:B------:R-:W-:Y:S01]  /*be00*/  ISETP.GT.U32.AND P3, PT, R8, R34, PT ;  /* 0x000000220800720c */ /* 0x000fe20003f64070 */
[----:B------:R-:W-:Y:S01]  /*be10*/  STL [R1+0x228], R10 ;  /* 0x0002280a01007387 */ /* 0x000fe20000100800 */
[--C-:B------:R-:W-:Y:S01]  /*be20*/  @!P1 IMAD.IADD R33, R33, 0x1, -R8.reuse ;  /* 0x0000000121219824 */ /* 0x100fe200078e0a08 */
[----:B------:R-:W-:Y:S01]  /*be30*/  ISETP.GE.AND P1, PT, R7, RZ, PT ;  /* 0x000000ff0700720c */ /* 0x000fe20003f26270 */
[----:B------:R-:W-:Y:S01]  /*be40*/  @!P5 IMAD.IADD R35, R35, 0x1, -R8 ;  /* 0x000000012323d824 */ /* 0x000fe200078e0a08 */
[----:B------:R-:W-:Y:S01]  /*be50*/  IABS R23, R3 ;  /* 0x0000000300177213 */ /* 0x000fe20000000000 */
[----:B------:R-:W-:-:S02]  /*be60*/  IMAD.MOV R7, RZ, RZ, -R22 ;  /* 0x000000ffff077224 */ /* 0x000fc400078e0a16 */
[----:B------:R-:W-:Y:S01]  /*be70*/  IMAD R149, R149, 0x2, R147 ;  /* 0x0000000295957824 */ /* 0x000fe200078e0293 */
[----:B------:R-:W-:Y:S01]  /*be80*/  ISETP.GT.U32.AND P5, PT, R8, R35, PT ;  /* 0x000000230800720c */ /* 0x000fe20003fa4070 */
[----:B------:R-:W-:Y:S02]  /*be90*/  @!P4 IMAD.MOV R24, RZ, RZ, -R24 ;  /* 0x000000ffff18c224 */ /* 0x000fe400078e0a18 */
[----:B------:R-:W-:Y:S02]  /*bea0*/  IMAD R151, R151, 0x2, R149 ;  /* 0x0000000297977824 */ /* 0x000fe400078e0295 */
[----:B------:R-:W-:Y:S01]  /*beb0*/  @!P3 IMAD.IADD R34, R34, 0x1, -R8 ;  /* 0x000000012222b824 */ /* 0x000fe200078e0a08 */
[----:B------:R-:W-:Y:S01]  /*bec0*/  ISETP.GE.AND P3, PT, R6, RZ, PT ;  /* 0x000000ff0600720c */ /* 0x000fe20003f66270 */
[----:B------:R-:W-:Y:S02]  /*bed0*/  VIADD R6, R0, 0xfa ;  /* 0x000000fa00067836 */ /* 0x000fe40000000000 */
[----:B------:R-:W-:-:S02]  /*bee0*/  IMAD R153, R153, 0x2, R151 ;  /* 0x0000000299997824 */ /* 0x000fc400078e0297 */
[----:B------:R-:W-:Y:S01]  /*bef0*/  @!P2 IMAD.MOV R25, RZ, RZ, -R25 ;  /* 0x000000ffff19a224 */ /* 0x000fe200078e0a19 */
[----:B------:R0:W-:Y:S01]  /*bf00*/  STL [R1+0x230], R6 ;  /* 0x0002300601007387 */ /* 0x0001e20000100800 */
[----:B------:R-:W-:Y:S01]  /*bf10*/  @!P5 IMAD.IADD R35, R35, 0x1, -R8 ;  /* 0x000000012323d824 */ /* 0x000fe200078e0a08 */
[----:B------:R-:W-:Y:S01]  /*bf20*/  ISETP.GT.U32.AND P5, PT, R8, R36, PT ;  /* 0x000000240800720c */ /* 0x000fe20003fa4070 */
[----:B------:R-:W-:Y:S01]  /*bf30*/  IMAD R155, R155, 0x4, R153 ;  /* 0x000000049b9b7824 */ /* 0x000fe200078e0299 */
[----:B------:R1:W-:Y:S01]  /*bf40*/  STL [R1+0x234], R3 ;  /* 0x0002340301007387 */ /* 0x0003e20000100800 */
[----:B------:R-:W-:Y:S01]  /*bf50*/  IABS R22, R6 ;  /* 0x0000000600167213 */ /* 0x000fe20000000000 */
[----:B------:R-:W-:Y:S02]  /*bf60*/  IMAD.U32 R160, RZ, RZ, UR4 ;  /* 0x00000004ffa07e24 */ /* 0x000fe4000f8e00ff */
[----:B------:R-:W-:Y:S02]  /*bf70*/  IMAD R157, R157, 0x2, R155 ;  /* 0x000000029d9d7824 */ /* 0x000fe400078e029b */
[----:B0-----:R-:W-:-:S04]  /*bf80*/  IMAD.HI.U32 R6, R9, R22, RZ ;  /* 0x0000001609067227 */ /* 0x001fc800078e00ff */
[----:B-1----:R-:W-:-:S04]  /*bf90*/  IMAD.HI.U32 R3, R9, R37, RZ ;  /* 0x0000002509037227 */ /* 0x002fc800078e00ff */
[----:B------:R-:W-:Y:S02]  /*bfa0*/  @!P5 IMAD.IADD R36, R36, 0x1, -R8 ;  /* 0x000000012424d824 */ /* 0x000fe400078e0a08 */
[----:B------:R-:W-:Y:S02]  /*bfb0*/  IMAD.MOV R3, RZ, RZ, -R3 ;  /* 0x000000ffff037224 */ /* 0x000fe400078e0a03 */
[----:B------:R-:W-:Y:S01]  /*bfc0*/  IMAD.MOV R6, RZ, RZ, -R6 ;  /* 0x000000ffff067224 */ /* 0x000fe200078e0a06 */
[----:B------:R-:W-:Y:S01]  /*bfd0*/  BAR.SYNC.DEFER_BLOCKING 0x0 ;  /* 0x0000000000007b1d */ /* 0x000fe20000010000 */
[C---:B------:R-:W-:Y:S01]  /*bfe0*/  ISETP.GT.U32.AND P5, PT, R8.reuse, R36, PT ;  /* 0x000000240800720c */ /* 0x040fe20003fa4070 */
[C---:B------:R-:W-:Y:S02]  /*bff0*/  IMAD R37, R8.reuse, R3, R37 ;  /* 0x0000000308257224 */ /* 0x040fe400078e0225 */
[----:B------:R-:W-:Y:S02]  /*c000*/  IMAD R22, R8, R6, R22 ;  /* 0x0000000608167224 */ /* 0x000fe400078e0216 */
[----:B------:R-:W-:-:S04]  /*c010*/  IMAD.HI.U32 R3, R9, R23, RZ ;  /* 0x0000001709037227 */ /* 0x000fc800078e00ff */
[----:B------:R-:W-:Y:S02]  /*c020*/  IMAD.MOV R3, RZ, RZ, -R3 ;  /* 0x000000ffff037224 */ /* 0x000fe400078e0a03 */
[----:B------:R-:W-:Y:S02]  /*c030*/  IMAD R159, R159, 0x2, R157 ;  /* 0x000000029f9f7824 */ /* 0x000fe400078e029d */
[----:B------:R-:W-:Y:S01]  /*c040*/  @!P5 IMAD.IADD R36, R36, 0x1, -R8 ;  /* 0x000000012424d824 */ /* 0x000fe200078e0a08 */
[C---:B------:R-:W-:Y:S01]  /*c050*/  ISETP.GT.U32.AND P5, PT, R8.reuse, R37, PT ;  /* 0x000000250800720c */ /* 0x040fe20003fa4070 */
[C---:B------:R-:W-:Y:S02]  /*c060*/  IMAD R23, R8.reuse, R3, R23 ;  /* 0x0000000308177224 */ /* 0x040fe400078e0217 */
[----:B------:R-:W-:Y:S01]  /*c070*/  IMAD R161, R161, 0x2, R159 ;  /* 0x00000002a1a17824 */ /* 0x000fe200078e029f */
[----:B------:R-:W0:Y:S01]  /*c080*/  LDC R3, c[0x0][0x3a0] ;  /* 0x0000e800ff037b82 */ /* 0x000e220000000800 */
[----:B------:R-:W-:-:S02]  /*c090*/  IMAD R39, R8, R7, R39 ;  /* 0x0000000708277224 */ /* 0x000fc400078e0227 */
[----:B------:R-:W-:Y:S02]  /*c0a0*/  IMAD R163, R163, 0x2, R161 ;  /* 0x00000002a3a37824 */ /* 0x000fe400078e02a1 */
[----:B------:R-:W-:Y:S02]  /*c0b0*/  IMAD.U32 R7, RZ, RZ, UR8 ;  /* 0x00000008ff077e24 */ /* 0x000fe4000f8e00ff */
[----:B------:R-:W-:Y:S02]  /*c0c0*/  IMAD R165, R165, 0x2, R163 ;  /* 0x00000002a5a57824 */ /* 0x000fe400078e02a3 */
[----:B------:R-:W-:Y:S02]  /*c0d0*/  @!P5 IMAD.IADD R37, R37, 0x1, -R8 ;  /* 0x000000012525d824 */ /* 0x000fe400078e0a08 */
[----:B------:R-:W-:Y:S02]  /*c0e0*/  IMAD R134, R134, 0x2, R165 ;  /* 0x0000000286867824 */ /* 0x000fe400078e02a5 */
[----:B------:R-:W-:Y:S01]  /*c0f0*/  @!P0 IMAD.MOV R26, RZ, RZ, -R26 ;  /* 0x000000ffff1a8224 */ /* 0x000fe200078e0a1a */
[----:B------:R-:W-:Y:S01]  /*c100*/  ISETP.GT.U32.AND P5, PT, R8, R37, PT ;  /* 0x000000250800720c */ /* 0x000fe20003fa4070 */
[----:B------:R-:W-:-:S02]  /*c110*/  IMAD R130, R130, 0x4, R134 ;  /* 0x0000000482827824 */ /* 0x000fc400078e0286 */
[----:B------:R-:W-:Y:S02]  /*c120*/  @!P1 IMAD.MOV R27, RZ, RZ, -R27 ;  /* 0x000000ffff1b9224 */ /* 0x000fe400078e0a1b */
[----:B------:R-:W-:-:S04]  /*c130*/  IMAD R128, R128, 0x2, R130 ;  /* 0x0000000280807824 */ /* 0x000fc800078e0282 */
[----:B------:R-:W-:-:S04]  /*c140*/  IMAD R126, R126, 0x2, R128 ;  /* 0x000000027e7e7824 */ /* 0x000fc800078e0280 */
[----:B------:R-:W-:Y:S01]  /*c150*/  @!P5 IMAD.IADD R37, R37, 0x1, -R8 ;  /* 0x000000012525d824 */ /* 0x000fe200078e0a08 */
[----:B------:R-:W-:Y:S01]  /*c160*/  ISETP.GT.U32.AND P5, PT, R8, R22, PT ;  /* 0x000000160800720c */ /* 0x000fe20003fa4070 */
[----:B------:R-:W-:-:S04]  /*c170*/  IMAD R124, R124, 0x2, R126 ;  /* 0x000000027c7c7824 */ /* 0x000fc800078e027e */
        /* <DEDUP_REMOVED lines=9> */
[----:B------:R-:W-:-:S03]  /*c210*/  IMAD R110, R110, 0x2, R112 ;  /* 0x000000026e6e7824 */ /* 0x000fc600078e0270 */
[----:B------:R-:W-:Y:S01]  /*c220*/  ISETP.GT.U32.AND P4, PT, R8, R23, PT ;  /* 0x000000170800720c */ /* 0x000fe20003f84070 */
[----:B------:R-:W-:-:S04]  /*c230*/  IMAD R108, R108, 0x2, R110 ;  /* 0x000000026c6c7824 */ /* 0x000fc800078e026e */
[----:B------:R-:W-:-:S04]  /*c240*/  IMAD R106, R106, 0x2, R108 ;  /* 0x000000026a6a7824 */ /* 0x000fc800078e026c */
[----:B------:R-:W-:Y:S01]  /*c250*/  @!P5 IMAD.IADD R22, R22, 0x1, -R8 ;  /* 0x000000011616d824 */ /* 0x000fe200078e0a08 */
[----:B------:R-:W-:Y:S01]  /*c260*/  IADD3 R6, P5, PT, R2, UR16, RZ ;  /* 0x0000001002067c10 */ /* 0x000fe2000ffbe0ff */
[----:B------:R-:W-:Y:S02]  /*c270*/  IMAD R104, R104, 0x2, R106 ;  /* 0x0000000268687824 */ /* 0x000fe400078e026a */
[----:B------:R-:W-:Y:S01]  /*c280*/  @!P4 IMAD.IADD R23, R23, 0x1, -R8 ;  /* 0x000000011717c824 */ /* 0x000fe200078e0a08 */
[----:B------:R-:W-:Y:S01]  /*c290*/  LEA.HI.X.SX32 R2, R2, UR17, 0x1, P5 ;  /* 0x0000001102027c11 */ /* 0x000fe2000a8f0eff */
[----:B------:R-:W-:Y:S01]  /*c2a0*/  IMAD R102, R102, 0x2, R104 ;  /* 0x0000000266667824 */ /* 0x000fe200078e0268 */
[-C--:B------:R-:W-:Y:S02]  /*c2b0*/  IADD3 R144, P5, PT, R143, R6.reuse, RZ ;  /* 0x000000068f907210 */ /* 0x080fe40007fbe0ff */
[----:B------:R-:W-:Y:S01]  /*c2c0*/  IADD3 R146, P2, PT, R145, R6, RZ ;  /* 0x0000000691927210 */ /* 0x000fe20007f5e0ff */
[----:B------:R-:W-:Y:S01]  /*c2d0*/  IMAD R98, R98, 0x4, R102 ;  /* 0x0000000462627824 */ /* 0x000fe200078e0266 */
[----:B------:R-:W-:-:S02]  /*c2e0*/  LEA.HI.X.SX32 R143, R143, R2, 0x1, P5 ;  /* 0x000000028f8f7211 */ /* 0x000fc400028f0eff */
[-C--:B------:R-:W-:Y:S01]  /*c2f0*/  IADD3 R150, P5, PT, R149, R6.reuse, RZ ;  /* 0x0000000695967210 */ /* 0x080fe20007fbe0ff */
[----:B------:R-:W-:Y:S01]  /*c300*/  IMAD R96, R96, 0x2, R98 ;  /* 0x0000000260607824 */ /* 0x000fe200078e0262 */
[----:B------:R-:W-:Y:S02]  /*c310*/  IADD3 R142, P4, PT, R141, R6, RZ ;  /* 0x000000068d8e7210 */ /* 0x000fe40007f9e0ff */
[-C--:B------:R-:W-:Y:S01]  /*c320*/  LEA.HI.X.SX32 R149, R149, R2.reuse, 0x1, P5 ;  /* 0x0000000295957211 */ /* 0x080fe200028f0eff */
[----:B------:R-:W-:Y:S01]  /*c330*/  IMAD R94, R94, 0x2, R96 ;  /* 0x000000025e5e7824 */ /* 0x000fe200078e0260 */
[----:B------:R-:W-:Y:S01]  /*c340*/  IADD3 R10, P5, PT, R6, UR4, RZ ;  /* 0x00000004060a7c10 */ /* 0x000fe2000ffbe0ff */
[----:B------:R-:W-:Y:S01]  /*c350*/  UIMAD UR4, UR27, UR8, URZ ;  /* 0x000000081b0472a4 */ /* 0x000fe2000f8e02ff */
[-C--:B------:R-:W-:Y:S01]  /*c360*/  LEA.HI.X.SX32 R145, R145, R2.reuse, 0x1, P2 ;  /* 0x0000000291917211 */ /* 0x080fe200010f0eff */
[----:B------:R-:W-:Y:S01]  /*c370*/  IMAD R92, R92, 0x2, R94 ;  /* 0x000000025c5c7824 */ /* 0x000fe200078e025e */
[----:B------:R-:W-:Y:S01]  /*c380*/  LEA.HI.X.SX32 R141, R141, R2, 0x1, P4 ;  /* 0x000000028d8d7211 */ /* 0x000fe200020f0eff */
[----:B------:R1:W-:Y:S01]  /*c390*/  STL [R1+0x960], R10 ;  /* 0x0009600a01007387 */ /* 0x0003e20000100800 */
[-C--:B------:R-:W-:Y:S01]  /*c3a0*/  IADD3 R152, P2, PT, R151, R6.reuse, RZ ;  /* 0x0000000697987210 */ /* 0x080fe20007f5e0ff */
[----:B------:R-:W-:Y:S01]  /*c3b0*/  IMAD R90, R90, 0x2, R92 ;  /* 0x000000025a5a7824 */ /* 0x000fe200078e025c */
[----:B------:R-:W-:-:S02]  /*c3c0*/  IADD3 R148, P4, PT, R147, R6, RZ ;  /* 0x0000000693947210 */ /* 0x000fc40007f9e0ff */
[-C--:B------:R-:W-:Y:S01]  /*c3d0*/  LEA.HI.X.SX32 R151, R151, R2.reuse, 0x1, P2 ;  /* 0x0000000297977211 */ /* 0x080fe200010f0eff */
[----:B------:R-:W-:Y:S01]  /*c3e0*/  IMAD R88, R88, 0x2, R90 ;  /* 0x0000000258587824 */ /* 0x000fe200078e025a */
[----:B------:R-:W-:Y:S02]  /*c3f0*/  LEA.HI.X.SX32 R147, R147, R2, 0x1, P4 ;  /* 0x0000000293937211 */ /* 0x000fe400020f0eff */
[----:B------:R-:W-:Y:S01]  /*c400*/  IADD3 R156, P2, PT, R155, R6, RZ ;  /* 0x000000069b9c7210 */ /* 0x000fe20007f5e0ff */
[----:B------:R-:W-:Y:S01]  /*c410*/  IMAD R86, R86, 0x2, R88 ;  /* 0x0000000256567824 */ /* 0x000fe200078e0258 */
[----:B-1----:R-:W-:Y:S02]  /*c420*/  LEA.HI.X.SX32 R10, R160, R2, 0x1, P5 ;  /* 0x00000002a00a7211 */ /* 0x002fe400028f0eff */
[-C--:B------:R-:W-:Y:S01]  /*c430*/  IADD3 R160, P5, PT, R159, R6.reuse, RZ ;  /* 0x000000069fa07210 */ /* 0x080fe20007fbe0ff */
[----:B------:R-:W-:Y:S01]  /*c440*/  IMAD R82, R82, 0x4, R86 ;  /* 0x0000000452527824 */ /* 0x000fe200078e0256 */
[----:B------:R-:W-:Y:S01]  /*c450*/  IADD3 R154, P4, PT, R153, R6, RZ ;  /* 0x00000006999a7210 */ /* 0x000fe20007f9e0ff */
[----:B------:R1:W-:Y:S01]  /*c460*/  STL [R1+0x95c], R10 ;  /* 0x00095c0a01007387 */ /* 0x0003e20000100800 */
[-C--:B------:R-:W-:Y:S01]  /*c470*/  LEA.HI.X.SX32 R159, R159, R2.reuse, 0x1, P5 ;  /* 0x000000029f9f7211 */ /* 0x080fe200028f0eff */
[----:B------:R-:W-:Y:S01]  /*c480*/  IMAD R80, R80, 0x2, R82 ;  /* 0x0000000250507824 */ /* 0x000fe200078e0252 */
[----:B------:R-:W-:-:S02]  /*c490*/  LEA.HI.X.SX32 R155, R155, R2, 0x1, P2 ;  /* 0x000000029b9b7211 */ /* 0x000fc400010f0eff */
[----:B------:R-:W-:Y:S01]  /*c4a0*/  LEA.HI.X.SX32 R153, R153, R2, 0x1, P4 ;  /* 0x0000000299997211 */ /* 0x000fe200020f0eff */
[----:B------:R-:W-:Y:S01]  /*c4b0*/  IMAD R78, R78, 0x2, R80 ;  /* 0x000000024e4e7824 */ /* 0x000fe200078e0250 */
[-C--:B------:R-:W-:Y:S02]  /*c4c0*/  IADD3 R162, P2, PT, R161, R6.reuse, RZ ;  /* 0x00000006a1a27210 */ /* 0x080fe40007f5e0ff */
[-C--:B------:R-:W-:Y:S01]  /*c4d0*/  IADD3 R158, P4, PT, R157, R6.reuse, RZ ;  /* 0x000000069d9e7210 */ /* 0x080fe20007f9e0ff */
[----:B------:R-:W-:Y:S01]  /*c4e0*/  IMAD R76, R76, 0x2, R78 ;  /* 0x000000024c4c7824 */ /* 0x000fe200078e024e */
[----:B-1----:R-:W-:Y:S02]  /*c4f0*/  IADD3 R10, P5, PT, R165, R6, RZ ;  /* 0x00000006a50a7210 */ /* 0x002fe40007fbe0ff */
[-C--:B------:R-:W-:Y:S01]  /*c500*/  LEA.HI.X.SX32 R161, R161, R2.reuse, 0x1, P2 ;  /* 0x00000002a1a17211 */ /* 0x080fe200010f0eff */
[----:B------:R-:W-:Y:S01]  /*c510*/  IMAD R74, R74, 0x2, R76 ;  /* 0x000000024a4a7824 */ /* 0x000fe200078e024c */
[----:B------:R-:W-:Y:S01]  /*c520*/  LEA.HI.X.SX32 R157, R157, R2, 0x1, P4 ;  /* 0x000000029d9d7211 */ /* 0x000fe200020f0eff */
[----:B------:R1:W-:Y:S01]  /*c530*/  STL [R1], R10 ;  /* 0x0000000a01007387 */ /* 0x0003e20000100800 */
[----:B------:R-:W-:Y:S01]  /*c540*/  IADD3 R164, P4, PT, R163, R6, RZ ;  /* 0x00000006a3a47210 */ /* 0x000fe20007f9e0ff */
[----:B------:R-:W-:Y:S01]  /*c550*/  IMAD R72, R72, 0x2, R74 ;  /* 0x0000000248487824 */ /* 0x000fe200078e024a */
[----:B------:R-:W-:-:S02]  /*c560*/  LEA.HI.X.SX32 R165, R165, R2, 0x1, P5 ;  /* 0x00000002a5a57211 */ /* 0x000fc400028f0eff */
[----:B------:R-:W-:Y:S01]  /*c570*/  LEA.HI.X.SX32 R163, R163, R2, 0x1, P4 ;  /* 0x00000002a3a37211 */ /* 0x000fe200020f0eff */
[----:B------:R-:W-:Y:S01]  /*c580*/  IMAD R70, R70, 0x2, R72 ;  /* 0x0000000246467824 */ /* 0x000fe200078e0248 */
[----:B-1----:R-:W-:-:S03]  /*c590*/  IADD3 R10, P2, PT, R134, R6, RZ ;  /* 0x00000006860a7210 */ /* 0x002fc60007f5e0ff */
[----:B------:R-:W-:Y:S02]  /*c5a0*/  IMAD R47, R47, 0x4, R70 ;  /* 0x000000042f2f7824 */ /* 0x000fe400078e0246 */
[----:B------:R1:W-:Y:S02]  /*c5b0*/  STL [R1+0x8], R10 ;  /* 0x0000080a01007387 */ /* 0x0003e40000100800 */
[----:B------:R-:W-:-:S04]  /*c5c0*/  IMAD R65, R65, 0x2, R47 ;  /* 0x0000000241417824 */ /* 0x000fc800078e022f */
[----:B------:R-:W-:-:S04]  /*c5d0*/  IMAD R45, R45, 0x2, R65 ;  /* 0x000000022d2d7824 */ /* 0x000fc800078e0241 */
[----:B------:R-:W-:Y:S01]  /*c5e0*/  IMAD R61, R61, 0x2, R45 ;  /* 0x000000023d3d7824 */ /* 0x000fe200078e022d */
[----:B-1----:R-:W-:-:S03]  /*c5f0*/  IADD3 R10, P4, PT, R6, UR6, RZ ;  /* 0x00000006060a7c10 */ /* 0x002fc6000ff9e0ff */
[----:B------:R-:W-:Y:S02]  /*c600*/  IMAD R59, R59, 0x2, R61 ;  /* 0x000000023b3b7824 */ /* 0x000fe400078e023d */
[----:B------:R1:W-:Y:S02]  /*c610*/  STL [R1+0x968], R10 ;  /* 0x0009680a01007387 */ /* 0x0003e40000100800 */
[----:B------:R-:W-:-:S04]  /*c620*/  IMAD R57, R57, 0x2, R59 ;  /* 0x0000000239397824 */ /* 0x000fc800078e023b */
[----:B------:R-:W-:Y:S01]  /*c630*/  IMAD R43, R43, 0x2, R57 ;  /* 0x000000022b2b7824 */ /* 0x000fe200078e0239 */
[----:B-1----:R-:W-:-:S03]  /*c640*/  IADD3 R10, P5, PT, R130, R6, RZ ;  /* 0x00000006820a7210 */ /* 0x002fc60007fbe0ff */
[----:B------:R-:W-:Y:S02]  /*c650*/  IMAD R7, R7, 0x4, R43 ;  /* 0x0000000407077824 */ /* 0x000fe400078e022b */
[----:B------:R1:W-:Y:S02]  /*c660*/  STL [R1+0x10], R10 ;  /* 0x0000100a01007387 */ /* 0x0003e40000100800 */
[----:B------:R-:W-:Y:S01]  /*c670*/  IMAD R49, R49, 0x2, R7 ;  /* 0x0000000231317824 */ /* 0x000fe200078e0207 */
[----:B-1----:R-:W-:Y:S01]  /*c680*/  LEA.HI.X.SX32 R10, R134, R2, 0x1, P2 ;  /* 0x00000002860a7211 */ /* 0x002fe200010f0eff */
[----:B------:R-:W-:Y:S01]  /*c690*/  IMAD.U32 R134, RZ, RZ, UR4 ;  /* 0x00000004ff867e24 */ /* 0x000fe2000f8e00ff */
[----:B------:R-:W-:-:S03]  /*c6a0*/  UIMAD UR4, UR28, UR8, URZ ;  /* 0x000000081c0472a4 */ /* 0x000fc6000f8e02ff */
[----:B------:R1:W-:Y:S01]  /*c6b0*/  STL [R1+0x4], R10 ;  /* 0x0000040a01007387 */ /* 0x0003e20000100800 */
[----:B------:R-:W-:Y:S02]  /*c6c0*/  LEA.HI.X.SX32 R134, R134, R2, 0x1, P4 ;  /* 0x0000000286867211 */ /* 0x000fe400020f0eff */
[----:B-1----:R-:W-:-:S05]  /*c6d0*/  IADD3 R10, P2, PT, R128, R6, RZ ;  /* 0x00000006800a7210 */ /* 0x002fca0007f5e0ff */
[----:B------:R1:W-:Y:S04]  /*c6e0*/  STL [R1+0x18], R10 ;  /* 0x0000180a01007387 */ /* 0x0003e80000100800 */
[----:B------:R2:W-:Y:S01]  /*c6f0*/  STL [R1+0x964], R134 ;  /* 0x0009648601007387 */ /* 0x0005e20000100800 */
[----:B-1----:R-:W1:Y:S01]  /*c700*/  S2R R10, SR_TID.X ;  /* 0x00000000000a7919 */ /* 0x002e620000002100 */
[----:B--2---:R-:W-:-:S05]  /*c710*/  IADD3 R134, P4, PT, R126, R6, RZ ;  /* 0x000000067e867210 */ /* 0x004fca0007f9e0ff */
[----:B------:R2:W-:Y:S02]  /*c720*/  STL [R1+0x20], R134 ;  /* 0x0000208601007387 */ /* 0x0005e40000100800 */
[----:B--2---:R-:W-:Y:S02]  /*c730*/  LEA.HI.X.SX32 R134, R130, R2, 0x1, P5 ;  /* 0x0000000282867211 */ /* 0x004fe400028f0eff */
[----:B------:R-:W-:-:S03]  /*c740*/  IADD3 R130, P5, PT, R124, R6, RZ ;  /* 0x000000067c827210 */ /* 0x000fc60007fbe0ff */
[----:B------:R2:W-:Y:S04]  /*c750*/  STL [R1+0xc], R134 ;  /* 0x00000c8601007387 */ /* 0x0005e80000100800 */
[----:B------:R3:W-:Y:S01]  /*c760*/  STL [R1+0x28], R130 ;  /* 0x0000288201007387 */ /* 0x0007e20000100800 */
[----:B-1----:R-:W-:Y:S02]  /*c770*/  SHF.R.U32.HI R10, RZ, 0x6, R10 ;  /* 0x00000006ff0a7819 */ /* 0x002fe4000001160a */
[----:B--2---:R-:W-:Y:S02]  /*c780*/  LEA.HI.X.SX32 R134, R128, R2, 0x1, P2 ;  /* 0x0000000280867211 */ /* 0x004fe400010f0eff */
[----:B------:R-:W-:Y:S02]  /*c790*/  IADD3 R128, P2, PT, R122, R6, RZ ;  /* 0x000000067a807210 */ /* 0x000fe40007f5e0ff */
[----:B---3--:R-:W-:Y:S01]  /*c7a0*/  LEA.HI.X.SX32 R130, R126, R2, 0x1, P4 ;  /* 0x000000027e827211 */ /* 0x008fe200020f0eff */
[----:B------:R1:W-:Y:S01]  /*c7b0*/  STL [R1+0x14], R134 ;  /* 0x0000148601007387 */ /* 0x0003e20000100800 */
[----:B------:R-:W-:-:S02]  /*c7c0*/  IADD3 R126, P4, PT, R120, R6, RZ ;  /* 0x00000006787e7210 */ /* 0x000fc40007f9e0ff */
[----:B------:R-:W-:Y:S01]  /*c7d0*/  LEA.HI.X.SX32 R122, R122, R2, 0x1, P2 ;  /* 0x000000027a7a7211 */ /* 0x000fe200010f0eff */
[----:B------:R2:W-:Y:S01]  /*c7e0*/  STL [R1+0x30], R128 ;  /* 0x0000308001007387 */ /* 0x0005e20000100800 */
[----:B------:R-:W-:-:S03]  /*c7f0*/  SGXT.U32 R10, R10, 0x1 ;  /* 0x000000010a0a781a */ /* 0x000fc60000000000 */
[----:B------:R3:W-:Y:S01]  /*c800*/  STL [R1+0x1c], R130 ;  /* 0x00001c8201007387 */ /* 0x0007e20000100800 */
[----:B-1----:R-:W-:-:S03]  /*c810*/  IADD3 R134, P2, PT, R6, UR12, RZ ;  /* 0x0000000c06867c10 */ /* 0x002fc6000ff5e0ff */
[----:B------:R1:W-:Y:S01]  /*c820*/  STL [R1+0x38], R126 ;  /* 0x0000387e01007387 */ /* 0x0003e20000100800 */
[----:B--2---:R-:W-:Y:S02]  /*c830*/  LEA.HI.X.SX32 R128, R124, R2, 0x1, P5 ;  /* 0x000000027c807211 */ /* 0x004fe400028f0eff */
[C---:B------:R-:W-:Y:S01]  /*c840*/  IADD3 R124, P5, PT, R118.reuse, R6, RZ ;  /* 0x00000006767c7210 */ /* 0x040fe20007fbe0ff */
[----:B---3--:R-:W-:Y:S01]  /*c850*/  IMAD.U32 R130, RZ, RZ, UR4 ;  /* 0x00000004ff827e24 */ /* 0x008fe2000f8e00ff */
[----:B------:R-:W-:Y:S02]  /*c860*/  UIMAD UR4, UR29, UR8, URZ ;  /* 0x000000081d0472a4 */ /* 0x000fe4000f8e02ff */
[-C--:B------:R-:W-:Y:S01]  /*c870*/  LEA.HI.X.SX32 R118, R118, R2.reuse, 0x1, P5 ;  /* 0x0000000276767211 */ /* 0x080fe200028f0eff */
[----:B------:R-:W-:Y:S01]  /*c880*/  STL [R1+0x40], R124 ;  /* 0x0000407c01007387 */ /* 0x000fe20000100800 */
[----:B------:R-:W-:-:S03]  /*c890*/  LEA.HI.X.SX32 R130, R130, R2, 0x1, P2 ;  /* 0x0000000282827211 */ /* 0x000fc600010f0eff */
[----:B------:R-:W-:Y:S01]  /*c8a0*/  STL [R1+0x24], R128 ;  /* 0x0000248001007387 */ /* 0x000fe20000100800 */
[----:B-1----:R-:W-:Y:S01]  /*c8b0*/  IMAD.U32 R126, RZ, RZ, UR4 ;  /* 0x00000004ff7e7e24 */ /* 0x002fe2000f8e00ff */
[----:B------:R-:W-:Y:S02]  /*c8c0*/  UIMAD UR4, UR30, UR8, URZ ;  /* 0x000000081e0472a4 */ /* 0x000fe4000f8e02ff */
[----:B------:R1:W-:Y:S02]  /*c8d0*/  STL [R1+0x2c], R122 ;  /* 0x00002c7a01007387 */ /* 0x0003e40000100800 */
[----:B-1----:R-:W-:Y:S02]  /*c8e0*/  LEA.HI.X.SX32 R122, R120, R2, 0x1, P4 ;  /* 0x00000002787a7211 */ /* 0x002fe400020f0eff */
[----:B------:R-:W-:-:S03]  /*c8f0*/  IADD3 R120, P4, PT, R114, R6, RZ ;  /* 0x0000000672787210 */ /* 0x000fc60007f9e0ff */
[----:B------:R1:W-:Y:S01]  /*c900*/  STL [R1+0x34], R122 ;  /* 0x0000347a01007387 */ /* 0x0003e20000100800 */
[----:B------:R-:W-:-:S03]  /*c910*/  LEA.HI.X.SX32 R114, R114, R2, 0x1, P4 ;  /* 0x0000000272727211 */ /* 0x000fc600020f0eff */
[----:B------:R2:W-:Y:S04]  /*c920*/  STL [R1+0x48], R120 ;  /* 0x0000487801007387 */ /* 0x0005e80000100800 */
[----:B------:R-:W-:Y:S01]  /*c930*/  STL [R1+0x970], R134 ;  /* 0x0009708601007387 */ /* 0x000fe20000100800 */
[----:B-1----:R-:W-:-:S03]  /*c940*/  IADD3 R122, P4, PT, R108, R6, RZ ;  /* 0x000000066c7a7210 */ /* 0x002fc60007f9e0ff */
[----:B------:R1:W-:Y:S01]  /*c950*/  STL [R1+0x3c], R118 ;  /* 0x00003c7601007387 */ /* 0x0003e20000100800 */
[----:B--2---:R-:W-:Y:S02]  /*c960*/  IADD3 R120, P5, PT, R112, R6, RZ ;  /* 0x0000000670787210 */ /* 0x004fe40007fbe0ff */
[----:B------:R-:W-:Y:S02]  /*c970*/  LEA.HI.X.SX32 R124, R108, R2, 0x1, P4 ;  /* 0x000000026c7c7211 */ /* 0x000fe400020f0eff */
[-C--:B------:R-:W-:Y:S01]  /*c980*/  IADD3 R108, P4, PT, R102, R6.reuse, RZ ;  /* 0x00000006666c7210 */ /* 0x080fe20007f9e0ff */
[----:B------:R-:W-:Y:S01]  /*c990*/  STL [R1+0x50], R120 ;  /* 0x0000507801007387 */ /* 0x000fe20000100800 */
[----:B-1----:R-:W-:Y:S02]  /*c9a0*/  IADD3 R118, P2, PT, R110, R6, RZ ;  /* 0x000000066e767210 */ /* 0x002fe40007f5e0ff */
[----:B------:R-:W-:-:S03]  /*c9b0*/  LEA.HI.X.SX32 R102, R102, R2, 0x1, P4 ;  /* 0x0000000266667211 */ /* 0x000fc600020f0eff */
[----:B------:R1:W-:Y:S04]  /*c9c0*/  STL [R1+0x58], R118 ;  /* 0x0000587601007387 */ /* 0x0003e80000100800 */
[----:B------:R-:W-:Y:S04]  /*c9d0*/  STL [R1+0x96c], R130 ;  /* 0x00096c8201007387 */ /* 0x000fe80000100800 */
[----:B------:R2:W-:Y:S01]  /*c9e0*/  STL [R1+0x44], R114 ;  /* 0x0000447201007387 */ /* 0x0005e20000100800 */
[-C--:B-1----:R-:W-:Y:S02]  /*c9f0*/  LEA.HI.X.SX32 R118, R112, R2.reuse, 0x1, P5 ;  /* 0x0000000270767211 */ /* 0x082fe400028f0eff */
[----:B------:R-:W-:-:S02]  /*ca00*/  LEA.HI.X.SX32 R112, R110, R2, 0x1, P2 ;  /* 0x000000026e707211 */ /* 0x000fc400010f0eff */
[-C--:B------:R-:W-:Y:S01]  /*ca10*/  IADD3 R110, P2, PT, R104, R6.reuse, RZ ;  /* 0x00000006686e7210 */ /* 0x080fe20007f5e0ff */
[----:B------:R1:W-:Y:S01]  /*ca20*/  STL [R1+0x4c], R118 ;  /* 0x00004c7601007387 */ /* 0x0003e20000100800 */
[----:B--2---:R-:W-:-:S03]  /*ca30*/  IADD3 R114, P5, PT, R106, R6, RZ ;  /* 0x000000066a727210 */ /* 0x004fc60007fbe0ff */
[----:B------:R-:W-:Y:S01]  /*ca40*/  STL [R1+0x60], R122 ;  /* 0x0000607a01007387 */ /* 0x000fe20000100800 */
[----:B------:R-:W-:-:S03]  /*ca50*/  LEA.HI.X.SX32 R106, R106, R2, 0x1, P5 ;  /* 0x000000026a6a7211 */ /* 0x000fc600028f0eff */
[----:B------:R2:W-:Y:S01]  /*ca60*/  STL [R1+0x68], R114 ;  /* 0x0000687201007387 */ /* 0x0005e20000100800 */
[----:B-1----:R-:W-:-:S03]  /*ca70*/  IADD3 R118, P5, PT, R6, UR13, RZ ;  /* 0x0000000d06767c10 */ /* 0x002fc6000ffbe0ff */
[----:B------:R1:W-:Y:S01]  /*ca80*/  STL [R1+0x54], R112 ;  /* 0x0000547001007387 */ /* 0x0003e20000100800 */
[----:B------:R-:W-:Y:S01]  /*ca90*/  LEA.HI.X.SX32 R120, R126, R2, 0x1, P5 ;  /* 0x000000027e787211 */ /* 0x000fe200028f0eff */
[----:B------:R-:W-:Y:S02]  /*caa0*/  IMAD.U32 R126, RZ, RZ, UR4 ;  /* 0x00000004ff7e7e24 */ /* 0x000fe4000f8e00ff */
[----:B------:R-:W-:Y:S01]  /*cab0*/  STL [R1+0x70], R110 ;  /* 0x0000706e01007387 */ /* 0x000fe20000100800 */
[----:B------:R-:W-:Y:S02]  /*cac0*/  UIMAD UR4, UR31, UR8, URZ ;  /* 0x000000081f0472a4 */ /* 0x000fe4000f8e02ff */
[----:B--2---:R-:W-:Y:S01]  /*cad0*/  IMAD.U32 R114, RZ, RZ, UR8 ;  /* 0x00000008ff727e24 */ /* 0x004fe2000f8e00ff */
[----:B------:R-:W-:Y:S01]  /*cae0*/  STL [R1+0x78], R108 ;  /* 0x0000786c01007387 */ /* 0x000fe20000100800 */
[----:B-1----:R-:W-:-:S03]  /*caf0*/  IMAD.U32 R112, RZ, RZ, UR8 ;  /* 0x00000008ff707e24 */ /* 0x002fc6000f8e00ff */
[----:B------:R-:W-:Y:S04]  /*cb00*/  STL [R1+0x5c], R124 ;  /* 0x00005c7c01007387 */ /* 0x000fe80000100800 */
        /* <DEDUP_REMOVED lines=27> */
[----:B------:R-:W-:Y:S01]  /*ccc0*/  STL [R1+0x8c], R96 ;  /* 0x00008c6001007387 */ /* 0x000fe20000100800 */
[-C--:B------:R-:W-:Y:S01]  /*ccd0*/  LEA.HI.X.SX32 R104, R126, R2.reuse, 0x1, P4 ;  /* 0x000000027e687211 */ /* 0x080fe200020f0eff */
[----:B------:R-:W-:Y:S02]  /*cce0*/  IMAD.U32 R126, RZ, RZ, UR4 ;  /* 0x00000004ff7e7e24 */ /* 0x000fe4000f8e00ff */
[----:B------:R-:W-:Y:S01]  /*ccf0*/  STL [R1+0xa8], R94 ;  /* 0x0000a85e01007387 */ /* 0x000fe20000100800 */
[----:B------:R-:W-:Y:S01]  /*cd00*/  UIMAD UR4, UR32, UR8, URZ ;  /* 0x00000008200472a4 */ /* 0x000fe2000f8e02ff */
[----:B--2---:R-:W-:Y:S02]  /*cd10*/  VIADD R98, R0, 0xe9 ;  /* 0x000000e900627836 */ /* 0x004fe40000000000 */
[----:B------:R-:W-:Y:S04]  /*cd20*/  STL [R1+0xb0], R92 ;  /* 0x0000b05c01007387 */ /* 0x000fe80000100800 */
[----:B------:R-:W-:Y:S04]  /*cd30*/  STL [R1+0x94], R108 ;  /* 0x0000946c01007387 */ /* 0x000fe80000100800 */
[----:B------:R1:W-:Y:S02]  /*cd40*/  STL [R1+0x9c], R90 ;  /* 0x00009c5a01007387 */ /* 0x0003e40000100800 */
[----:B-1----:R-:W-:-:S02]  /*cd50*/  LEA.HI.X.SX32 R90, R88, R2, 0x1, P5 ;  /* 0x00000002585a7211 */ /* 0x002fc400028f0eff */
        /* <DEDUP_REMOVED lines=12> */
[-C--:B------:R-:W-:Y:S02]  /*ce20*/  LEA.HI.X.SX32 R70, R70, R2.reuse, 0x1, P5 ;  /* 0x0000000246467211 */ /* 0x080fe400028f0eff */
[----:B------:R-:W-:Y:S01]  /*ce30*/  ISETP.GT.U32.AND P5, PT, R8, R39, PT ;  /* 0x000000270800720c */ /* 0x000fe20003fa4070 */
[----:B------:R1:W-:Y:S04]  /*ce40*/  STL [R1+0xc8], R86 ;  /* 0x0000c85601007387 */ /* 0x0003e80000100800 */
[----:B------:R-:W-:Y:S04]  /*ce50*/  STL [R1+0x97c], R104 ;  /* 0x00097c6801007387 */ /* 0x000fe80000100800 */
[----:B------:R2:W-:Y:S01]  /*ce60*/  STL [R1+0xb4], R82 ;  /* 0x0000b45201007387 */ /* 0x0005e20000100800 */
[----:B-1----:R-:W-:-:S02]  /*ce70*/  LEA.HI.X.SX32 R86, R80, R2, 0x1, P2 ;  /* 0x0000000250567211 */ /* 0x002fc400010f0eff */
[----:B------:R-:W-:Y:S01]  /*ce80*/  LEA.HI.X.SX32 R80, R78, R2, 0x1, P4 ;  /* 0x000000024e507211 */ /* 0x000fe200020f0eff */
[----:B------:R-:W-:Y:S01]  /*ce90*/  @!P5 IMAD.IADD R39, R39, 0x1, -R8 ;  /* 0x000000012727d824 */ /* 0x000fe200078e0a08 */
[-C--:B------:R-:W-:Y:S01]  /*cea0*/  IADD3 R78, P4, PT, R72, R6.reuse, RZ ;  /* 0x00000006484e7210 */ /* 0x080fe20007f9e0ff */
[----:B------:R1:W-:Y:S01]  /*ceb0*/  STL [R1+0xbc], R86 ;  /* 0x0000bc5601007387 */ /* 0x0003e20000100800 */
[----:B--2---:R-:W-:-:S03]  /*cec0*/  IADD3 R82, P2, PT, R74, R6, RZ ;  /* 0x000000064a527210 */ /* 0x004fc60007f5e0ff */
[----:B------:R-:W-:Y:S01]  /*ced0*/  STL [R1+0xd0], R90 ;  /* 0x0000d05a01007387 */ /* 0x000fe20000100800 */
[----:B------:R-:W-:-:S03]  /*cee0*/  LEA.HI.X.SX32 R74, R74, R2, 0x1, P2 ;  /* 0x000000024a4a7211 */ /* 0x000fc600010f0eff */
[----:B------:R-:W-:Y:S01]  /*cef0*/  STL [R1+0xd8], R82 ;  /* 0x0000d85201007387 */ /* 0x000fe20000100800 */
[----:B-1----:R-:W-:-:S03]  /*cf00*/  IADD3 R86, P2, PT, R6, UR20, RZ ;  /* 0x0000001406567c10 */ /* 0x002fc6000ff5e0ff */
[----:B------:R-:W-:Y:S01]  /*cf10*/  STL [R1+0xc4], R80 ;  /* 0x0000c45001007387 */ /* 0x000fe20000100800 */
[-C--:B------:R-:W-:Y:S01]  /*cf20*/  LEA.HI.X.SX32 R88, R126, R2.reuse, 0x1, P2 ;  /* 0x000000027e587211 */ /* 0x080fe200010f0eff */
[----:B------:R-:W-:Y:S02]  /*cf30*/  IMAD.U32 R126, RZ, RZ, UR8 ;  /* 0x00000008ff7e7e24 */ /* 0x000fe4000f8e00ff */
[----:B------:R-:W-:Y:S04]  /*cf40*/  STL [R1+0xe0], R78 ;  /* 0x0000e04e01007387 */ /* 0x000fe80000100800 */
[----:B------:R-:W-:Y:S04]  /*cf50*/  STL [R1+0xe8], R76 ;  /* 0x0000e84c01007387 */ /* 0x000fe80000100800 */
[----:B------:R-:W-:Y:S04]  /*cf60*/  STL [R1+0xcc], R92 ;  /* 0x0000cc5c01007387 */ /* 0x000fe80000100800 */
[----:B------:R1:W-:Y:S02]  /*cf70*/  STL [R1+0xd4], R74 ;  /* 0x0000d44a01007387 */ /* 0x0003e40000100800 */
[----:B-1----:R-:W-:-:S02]  /*cf80*/  LEA.HI.X.SX32 R74, R72, R2, 0x1, P4 ;  /* 0x00000002484a7211 */ /* 0x002fc400020f0eff */
[----:B------:R-:W-:-:S03]  /*cf90*/  IADD3 R72, P4, PT, R47, R6, RZ ;  /* 0x000000062f487210 */ /* 0x000fc60007f9e0ff */
[----:B------:R-:W-:Y:S01]  /*cfa0*/  STL [R1+0xdc], R74 ;  /* 0x0000dc4a01007387 */ /* 0x000fe20000100800 */
[----:B------:R-:W-:-:S03]  /*cfb0*/  LEA.HI.X.SX32 R47, R47, R2, 0x1, P4 ;  /* 0x000000022f2f7211 */ /* 0x000fc600020f0eff */
[----:B------:R-:W-:Y:S04]  /*cfc0*/  STL [R1+0xf0], R72 ;  /* 0x0000f04801007387 */ /* 0x000fe80000100800 */
[----:B------:R-:W-:Y:S04]  /*cfd0*/  STL [R1+0x988], R86 ;  /* 0x0009885601007387 */ /* 0x000fe80000100800 */
[----:B------:R1:W-:Y:S02]  /*cfe0*/  STL [R1+0xe4], R70 ;  /* 0x0000e44601007387 */ /* 0x0003e40000100800 */
[----:B-1----:R-:W-:-:S04]  /*cff0*/  IADD3 R70, P2, PT, R65, R6, RZ ;  /* 0x0000000641467210 */ /* 0x002fc80007f5e0ff */
[----:B------:R-:W-:Y:S01]  /*d000*/  LEA.HI.X.SX32 R65, R65, R2, 0x1, P2 ;  /* 0x0000000241417211 */ /* 0x000fe200010f0eff */
[----:B------:R1:W-:Y:S04]  /*d010*/  STL [R1+0xf8], R70 ;  /* 0x0000f84601007387 */ /* 0x0003e80000100800 */
[----:B------:R-:W-:Y:S04]  /*d020*/  STL [R1+0x984], R88 ;  /* 0x0009845801007387 */ /* 0x000fe80000100800 */
[----:B------:R2:W-:Y:S01]  /*d030*/  STL [R1+0xec], R47 ;  /* 0x0000ec2f01007387 */ /* 0x0005e20000100800 */
[----:B-1----:R-:W-:-:S04]  /*d040*/  IADD3 R70, P4, PT, R45, R6, RZ ;  /* 0x000000062d467210 */ /* 0x002fc80007f9e0ff */
[----:B------:R-:W-:Y:S01]  /*d050*/  LEA.HI.X.SX32 R72, R45, R2, 0x1, P4 ;  /* 0x000000022d487211 */ /* 0x000fe200020f0eff */
[----:B------:R1:W-:Y:S01]  /*d060*/  STL [R1+0x100], R70 ;  /* 0x0001004601007387 */ /* 0x0003e20000100800 */
[----:B--2---:R-:W-:-:S03]  /*d070*/  IMAD R47, R126, 0x2, R49 ;  /* 0x000000027e2f7824 */ /* 0x004fc600078e0231 */
[----:B------:R2:W-:Y:S01]  /*d080*/  STL [R1+0xf4], R65 ;  /* 0x0000f44101007387 */ /* 0x0005e20000100800 */
[----:B------:R-:W-:-:S03]  /*d090*/  IMAD R45, R126, 0x2, R47 ;  /* 0x000000027e2d7824 */ /* 0x000fc600078e022f */
[----:B------:R3:W-:Y:S01]  /*d0a0*/  STL [R1+0xfc], R72 ;  /* 0x0000fc4801007387 */ /* 0x0007e20000100800 */
[----:B------:R-:W-:Y:S01]  /*d0b0*/  IMAD.U32 R126, RZ, RZ, UR4 ;  /* 0x00000004ff7e7e24 */ /* 0x000fe2000f8e00ff */
[-C--:B-1----:R-:W-:Y:S01]  /*d0c0*/  IADD3 R70, P2, PT, R61, R6.reuse, RZ ;  /* 0x000000063d467210 */ /* 0x082fe20007f5e0ff */
[----:B------:R-:W-:Y:S01]  /*d0d0*/  UIMAD UR4, UR11, UR8, URZ ;  /* 0x000000080b0472a4 */ /* 0x000fe2000f8e02ff */
[----:B--2---:R-:W-:-:S03]  /*d0e0*/  IADD3 R65, P4, PT, R59, R6, RZ ;  /* 0x000000063b417210 */ /* 0x004fc60007f9e0ff */
[----:B------:R-:W-:Y:S01]  /*d0f0*/  STL [R1+0x108], R70 ;  /* 0x0001084601007387 */ /* 0x000fe20000100800 */
[----:B------:R-:W-:Y:S01]  /*d100*/  LEA.HI.X.SX32 R61, R61, R2, 0x1, P2 ;  /* 0x000000023d3d7211 */ /* 0x000fe200010f0eff */
[----:B------:R-:W-:Y:S01]  /*d110*/  IMAD.U32 R110, RZ, RZ, UR4 ;  /* 0x00000004ff6e7e24 */ /* 0x000fe2000f8e00ff */
[C---:B---3--:R-:W-:Y:S01]  /*d120*/  IADD3 R72, P2, PT, R57.reuse, R6, RZ ;  /* 0x0000000639487210 */ /* 0x048fe20007f5e0ff */
[----:B------:R1:W-:Y:S01]  /*d130*/  STL [R1+0x110], R65 ;  /* 0x0001104101007387 */ /* 0x0003e20000100800 */
[----:B------:R-:W-:Y:S02]  /*d140*/  USHF.L.U32 UR4, UR14, 0x15, URZ ;  /* 0x000000150e047899 */ /* 0x000fe400080006ff */
[----:B------:R-:W-:Y:S01]  /*d150*/  LEA.HI.X.SX32 R57, R57, R2, 0x1, P2 ;  /* 0x0000000239397211 */ /* 0x000fe200010f0eff */
[----:B------:R-:W-:Y:S01]  /*d160*/  STL [R1+0x118], R72 ;  /* 0x0001184801007387 */ /* 0x000fe20000100800 */
[----:B------:R-:W-:-:S03]  /*d170*/  ULOP3.LUT UR12, UR4, 0x600000, URZ, 0xc0, !UPT ;  /* 0x00600000040c7892 */ /* 0x000fc6000f8ec0ff */
[----:B------:R-:W-:Y:S01]  /*d180*/  STL [R1+0x104], R61 ;  /* 0x0001043d01007387 */ /* 0x000fe20000100800 */
[----:B------:R-:W-:Y:S01]  /*d190*/  UMOV UR4, 0x1 ;  /* 0x0000000100047882 */ /* 0x000fe20000000000 */
[----:B-1----:R-:W-:Y:S02]  /*d1a0*/  LEA.HI.X.SX32 R65, R59, R2, 0x1, P4 ;  /* 0x000000023b417211 */ /* 0x002fe400020f0eff */
[----:B------:R-:W-:-:S03]  /*d1b0*/  IADD3 R59, P4, PT, R43, R6, RZ ;  /* 0x000000062b3b7210 */ /* 0x000fc60007f9e0ff */
[----:B------:R1:W-:Y:S01]  /*d1c0*/  STL [R1+0x10c], R65 ;  /* 0x00010c4101007387 */ /* 0x0003e20000100800 */
[----:B------:R-:W-:-:S03]  /*d1d0*/  LEA.HI.X.SX32 R43, R43, R2, 0x1, P4 ;  /* 0x000000022b2b7211 */ /* 0x000fc600020f0eff */
[----:B------:R-:W-:Y:S04]  /*d1e0*/  STL [R1+0x120], R59 ;  /* 0x0001203b01007387 */ /* 0x000fe80000100800 */
[----:B------:R2:W-:Y:S01]  /*d1f0*/  STL [R1+0x114], R57 ;  /* 0x0001143901007387 */ /* 0x0005e20000100800 */
[----:B-1----:R-:W-:-:S03]  /*d200*/  IADD3 R65, P2, PT, R6, UR21, RZ ;  /* 0x0000001506417c10 */ /* 0x002fc6000ff5e0ff */
[----:B------:R1:W-:Y:S04]  /*d210*/  STL [R1+0x11c], R43 ;  /* 0x00011c2b01007387 */ /* 0x0003e80000100800 */
[----:B------:R-:W-:Y:S01]  /*d220*/  STL [R1+0x990], R65 ;  /* 0x0009904101007387 */ /* 0x000fe20000100800 */
[----:B--2---:R-:W-:-:S04]  /*d230*/  IADD3 R57, P4, PT, R7, R6, RZ ;  /* 0x0000000607397210 */ /* 0x004fc80007f9e0ff */
[----:B------:R-:W-:Y:S01]  /*d240*/  LEA.HI.X.SX32 R7, R7, R2, 0x1, P4 ;  /* 0x0000000207077211 */ /* 0x000fe200020f0eff */
[----:B------:R2:W-:Y:S01]  /*d250*/  STL [R1+0x128], R57 ;  /* 0x0001283901007387 */ /* 0x0005e20000100800 */
[----:B-1----:R-:W-:Y:S01]  /*d260*/  IMAD R43, R114, 0x2, R45 ;  /* 0x00000002722b7824 */ /* 0x002fe200078e022d */
[----:B------:R-:W-:Y:S02]  /*d270*/  IADD3 R114, P4, PT, R47, R6, RZ ;  /* 0x000000062f727210 */ /* 0x000fe40007f9e0ff */
[----:B--2---:R-:W-:Y:S01]  /*d280*/  LEA.HI.X.SX32 R57, R126, R2, 0x1, P2 ;  /* 0x000000027e397211 */ /* 0x004fe200010f0eff */
[----:B------:R-:W-:Y:S01]  /*d290*/  IMAD.U32 R126, RZ, RZ, UR8 ;  /* 0x00000008ff7e7e24 */ /* 0x000fe2000f8e00ff */
[----:B------:R-:W-:-:S04]  /*d2a0*/  IADD3 R59, P2, PT, R49, R6, RZ ;  /* 0x00000006313b7210 */ /* 0x000fc80007f5e0ff */
[----:B------:R-:W-:Y:S01]  /*d2b0*/  LEA.HI.X.SX32 R49, R49, R2, 0x1, P2 ;  /* 0x0000000231317211 */ /* 0x000fe200010f0eff */
[----:B------:R-:W-:Y:S01]  /*d2c0*/  STL [R1+0x130], R59 ;  /* 0x0001303b01007387 */ /* 0x000fe20000100800 */
[----:B------:R-:W-:-:S03]  /*d2d0*/  IADD3 R76, P2, PT, R45, R6, RZ ;  /* 0x000000062d4c7210 */ /* 0x000fc60007f5e0ff */
[----:B------:R-:W-:Y:S01]  /*d2e0*/  STL [R1+0x98c], R57 ;  /* 0x00098c3901007387 */ /* 0x000fe20000100800 */
[----:B------:R-:W-:-:S03]  /*d2f0*/  LEA.HI.X.SX32 R78, R45, R2, 0x1, P2 ;  /* 0x000000022d4e7211 */ /* 0x000fc600010f0eff */
[----:B------:R1:W-:Y:S04]  /*d300*/  STL [R1+0x124], R7 ;  /* 0x0001240701007387 */ /* 0x0003e80000100800 */
[----:B------:R-:W-:Y:S04]  /*d310*/  STL [R1+0x138], R114 ;  /* 0x0001387201007387 */ /* 0x000fe80000100800 */
[----:B------:R2:W-:Y:S01]  /*d320*/  STL [R1+0x12c], R49 ;  /* 0x00012c3101007387 */ /* 0x0005e20000100800 */
[----:B-1----:R-:W-:Y:S01]  /*d330*/  IMAD R7, R126, 0x2, R43 ;  /* 0x000000027e077824 */ /* 0x002fe200078e022b */
[----:B------:R-:W-:-:S02]  /*d340*/  LEA.HI.X.SX32 R126, R47, R2, 0x1, P4 ;  /* 0x000000022f7e7211 */ /* 0x000fc400020f0eff */
[----:B------:R-:W-:Y:S01]  /*d350*/  STL [R1+0x140], R76 ;  /* 0x0001404c01007387 */ /* 0x000fe20000100800 */
[----:B------:R-:W-:Y:S02]  /*d360*/  IMAD R47, R112, 0x2, R7 ;  /* 0x00000002702f7824 */ /* 0x000fe400078e0207 */
[----:B------:R-:W1:Y:S01]  /*d370*/  S2R R112, SR_TID.X ;  /* 0x0000000000707919 */ /* 0x000e620000002100 */
[----:B--2---:R-:W-:-:S04]  /*d380*/  IADD3 R49, P5, PT, R43, R6, RZ ;  /* 0x000000062b317210 */ /* 0x004fc80007fbe0ff */
[----:B------:R-:W-:Y:S01]  /*d390*/  LEA.HI.X.SX32 R45, R43, R2, 0x1, P5 ;  /* 0x000000022b2d7211 */ /* 0x000fe200028f0eff */
[----:B------:R2:W-:Y:S01]  /*d3a0*/  STL [R1+0x148], R49 ;  /* 0x0001483101007387 */ /* 0x0005e20000100800 */
[-C--:B------:R-:W-:Y:S02]  /*d3b0*/  IADD3 R43, P2, PT, R47, R6.reuse, RZ ;  /* 0x000000062f2b7210 */ /* 0x080fe40007f5e0ff */
[----:B------:R-:W-:Y:S01]  /*d3c0*/  ISETP.GT.U32.AND P5, PT, R8, R39, PT ;  /* 0x000000270800720c */ /* 0x000fe20003fa4070 */
[----:B------:R-:W-:Y:S01]  /*d3d0*/  STL [R1+0x134], R126 ;  /* 0x0001347e01007387 */ /* 0x000fe20000100800 */
[----:B--2---:R-:W-:-:S04]  /*d3e0*/  IADD3 R49, P4, PT, R7, R6, RZ ;  /* 0x0000000607317210 */ /* 0x004fc80007f9e0ff */
[----:B------:R-:W-:Y:S01]  /*d3f0*/  LEA.HI.X.SX32 R7, R7, R2, 0x1, P4 ;  /* 0x0000000207077211 */ /* 0x000fe200020f0eff */
[----:B------:R-:W-:Y:S01]  /*d400*/  STL [R1+0x150], R49 ;  /* 0x0001503101007387 */ /* 0x000fe20000100800 */
[----:B------:R-:W-:-:S05]  /*d410*/  IADD3 R6, P4, PT, R6, UR22, RZ ;  /* 0x0000001606067c10 */ /* 0x000fca000ff9e0ff */
[----:B------:R-:W-:Y:S01]  /*d420*/  @!P5 IMAD.IADD R39, R39, 0x1, -R8 ;  /* 0x000000012727d824 */ /* 0x000fe200078e0a08 */
[----:B------:R-:W-:Y:S04]  /*d430*/  STL [R1+0x13c], R78 ;  /* 0x00013c4e01007387 */ /* 0x000fe80000100800 */
[----:B------:R-:W-:Y:S04]  /*d440*/  STL [R1+0x144], R45 ;  /* 0x0001442d01007387 */ /* 0x000fe80000100800 */
[----:B------:R-:W-:Y:S04]  /*d450*/  STL [R1+0x158], R43 ;  /* 0x0001582b01007387 */ /* 0x000fe80000100800 */
[----:B------:R1:W-:Y:S04]  /*d460*/  STL [R1+0x14c], R7 ;  /* 0x00014c0701007387 */ /* 0x0003e80000100800 */
[----:B------:R2:W-:Y:S01]  /*d470*/  STL [R1+0x998], R6 ;  /* 0x0009980601007387 */ /* 0x0005e20000100800 */
[----:B-1----:R-:W-:-:S02]  /*d480*/  SHF.R.U32.HI R7, RZ, 0x6, R112 ;  /* 0x00000006ff077819 */ /* 0x002fc40000011670 */
[-C--:B--2---:R-:W-:Y:S02]  /*d490*/  LEA.HI.X.SX32 R6, R47, R2.reuse, 0x1, P2 ;  /* 0x000000022f067211 */ /* 0x084fe400010f0eff */
[----:B------:R-:W-:Y:S02]  /*d4a0*/  SGXT.U32 R7, R7, 0x1 ;  /* 0x000000010707781a */ /* 0x000fe40000000000 */
[----:B------:R-:W-:Y:S01]  /*d4b0*/  ISETP.GE.AND P2, PT, R98, RZ, PT ;  /* 0x000000ff6200720c */ /* 0x000fe20003f46270 */
[----:B------:R1:W-:Y:S02]  /*d4c0*/  STL [R1+0x154], R6 ;  /* 0x0001540601007387 */ /* 0x0003e40000100800 */
[----:B-1----:R-:W-:Y:S02]  /*d4d0*/  LEA.HI.X.SX32 R6, R110, R2, 0x1, P4 ;  /* 0x000000026e067211 */ /* 0x002fe400020f0eff */
[----:B------:R-:W-:Y:S02]  /*d4e0*/  ISETP.GE.AND P4, PT, R0, RZ, PT ;  /* 0x000000ff0000720c */ /* 0x000fe40003f86270 */
[----:B------:R-:W-:Y:S01]  /*d4f0*/  LOP3.LUT R2, R112, 0x7f, RZ, 0xc0, !PT ;  /* 0x0000007f70027812 */ /* 0x000fe200078ec0ff */
[----:B------:R0:W-:Y:S03]  /*d500*/  STL [R1+0x994], R6 ;  /* 0x0009940601007387 */ /* 0x0001e60000100800 */
[----:B------:R-:W-:Y:S01]  /*d510*/  ISETP.NE.U32.AND P1, PT, R2, RZ, PT ;  /* 0x000000ff0200720c */ /* 0x000fe20003f25070 */
[----:B0-----:R-:W-:-:S06]  /*d520*/  VIADD R6, R3, 0x7f ;  /* 0x0000007f03067836 */ /* 0x001fcc0000000000 */
[----:B------:R-:W-:Y:S01]  /*d530*/  @!P4 IMAD.MOV R39, RZ, RZ, -R39 ;  /* 0x000000ffff27c224 */ /* 0x000fe200078e0a27 */
[----:B------:R-:W-:Y:S01]  /*d540*/  ISETP.GT.AND P0, PT, R6, 0x7f, PT ;  /* 0x0000007f0600780c */ /* 0x000fe20003f04270 */
[----:B------:R-:W-:-:S03]  /*d550*/  IMAD R6, R2, UR9, RZ ;  /* 0x0000000902067c24 */ /* 0x000fc6000f8e02ff */
[----:B------:R-:W-:Y:S02]  /*d560*/  ISETP.LT.AND P5, PT, R7, R3, P0 ;  /* 0x000000030700720c */ /* 0x000fe400007a1270 */
[----:B------:R-:W-:-:S04]  /*d570*/  IADD3 R7, P4, PT, R6, UR18, RZ ;  /* 0x0000001206077c10 */ /* 0x000fc8000ff9e0ff */
[----:B------:R-:W-:Y:S01]  /*d580*/  LEA.HI.X.SX32 R6, R6, UR19, 0x1, P4 ;  /* 0x0000001306067c11 */ /* 0x000fe2000a0f0eff */
[----:B------:R-:W-:Y:S08]  /*d590*/  BRA.U UP0, `(.L_x_5) ;  /* 0x0000000100187547 */ /* 0x000ff0000b800000 */
[----:B------:R-:W-:Y:S01]  /*d5a0*/  ELECT P4, URZ, PT ;  /* 0x0000000000ff782f */ /* 0x000fe20003880000 */
[----:B------:R-:W-:Y:S01]  /*d5b0*/  IMAD.MOV.U32 R43, RZ, RZ, 0x1 ;  /* 0x00000001ff2b7424 */ /* 0x000fe200078e00ff */
[----:B------:R-:W-:Y:S01]  /*d5c0*/  UMOV UR6, 0x40 ;  /* 0x0000004000067882 */ /* 0x000fe20000000000 */
[----:B------:R-:W-:Y:S01]  /*d5d0*/  UVIRTCOUNT.DEALLOC.SMPOOL 0x80 ;  /* 0x000000800000784c */ /* 0x000fe20000000000 */
[----:B------:R-:W-:-:S09]  /*d5e0*/  ULEA UR6, UR5, UR6, 0x18 ;  /* 0x0000000605067291 */ /* 0x000fd2000f8ec0ff */
[----:B------:R0:W-:Y:S03]  /*d5f0*/  @P4 STS.U8 [UR6], R43 ;  /* 0x0000002bff004988 */ /* 0x0001e60008000006 */
.L_x_5:
[----:B------:R-:W-:Y:S01]  /*d600*/  UIADD3 UR12, UPT, UPT, UR7, UR12, URZ ;  /* 0x0000000c070c7290 */ /* 0x000fe2000fffe0ff */
[----:B------:R1:W-:Y:S01]  /*d610*/  STL.64 [R1+0xd68], R132 ;  /* 0x000d688401007387 */ /* 0x0003e20000100a00 */
[----:B------:R-:W-:Y:S01]  /*d620*/  VOTEU.ALL UP1, P1 ;  /* 0x0000000000ff7886 */ /* 0x000fe20000820000 */
[----:B------:R-:W-:Y:S01]  /*d630*/  UIADD3 UR13, UPT, UPT, UR10, 0x14000, URZ ;  /* 0x000140000a0d7890 */ /* 0x000fe2000fffe0ff */
[----:B------:R-:W-:Y:S01]  /*d640*/  @!P3 IMAD.MOV R28, RZ, RZ, -R28 ;  /* 0x000000ffff1cb224 */ /* 0x000fe200078e0a1c */
[----:B------:R-:W-:Y:S01]  /*d650*/  VOTEU.ALL UP2, P1 ;  /* 0x0000000000ff7886 */ /* 0x000fe20000840000 */
[----:B------:R2:W-:Y:S01]  /*d660*/  STL.64 [R1+0xd60], R100 ;  /* 0x000d606401007387 */ /* 0x0005e20000100a00 */
[----:B------:R-:W-:-:S04]  /*d670*/  @!UP1 UIADD3 UR16, UPT, UPT, -UR4, 0x100000, URZ ;  /* 0x0010000004109890 */ /* 0x000fc8000fffe1ff */
[----:B------:R-:W-:Y:S02]  /*d680*/  @!UP1 USHF.L.U32 UR17, UR16, 0xb, URZ ;  /* 0x0000000b10119899 */ /* 0x000fe400080006ff */
[----:B------:R-:W-:Y:S01]  /*d690*/  @!UP1 USHF.L.U32 UR16, UR16, 0x1, URZ ;  /* 0x0000000110109899 */ /* 0x000fe200080006ff */
[----:B------:R-:W-:Y:S01]  /*d6a0*/  @!P2 IMAD.MOV R29, RZ, RZ, -R29 ;  /* 0x000000ffff1da224 */ /* 0x000fe200078e0a1d */
[----:B------:R-:W-:Y:S01]  /*d6b0*/  PRMT R2, RZ, 0x7610, R2 ;  /* 0x00007610ff027816 */ /* 0x000fe20000000002 */
[----:B------:R-:W-:Y:S01]  /*d6c0*/  STTM.16dp32bit_t0_t15.x128 tmem[UR12], RZ ;  /* 0x000000ff000079ed */ /* 0x000fe20008b8000c */
[----:B------:R-:W-:Y:S01]  /*d6d0*/  STTM.16dp32bit_t16_t31.x128 tmem[UR12+0x80], RZ ;  /* 0x000080ff000079ed */ /* 0x000fe20008ba000c */
[----:B------:R-:W3:Y:S02]  /*d6e0*/  FENCE.VIEW.ASYNC.T ;  /* 0x00000000000073c6 */ /* 0x000ee40000000200 */
[----:B---3--:R-:W-:Y:S01]  /*d6f0*/  BAR.SYNC.DEFER_BLOCKING 0x0 ;  /* 0x0000000000007b1d */ /* 0x008fe20000010000 */
[----:B-1----:R-:W-:-:S02]  /*d700*/  PRMT R132, RZ, 0x7610, R132 ;  /* 0x00007610ff847816 */ /* 0x002fc40000000084 */
[C---:B------:R-:W-:Y:S02]  /*d710*/  LOP3.LUT R133, R10.reuse, 0x18, RZ, 0xfc, !PT ;  /* 0x000000180a857812 */ /* 0x040fe400078efcff */
[C---:B--2---:R-:W-:Y:S01]  /*d720*/  LOP3.LUT R101, R10.reuse, 0x10, RZ, 0xfc, !PT ;  /* 0x000000100a657812 */ /* 0x044fe200078efcff */
[----:B------:R-:W1:Y:S01]  /*d730*/  LDCU UR15, c[0x0][0x39c] ;  /* 0x00007380ff0f77ac */ /* 0x000e620008000800 */
[----:B------:R2:W-:Y:S02]  /*d740*/  STL.64 [R1+0xd58], R84 ;  /* 0x000d585401007387 */ /* 0x0005e40000100a00 */
[-C--:B------:R-:W-:Y:S01]  /*d750*/  ISETP.LT.AND P4, PT, R101, R3.reuse, P0 ;  /* 0x000000036500720c */ /* 0x080fe20000781270 */
[----:B------:R-:W3:Y:S01]  /*d760*/  LDCU UR75, c[0x0][0x3b0] ;  /* 0x00007600ff4b77ac */ /* 0x000ee20008000800 */
[----:B------:R-:W-:Y:S01]  /*d770*/  STL.64 [R1+0xd50], R68 ;  /* 0x000d504401007387 */ /* 0x000fe20000100a00 */
[----:B------:R-:W-:Y:S02]  /*d780*/  PRMT R96, RZ, 0x7610, R96 ;  /* 0x00007610ff607816 */ /* 0x000fe40000000060 */
[----:B------:R-:W-:Y:S01]  /*d790*/  PRMT R110, RZ, 0x7610, R110 ;  /* 0x00007610ff6e7816 */ /* 0x000fe2000000006e */
[----:B------:R-:W-:Y:S01]  /*d7a0*/  STL.64 [R1+0xd48], R66 ;  /* 0x000d484201007387 */ /* 0x000fe20000100a00 */
[----:B0-----:R-:W-:Y:S01]  /*d7b0*/  PRMT R43, RZ, 0x7610, R43 ;  /* 0x00007610ff2b7816 */ /* 0x001fe2000000002b */
[----:B------:R-:W0:Y:S02]  /*d7c0*/  LDCU UR6, c[0x0][0x3b0] ;  /* 0x00007600ff0677ac */ /* 0x000e240008000800 */
[----:B------:R4:W-:Y:S01]  /*d7d0*/  STL.64 [R1+0xd40], R62 ;  /* 0x000d403e01007387 */ /* 0x0009e20000100a00 */
[C---:B--2---:R-:W-:Y:S01]  /*d7e0*/  LOP3.LUT R85, R10.reuse, 0x8, RZ, 0xfc, !PT ;  /* 0x000000080a557812 */ /* 0x044fe200078efcff */
[----:B------:R-:W2:Y:S02]  /*d7f0*/  LDCU UR76, c[0x0][0x3b0] ;  /* 0x00007600ff4c77ac */ /* 0x000ea40008000800 */
[----:B------:R-:W0:Y:S02]  /*d800*/  FENCE.VIEW.ASYNC.S ;  /* 0x00000000000073c6 */ /* 0x000e240000000000 */
[----:B0-----:R0:W0:Y:S02]  /*d810*/  @!UP2 SYNCS.EXCH.64 URZ, [UR13], UR16 ;  /* 0x000000100dffa5b2 */ /* 0x0010240008000100 */
[----:B------:R0:W-:Y:S01]  /*d820*/  STL.64 [R1+0xd38], R54 ;  /* 0x000d383601007387 */ /* 0x0001e20000100a00 */
[----:B------:R-:W-:Y:S01]  /*d830*/  ISETP.LT.AND P3, PT, R85, R3, P0 ;  /* 0x000000035500720c */ /* 0x000fe20000761270 */
[----:B------:R-:W0:Y:S02]  /*d840*/  LDCU UR5, c[0x0][0x3b0] ;  /* 0x00007600ff0577ac */ /* 0x000e240008000800 */
[----:B------:R-:W-:Y:S01]  /*d850*/  STL.64 [R1+0xd30], R52 ;  /* 0x000d303401007387 */ /* 0x000fe20000100a00 */
[----:B------:R-:W-:Y:S01]  /*d860*/  PRMT R112, RZ, 0x7610, R112 ;  /* 0x00007610ff707816 */ /* 0x000fe20000000070 */
[----:B------:R-:W1:Y:S01]  /*d870*/  LDCU UR74, c[0x0][0x3b0] ;  /* 0x00007600ff4a77ac */ /* 0x000e620008000800 */
[----:B----4-:R-:W-:Y:S01]  /*d880*/  @P5 IMAD.MOV.U32 R62, RZ, RZ, R142 ;  /* 0x000000ffff3e5224 */ /* 0x010fe200078e008e */
[----:B------:R-:W-:Y:S01]  /*d890*/  STL.64 [R1+0xd28], R50 ;  /* 0x000d283201007387 */ /* 0x000fe20000100a00 */
[----:B------:R-:W-:Y:S01]  /*d8a0*/  @P5 IMAD.MOV.U32 R63, RZ, RZ, R141 ;  /* 0x000000ffff3f5224 */ /* 0x000fe200078e008d */
[----:B------:R-:W-:Y:S01]  /*d8b0*/  PRMT R100, RZ, 0x7610, R100 ;  /* 0x00007610ff647816 */ /* 0x000fe20000000064 */
[----:B------:R-:W4:Y:S01]  /*d8c0*/  LDCU UR73, c[0x0][0x3b0] ;  /* 0x00007600ff4977ac */ /* 0x000f220008000800 */
[----:B0-----:R-:W-:Y:S01]  /*d8d0*/  BAR.SYNC.DEFER_BLOCKING 0x0 ;  /* 0x0000000000007b1d */ /* 0x001fe20000010000 */
[----:B------:R-:W-:-:S02]  /*d8e0*/  LOP3.LUT R68, R10, 0x20, RZ, 0xfc, !PT ;  /* 0x000000200a447812 */ /* 0x000fc400078efcff */
[----:B------:R-:W-:Y:S02]  /*d8f0*/  PRMT R98, RZ, 0x7610, R98 ;  /* 0x00007610ff627816 */ /* 0x000fe40000000062 */
[----:B------:R-:W-:Y:S01]  /*d900*/  PRMT R94, RZ, 0x7610, R94 ;  /* 0x00007610ff5e7816 */ /* 0x000fe2000000005e */
[----:B------:R-:W0:Y:S01]  /*d910*/  LDCU UR72, c[0x0][0x3b0] ;  /* 0x00007600ff4877ac */ /* 0x000e220008000800 */
[----:B------:R-:W-:Y:S01]  /*d920*/  STL.64 [R1+0xd20], R40 ;  /* 0x000d202801007387 */ /* 0x000fe20000100a00 */
[----:B------:R-:W-:Y:S01]  /*d930*/  PRMT R80, RZ, 0x7610, R80 ;  /* 0x00007610ff507816 */ /* 0x000fe20000000050 */
[----:B------:R-:W0:Y:S02]  /*d940*/  LDCU UR71, c[0x0][0x3b0] ;  /* 0x00007600ff4777ac */ /* 0x000e240008000800 */
        /* <DEDUP_REMOVED lines=9> */
[----:B------:R-:W2:Y:S01]  /*d9e0*/  @P5 LDG.E.U8 R132, desc[UR24][R62.64] ;  /* 0x000000183e845981 */ /* 0x000ea2000c1e1100 */
        /* <DEDUP_REMOVED lines=12> */
[----:B------:R-:W0:Y:S03]  /*dab0*/  LDCU UR63, c[0x0][0x3b0] ;  /* 0x00007600ff3f77ac */ /* 0x000e260008000800 */
[----:B------:R-:W-:Y:S01]  /*dac0*/  STL.64 [R1+0xce0], R6 ;  /* 0x000ce00601007387 */ /* 0x000fe20000100a00 */
[----:B------:R-:W0:Y:S03]  /*dad0*/  LDCU UR62, c[0x0][0x3b0] ;  /* 0x00007600ff3e77ac */ /* 0x000e260008000800 */
[----:B------:R-:W-:Y:S01]  /*dae0*/  STL.64 [R1+0xcd8], R8 ;  /* 0x000cd80801007387 */ /* 0x000fe20000100a00 */
[----:B------:R-:W0:Y:S03]  /*daf0*/  LDCU UR61, c[0x0][0x3b0] ;  /* 0x00007600ff3d77ac */ /* 0x000e260008000800 */
[----:B------:R-:W-:Y:S01]  /*db00*/  STL [R1+0xb6c], R117 ;  /* 0x000b6c7501007387 */ /* 0x000fe20000100800 */
[----:B------:R-:W0:Y:S03]  /*db10*/  LDCU UR60, c[0x0][0x3b0] ;  /* 0x00007600ff3c77ac */ /* 0x000e260008000800 */
[----:B------:R-:W-:Y:S01]  /*db20*/  STL [R1+0xa84], R142 ;  /* 0x000a848e01007387 */ /* 0x000fe20000100800 */
[----:B------:R-:W0:Y:S03]  /*db30*/  LDCU UR59, c[0x0][0x3b0] ;  /* 0x00007600ff3b77ac */ /* 0x000e260008000800 */
[----:B------:R-:W-:Y:S01]  /*db40*/  STL [R1+0xa80], R141 ;  /* 0x000a808d01007387 */ /* 0x000fe20000100800 */
[----:B------:R-:W0:Y:S03]  /*db50*/  LDCU UR58, c[0x0][0x3b0] ;  /* 0x00007600ff3a77ac */ /* 0x000e260008000800 */
[----:B------:R-:W3:Y:S01]  /*db60*/  LDL.LU R62, [R1+0x20c] ;  /* 0x00020c00013e7983 */ /* 0x000ee20000300800 */
[----:B------:R-:W-:Y:S01]  /*db70*/  PRMT R54, RZ, 0x7610, R54 ;  /* 0x00007610ff367816 */ /* 0x000fe20000000036 */
[----:B------:R-:W0:Y:S02]  /*db80*/  LDCU UR57, c[0x0][0x3b0] ;  /* 0x00007600ff3977ac */ /* 0x000e240008000800 */
[----:B------:R-:W3:Y:S01]  /*db90*/  LDL R63, [R1+0xc] ;  /* 0x00000c00013f7983 */ /* 0x000ee20000100800 */
[----:B------:R-:W-:Y:S01]  /*dba0*/  ISETP.LT.AND P5, PT, R133, R3, P0 ;  /* 0x000000038500720c */ /* 0x000fe200007a1270 */
[----:B------:R-:W0:Y:S02]  /*dbb0*/  LDCU UR56, c[0x0][0x3b0] ;  /* 0x00007600ff3877ac */ /* 0x000e240008000800 */
[----:B------:R-:W3:Y:S01]  /*dbc0*/  LDL R66, [R1+0x10] ;  /* 0x0000100001427983 */ /* 0x000ee20000100800 */
[----:B------:R-:W-:Y:S01]  /*dbd0*/  @P3 IMAD.MOV.U32 R133, RZ, RZ, R149 ;  /* 0x000000ffff853224 */ /* 0x000fe200078e0095 */
[----:B------:R-:W0:Y:S02]  /*dbe0*/  LDCU UR55, c[0x0][0x3b0] ;  /* 0x00007600ff3777ac */ /* 0x000e240008000800 */
[----:B------:R-:W3:Y:S01]  /*dbf0*/  LDL.LU R67, [R1+0x204] ;  /* 0x0002040001437983 */ /* 0x000ee20000300800 */
[----:B------:R-:W0:Y:S03]  /*dc00*/  LDCU UR54, c[0x0][0x3b0] ;  /* 0x00007600ff3677ac */ /* 0x000e260008000800 */
[----:B------:R-:W3:Y:S01]  /*dc10*/  LDL R84, [R1+0x2c] ;  /* 0x00002c0001547983 */ /* 0x000ee20000100800 */
[----:B------:R-:W0:Y:S03]  /*dc20*/  LDCU UR53, c[0x0][0x3b0] ;  /* 0x00007600ff3577ac */ /* 0x000e260008000800 */
[----:B------:R-:W3:Y:S01]  /*dc30*/  LDL R85, [R1+0x30] ;  /* 0x0000300001557983 */ /* 0x000ee20000100800 */
[----:B------:R-:W0:Y:S01]  /*dc40*/  LDCU UR52, c[0x0][0x3b0] ;  /* 0x00007600ff3477ac */ /* 0x000e220008000800 */
        /* <DEDUP_REMOVED lines=27> */
[----:B--2---:R2:W-:Y:S02]  /*de00*/  STL [R1+0x534], R132 ;  /* 0x0005348401007387 */ /* 0x0045e40000100800 */
[----:B--2---:R-:W-:-:S05]  /*de10*/  @P3 IMAD.MOV.U32 R132, RZ, RZ, R150 ;  /* 0x000000ffff843224 */ /* 0x004fca00078e0096 */
[----:B------:R2:W3:Y:S02]  /*de20*/  @P3 LDG.E.U8 R54, desc[UR24][R132.64] ;  /* 0x0000001884363981 */ /* 0x0004e4000c1e1100 */
[----:B--2---:R-:W-:Y:S02]  /*de30*/  @P4 IMAD.MOV.U32 R132, RZ, RZ, R156 ;  /* 0x000000ffff844224 */ /* 0x004fe400078e009c */
[----:B------:R-:W-:-:S05]  /*de40*/  @P4 IMAD.MOV.U32 R133, RZ, RZ, R155 ;  /* 0x000000ffff854224 */ /* 0x000fca00078e009b */
[----:B------:R-:W2:Y:S01]  /*de50*/  @P4 LDG.E.U8 R100, desc[UR24][R132.64] ;  /* 0x0000001884644981 */ /* 0x000ea2000c1e1100 */
[----:B------:R-:W-:-:S03]  /*de60*/  ISETP.LT.AND P3, PT, R68, R3, P0 ;  /* 0x000000034400720c */ /* 0x000fc60000761270 */
[----:B------:R-:W-:Y:S04]  /*de70*/  STL [R1+0xa8c], R150 ;  /* 0x000a8c9601007387 */ /* 0x000fe80000100800 */
[----:B------:R-:W-:Y:S01]  /*de80*/  STL [R1+0xa88], R149 ;  /* 0x000a889501007387 */ /* 0x000fe20000100800 */
[----:B------:R-:W-:Y:S01]  /*de90*/  PRMT R55, RZ, 0x7610, R55 ;  /* 0x00007610ff377816 */ /* 0x000fe20000000037 */
[----:B------:R-:W-:Y:S01]  /*dea0*/  @P5 IMAD.MOV.U32 R101, RZ, RZ, R163 ;  /* 0x000000ffff655224 */ /* 0x000fe200078e00a3 */
[----:B------:R-:W-:Y:S02]  /*deb0*/  PRMT R53, RZ, 0x7610, R53 ;  /* 0x00007610ff357816 */ /* 0x000fe40000000035 */
[----:B------:R-:W-:Y:S01]  /*dec0*/  PRMT R50, RZ, 0x7610, R50 ;  /* 0x00007610ff327816 */ /* 0x000fe20000000032 */
[----:B---3--:R-:W-:Y:S04]  /*ded0*/  STL [R1+0x530], R54 ;  /* 0x0005303601007387 */ /* 0x008fe80000100800 */
[----:B------:R-:W3:Y:S04]  /*dee0*/  LDL R68, [R1+0x44] ;  /* 0x0000440001447983 */ /* 0x000ee80000100800 */
[----:B------:R-:W4:Y:S04]  /*def0*/  LDL R69, [R1+0x48] ;  /* 0x0000480001457983 */ /* 0x000f280000100800 */
[----:B------:R-:W-:Y:S04]  /*df00*/  STL [R1+0xa94], R156 ;  /* 0x000a949c01007387 */ /* 0x000fe80000100800 */
[----:B------:R-:W-:Y:S04]  /*df10*/  STL [R1+0xa90], R155 ;  /* 0x000a909b01007387 */ /* 0x000fe80000100800 */
[----:B------:R-:W4:Y:S04]  /*df20*/  LDL.LU.64 R132, [R1+0xd68] ;  /* 0x000d680001847983 */ /* 0x000f280000300a00 */
[----:B--2---:R2:W-:Y:S02]  /*df30*/  STL [R1+0x52c], R100 ;  /* 0x00052c6401007387 */ /* 0x0045e40000100800 */
[----:B--2---:R-:W-:-:S05]  /*df40*/  @P5 IMAD.MOV.U32 R100, RZ, RZ, R164 ;  /* 0x000000ffff645224 */ /* 0x004fca00078e00a4 */
[----:B------:R-:W2:Y:S01]  /*df50*/  @P5 LDG.E.U8 R55, desc[UR24][R100.64] ;  /* 0x0000001864375981 */ /* 0x000ea2000c1e1100 */
[----:B------:R-:W-:Y:S01]  /*df60*/  ISETP.GE.AND P5, PT, R62, RZ, PT ;  /* 0x000000ff3e00720c */ /* 0x000fe20003fa6270 */
[----:B------:R-:W-:Y:S01]  /*df70*/  @P3 IMAD.MOV.U32 R62, RZ, RZ, R66 ;  /* 0x000000ffff3e3224 */ /* 0x000fe200078e0042 */
[----:B------:R-:W-:-:S04]  /*df80*/  LOP3.LUT R54, R10, 0x28, RZ, 0xfc, !PT ;  /* 0x000000280a367812 */ /* 0x000fc800078efcff */
[----:B------:R0:W2:Y:S01]  /*df90*/  @P3 LDG.E.U8 R53, desc[UR24][R62.64] ;  /* 0x000000183e353981 */ /* 0x0000a2000c1e1100 */
[----:B------:R-:W-:-:S13]  /*dfa0*/  ISETP.LT.AND P4, PT, R54, R3, P0 ;  /* 0x000000033600720c */ /* 0x000fda0000781270 */
[----:B0-----:R-:W-:Y:S02]  /*dfb0*/  @P4 IMAD.MOV.U32 R62, RZ, RZ, R85 ;  /* 0x000000ffff3e4224 */ /* 0x001fe400078e0055 */
[----:B------:R-:W-:-:S05]  /*dfc0*/  @P4 IMAD.MOV.U32 R63, RZ, RZ, R84 ;  /* 0x000000ffff3f4224 */ /* 0x000fca00078e0054 */
[----:B------:R0:W2:Y:S01]  /*dfd0*/  @P4 LDG.E.U8 R50, desc[UR24][R62.64] ;  /* 0x000000183e324981 */ /* 0x0000a2000c1e1100 */
[----:B------:R-:W-:-:S04]  /*dfe0*/  LOP3.LUT R54, R10, 0x30, RZ, 0xfc, !PT ;  /* 0x000000300a367812 */ /* 0x000fc800078efcff */
[----:B------:R-:W-:Y:S01]  /*dff0*/  ISETP.LT.AND P2, PT, R54, R3, P0 ;  /* 0x000000033600720c */ /* 0x000fe20000741270 */
[----:B------:R-:W-:Y:S04]  /*e000*/  STL [R1+0xa9c], R164 ;  /* 0x000a9ca401007387 */ /* 0x000fe80000100800 */
[----:B------:R-:W-:Y:S01]  /*e010*/  STL [R1+0xa98], R163 ;  /* 0x000a98a301007387 */ /* 0x000fe20000100800 */
[----:B0-----:R-:W-:-:S03]  /*e020*/  LOP3.LUT R62, R10, 0x38, RZ, 0xfc, !PT ;  /* 0x000000380a3e7812 */ /* 0x001fc600078efcff */
[----:B------:R-:W2:Y:S01]  /*e030*/  LDL.LU.64 R100, [R1+0xd60] ;  /* 0x000d600001647983 */ /* 0x000ea20000300a00 */
[----:B------:R-:W-:-:S03]  /*e040*/  PRMT R51, RZ, 0x7610, R51 ;  /* 0x00007610ff337816 */ /* 0x000fc60000000033 */
[----:B------:R-:W2:Y:S01]  /*e050*/  LDL R54, [R1+0x64] ;  /* 0x0000640001367983 */ /* 0x000ea20000100800 */
[----:B------:R-:W-:Y:S02]  /*e060*/  ISETP.LT.AND P4, PT, R62, R3, P0 ;  /* 0x000000033e00720c */ /* 0x000fe40000781270 */
[----:B------:R-:W-:Y:S01]  /*e070*/  ISETP.GE.AND P3, PT, R67, RZ, PT ;  /* 0x000000ff4300720c */ /* 0x000fe20003f66270 */
[----:B---3--:R-:W-:Y:S02]  /*e080*/  @P2 IMAD.MOV.U32 R63, RZ, RZ, R68 ;  /* 0x000000ffff3f2224 */ /* 0x008fe400078e0044 */
[----:B----4-:R-:W-:-:S05]  /*e090*/  @P2 IMAD.MOV.U32 R62, RZ, RZ, R69 ;  /* 0x000000ffff3e2224 */ /* 0x010fca00078e0045 */
[----:B------:R-:W3:Y:S04]  /*e0a0*/  @P2 LDG.E.U8 R51, desc[UR24][R62.64] ;  /* 0x000000183e332981 */ /* 0x000ee8000c1e1100 */
[----:B--2---:R0:W-:Y:S04]  /*e0b0*/  STL [R1+0x528], R55 ;  /* 0x0005283701007387 */ /* 0x0041e80000100800 */
[----:B0-----:R-:W2:Y:S04]  /*e0c0*/  LDL R55, [R1+0x68] ;  /* 0x0000680001377983 */ /* 0x001ea80000100800 */
[----:B------:R0:W-:Y:S04]  /*e0d0*/  STL [R1+0x524], R53 ;  /* 0x0005243501007387 */ /* 0x0001e80000100800 */
[----:B0-----:R-:W4:Y:S04]  /*e0e0*/  LDL.LU R53, [R1+0x210] ;  /* 0x0002100001357983 */ /* 0x001f280000300800 */
[----:B------:R-:W4:Y:S04]  /*e0f0*/  LDL R84, [R1+0x7c] ;  /* 0x00007c0001547983 */ /* 0x000f280000100800 */
[----:B------:R-:W4:Y:S04]  /*e100*/  LDL R85, [R1+0x80] ;  /* 0x0000800001557983 */ /* 0x000f280000100800 */
[----:B------:R0:W-:Y:S04]  /*e110*/  STL [R1+0x520], R50 ;  /* 0x0005203201007387 */ /* 0x0001e80000100800 */
[----:B------:R-:W4:Y:S04]  /*e120*/  LDL R66, [R1+0xb4] ;  /* 0x0000b40001427983 */ /* 0x000f280000100800 */
[----:B------:R-:W4:Y:S04]  /*e130*/  LDL R67, [R1+0xb8] ;  /* 0x0000b80001437983 */ /* 0x000f280000100800 */
[----:B------:R-:W4:Y:S04]  /*e140*/  LDL R68, [R1+0x9c] ;  /* 0x00009c0001447983 */ /* 0x000f280000100800 */
[----:B------:R-:W4:Y:S01]  /*e150*/  LDL R69, [R1+0xa0] ;  /* 0x0000a00001457983 */ /* 0x000f220000100800 */
[----:B0-----:R-:W-:-:S04]  /*e160*/  LOP3.LUT R50, R10, 0x40, RZ, 0xfc, !PT ;  /* 0x000000400a327812 */ /* 0x001fc800078efcff */
[-C--:B------:R-:W-:Y:S02]  /*e170*/  ISETP.LT.AND P2, PT, R50, R3.reuse, P0 ;  /* 0x000000033200720c */ /* 0x080fe40000741270 */
[----:B------:R-:W-:Y:S01]  /*e180*/  LOP3.LUT R50, R10, 0x50, RZ, 0xfc, !PT ;  /* 0x000000500a327812 */ /* 0x000fe200078efcff */
[----:B------:R-:W-:Y:S01]  /*e190*/  @!P5 IMAD.MOV R30, RZ, RZ, -R30 ;  /* 0x000000ffff1ed224 */ /* 0x000fe200078e0a1e */
[----:B------:R-:W-:Y:S01]  /*e1a0*/  PRMT R40, RZ, 0x7610, R40 ;  /* 0x00007610ff287816 */ /* 0x000fe20000000028 */
[----:B------:R-:W-:Y:S01]  /*e1b0*/  @!P3 IMAD.MOV R31, RZ, RZ, -R31 ;  /* 0x000000ffff1fb224 */ /* 0x000fe200078e0a1f */
[----:B------:R-:W-:Y:S02]  /*e1c0*/  PRMT R41, RZ, 0x7610, R41 ;  /* 0x00007610ff297816 */ /* 0x000fe40000000029 */
[----:B------:R-:W-:Y:S02]  /*e1d0*/  ISETP.LT.AND P3, PT, R50, R3, P0 ;  /* 0x000000033200720c */ /* 0x000fe40000761270 */
[----:B------:R-:W-:Y:S01]  /*e1e0*/  PRMT R52, RZ, 0x7610, R52 ;  /* 0x00007610ff347816 */ /* 0x000fe20000000034 */
[----:B---3--:R0:W-:Y:S01]  /*e1f0*/  STL [R1+0x51c], R51 ;  /* 0x00051c3301007387 */ /* 0x0081e20000100800 */
[----:B------:R-:W-:-:S03]  /*e200*/  PRMT R163, RZ, 0x7610, R163 ;  /* 0x00007610ffa37816 */ /* 0x000fc600000000a3 */
[----:B------:R-:W3:Y:S04]  /*e210*/  LDL R62, [R1+0xd4] ;  /* 0x0000d400013e7983 */ /* 0x000ee80000100800 */
[----:B------:R-:W3:Y:S01]  /*e220*/  LDL R63, [R1+0xd8] ;  /* 0x0000d800013f7983 */ /* 0x000ee20000100800 */
[----:B0-----:R-:W-:-:S04]  /*e230*/  LOP3.LUT R51, R10, 0x48, RZ, 0xfc, !PT ;  /* 0x000000480a337812 */ /* 0x001fc800078efcff */
[----:B------:R-:W-:Y:S01]  /*e240*/  ISETP.LT.AND P5, PT, R51, R3, P0 ;  /* 0x000000033300720c */ /* 0x000fe200007a1270 */
[----:B------:R-:W-:Y:S02]  /*e250*/  @P4 IMAD.MOV.U32 R51, RZ, RZ, R54 ;  /* 0x000000ffff334224 */ /* 0x000fe400078e0036 */
[----:B------:R-:W3:Y:S01]  /*e260*/  LDL R54, [R1+0xec] ;  /* 0x0000ec0001367983 */ /* 0x000ee20000100800 */
[----:B--2---:R-:W-:-:S03]  /*e270*/  @P4 IMAD.MOV.U32 R50, RZ, RZ, R55 ;  /* 0x000000ffff324224 */ /* 0x004fc600078e0037 */
[----:B------:R-:W2:Y:S04]  /*e280*/  LDL R55, [R1+0xf0] ;  /* 0x0000f00001377983 */ /* 0x000ea80000100800 */
[----:B------:R0:W2:Y:S01]  /*e290*/  @P4 LDG.E.U8 R41, desc[UR24][R50.64] ;  /* 0x0000001832294981 */ /* 0x0000a2000c1e1100 */
[----:B----4-:R-:W-:-:S04]  /*e2a0*/  @P2 LOP3.LUT R85, R85, R84, RZ, 0x3c, !PT ;  /* 0x0000005455552212 */ /* 0x010fc800078e3cff */
[----:B------:R-:W-:-:S04]  /*e2b0*/  @P2 LOP3.LUT R84, R85, R84, RZ, 0x3c, !PT ;  /* 0x0000005455542212 */ /* 0x000fc800078e3cff */
[----:B------:R-:W-:-:S05]  /*e2c0*/  @P2 LOP3.LUT R85, R85, R84, RZ, 0x3c, !PT ;  /* 0x0000005455552212 */ /* 0x000fca00078e3cff */
[----:B------:R-:W4:Y:S01]  /*e2d0*/  @P2 LDG.E.U8 R40, desc[UR24][R84.64] ;  /* 0x0000001854282981 */ /* 0x000f22000c1e1100 */
[----:B------:R-:W-:-:S04]  /*e2e0*/  @P3 LOP3.LUT R67, R67, R66, RZ, 0x3c, !PT ;  /* 0x0000004243433212 */ /* 0x000fc800078e3cff */
[----:B------:R-:W-:-:S04]  /*e2f0*/  @P3 LOP3.LUT R66, R67, R66, RZ, 0x3c, !PT ;  /* 0x0000004243423212 */ /* 0x000fc800078e3cff */
[----:B------:R-:W-:Y:S01]  /*e300*/  @P3 LOP3.LUT R67, R67, R66, RZ, 0x3c, !PT ;  /* 0x0000004243433212 */ /* 0x000fe200078e3cff */
[----:B------:R-:W2:Y:S04]  /*e310*/  LDL.LU.64 R84, [R1+0xd58] ;  /* 0x000d580001547983 */ /* 0x000ea80000300a00 */
[----:B------:R-:W2:Y:S01]  /*e320*/  @P3 LDG.E.U8 R52, desc[UR24][R66.64] ;  /* 0x0000001842343981 */ /* 0x000ea2000c1e1100 */
[----:B------:R-:W-:-:S04]  /*e330*/  @P5 LOP3.LUT R69, R69, R68, RZ, 0x3c, !PT ;  /* 0x0000004445455212 */ /* 0x000fc800078e3cff */
[----:B------:R-:W-:-:S04]  /*e340*/  @P5 LOP3.LUT R68, R69, R68, RZ, 0x3c, !PT ;  /* 0x0000004445445212 */ /* 0x000fc800078e3cff */
[----:B------:R-:W-:-:S05]  /*e350*/  @P5 LOP3.LUT R69, R69, R68, RZ, 0x3c, !PT ;  /* 0x0000004445455212 */ /* 0x000fca00078e3cff */
[----:B------:R-:W3:Y:S01]  /*e360*/  @P5 LDG.E.U8 R163, desc[UR24][R68.64] ;  /* 0x0000001844a35981 */ /* 0x000ee2000c1e1100 */
[----:B0-----:R-:W-:Y:S02]  /*e370*/  LOP3.LUT R50, R10, 0x58, RZ, 0xfc, !PT ;  /* 0x000000580a327812 */ /* 0x001fe400078efcff */
[----:B------:R-:W-:Y:S02]  /*e380*/  ISETP.GE.AND P4, PT, R53, RZ, PT ;  /* 0x000000ff3500720c */ /* 0x000fe40003f86270 */
[----:B------:R-:W-:Y:S02]  /*e390*/  ISETP.LT.AND P2, PT, R50, R3, P0 ;  /* 0x000000033200720c */ /* 0x000fe40000741270 */
[----:B------:R-:W-:-:S04]  /*e3a0*/  LOP3.LUT R53, R10, 0x60, RZ, 0xfc, !PT ;  /* 0x000000600a357812 */ /* 0x000fc800078efcff */
[----:B------:R-:W-:Y:S01]  /*e3b0*/  ISETP.LT.AND P5, PT, R53, R3, P0 ;  /* 0x000000033500720c */ /* 0x000fe200007a1270 */
[----:B----4-:R0:W-:Y:S04]  /*e3c0*/  STL [R1+0x514], R40 ;  /* 0x0005142801007387 */ /* 0x0101e80000100800 */
[----:B0-----:R-:W4:Y:S04]  /*e3d0*/  LDL R40, [R1+0x10c] ;  /* 0x00010c0001287983 */ /* 0x001f280000100800 */
[----:B--2---:R0:W-:Y:S04]  /*e3e0*/  STL [R1+0x518], R41 ;  /* 0x0005182901007387 */ /* 0x0041e80000100800 */
[----:B------:R-:W2:Y:S04]  /*e3f0*/  LDL R50, [R1+0x124] ;  /* 0x0001240001327983 */ /* 0x000ea80000100800 */
[----:B------:R-:W2:Y:S04]  /*e400*/  LDL R51, [R1+0x128] ;  /* 0x0001280001337983 */ /* 0x000ea80000100800 */
[----:B0-----:R-:W4:Y:S04]  /*e410*/  LDL R41, [R1+0x110] ;  /* 0x0001100001297983 */ /* 0x001f280000100800 */
[----:B------:R-:W2:Y:S04]  /*e420*/  LDL.LU.64 R68, [R1+0xd50] ;  /* 0x000d500001447983 */ /* 0x000ea80000300a00 */
[----:B------:R-:W2:Y:S04]  /*e430*/  LDL.LU.64 R66, [R1+0xd48] ;  /* 0x000d480001427983 */ /* 0x000ea80000300a00 */
[----:B------:R0:W-:Y:S04]  /*e440*/  STL [R1+0x50c], R52 ;  /* 0x00050c3401007387 */ /* 0x0001e80000100800 */
[----:B------:R-:W2:Y:S04]  /*e450*/  LDL R53, [R1+0x148] ;  /* 0x0001480001357983 */ /* 0x000ea80000100800 */
[----:B0-----:R-:W2:Y:S04]  /*e460*/  LDL R52, [R1+0x144] ;  /* 0x0001440001347983 */ /* 0x001ea80000100800 */
[----:B---3--:R0:W-:Y:S02]  /*e470*/  STL [R1+0x510], R163 ;  /* 0x000510a301007387 */ /* 0x0081e40000100800 */
[----:B0-----:R-:W-:-:S02]  /*e480*/  LOP3.LUT R163, R10, 0x68, RZ, 0xfc, !PT ;  /* 0x000000680aa37812 */ /* 0x001fc400078efcff */
[----:B------:R-:W-:Y:S02]  /*e490*/  LOP3.LUT R163, R10, 0x70, RZ, 0xfc, !PT ;  /* 0x000000700aa37812 */ /* 0x000fe400078efcff */
[----:B------:R-:W0:Y:S02]  /*e4a0*/  S2R R10, SR_TID.X ;  /* 0x00000000000a7919 */ /* 0x000e240000002100 */
[----:B0-----:R-:W-:-:S04]  /*e4b0*/  SHF.R.U32.HI R10, RZ, 0x6, R10 ;  /* 0x00000006ff0a7819 */ /* 0x001fc8000001160a */
[----:B------:R-:W-:-:S04]  /*e4c0*/  SGXT.U32 R10, R10, 0x1 ;  /* 0x000000010a0a781a */ /* 0x000fc80000000000 */
[----:B------:R-:W-:-:S04]  /*e4d0*/  LOP3.LUT R10, R10, 0x68, RZ, 0xfc, !PT ;  /* 0x000000680a0a7812 */ /* 0x000fc800078efcff */
[----:B------:R-:W-:Y:S02]  /*e4e0*/  ISETP.LT.AND P3, PT, R10, R3, P0 ;  /* 0x000000030a00720c */ /* 0x000fe40000761270 */
[----:B------:R-:W0:Y:S01]  /*e4f0*/  S2R R10, SR_TID.X ;  /* 0x00000000000a7919 */ /* 0x000e220000002100 */
[----:B------:R-:W-:Y:S02]  /*e500*/  @P2 LOP3.LUT R63, R63, R62, RZ, 0x3c, !PT ;  /* 0x0000003e3f3f2212 */ /* 0x000fe400078e3cff */
[----:B------:R-:W-:Y:S02]  /*e510*/  @P5 LOP3.LUT R55, R55, R54, RZ, 0x3c, !PT ;  /* 0x0000003637375212 */ /* 0x000fe400078e3cff */
[C---:B------:R-:W-:Y:S02]  /*e520*/  @P2 LOP3.LUT R62, R63.reuse, R62, RZ, 0x3c, !PT ;  /* 0x0000003e3f3e2212 */ /* 0x040fe400078e3cff */
[----:B------:R-:W-:Y:S02]  /*e530*/  PRMT R164, RZ, 0x7610, R164 ;  /* 0x00007610ffa47816 */ /* 0x000fe400000000a4 */
[----:B------:R-:W-:-:S02]  /*e540*/  @P2 LOP3.LUT R63, R63, R62, RZ, 0x3c, !PT ;  /* 0x0000003e3f3f2212 */ /* 0x000fc400078e3cff */
[----:B------:R-:W-:Y:S02]  /*e550*/  @P5 LOP3.LUT R54, R55, R54, RZ, 0x3c, !PT ;  /* 0x0000003637365212 */ /* 0x000fe400078e3cff */
[----:B------:R-:W-:Y:S01]  /*e560*/  PRMT R19, RZ, 0x7610, R19 ;  /* 0x00007610ff137816 */ /* 0x000fe20000000013 */
[----:B------:R-:W3:Y:S01]  /*e570*/  @P2 LDG.E.U8 R164, desc[UR24][R62.64] ;  /* 0x000000183ea42981 */ /* 0x000ee2000c1e1100 */
[----:B------:R-:W-:Y:S02]  /*e580*/  ISETP.LT.AND P2, PT, R163, R3, P0 ;  /* 0x00000003a300720c */ /* 0x000fe40000741270 */
[----:B------:R-:W-:Y:S02]  /*e590*/  @P5 LOP3.LUT R55, R55, R54, RZ, 0x3c, !PT ;  /* 0x0000003637375212 */ /* 0x000fe400078e3cff */
[----:B------:R-:W-:-:S03]  /*e5a0*/  PRMT R25, RZ, 0x7610, R25 ;  /* 0x00007610ff197816 */ /* 0x000fc60000000019 */
[----:B------:R-:W3:Y:S01]  /*e5b0*/  @P5 LDG.E.U8 R19, desc[UR24][R54.64] ;  /* 0x0000001836135981 */ /* 0x000ee2000c1e1100 */
[----:B------:R-:W-:Y:S02]  /*e5c0*/  PRMT R17, RZ, 0x7610, R17 ;  /* 0x00007610ff117816 */ /* 0x000fe40000000011 */
[----:B------:R-:W-:Y:S01]  /*e5d0*/  PRMT R18, RZ, 0x7610, R18 ;  /* 0x00007610ff127816 */ /* 0x000fe20000000012 */
[----:B------:R-:W3:Y:S01]  /*e5e0*/  LDL.LU.64 R62, [R1+0xd40] ;  /* 0x000d4000013e7983 */ /* 0x000ee20000300a00 */
[----:B0-----:R-:W-:-:S03]  /*e5f0*/  SHF.R.U32.HI R10, RZ, 0x6, R10 ;  /* 0x00000006ff0a7819 */ /* 0x001fc6000001160a */
[----:B------:R-:W3:Y:S01]  /*e600*/  LDL.LU.64 R54, [R1+0xd38] ;  /* 0x000d380001367983 */ /* 0x000ee20000300a00 */
[----:B------:R-:W-:-:S04]  /*e610*/  SGXT.U32 R10, R10, 0x1 ;  /* 0x000000010a0a781a */ /* 0x000fc80000000000 */
[----:B------:R-:W-:-:S04]  /*e620*/  LOP3.LUT R163, R10, 0x78, RZ, 0xfc, !PT ;  /* 0x000000780aa37812 */ /* 0x000fc800078efcff */
[----:B------:R-:W-:Y:S02]  /*e630*/  ISETP.LT.AND P5, PT, R163, R3, P0 ;  /* 0x00000003a300720c */ /* 0x000fe400007a1270 */
[----:B----4-:R-:W-:-:S04]  /*e640*/  @P3 LOP3.LUT R41, R41, R40, RZ, 0x3c, !PT ;  /* 0x0000002829293212 */ /* 0x010fc800078e3cff */
[----:B------:R-:W-:-:S04]  /*e650*/  @P3 LOP3.LUT R40, R41, R40, RZ, 0x3c, !PT ;  /* 0x0000002829283212 */ /* 0x000fc800078e3cff */
[----:B------:R-:W-:-:S05]  /*e660*/  @P3 LOP3.LUT R41, R41, R40, RZ, 0x3c, !PT ;  /* 0x0000002829293212 */ /* 0x000fca00078e3cff */
[----:B------:R2:W4:Y:S02]  /*e670*/  @P3 LDG.E.U8 R25, desc[UR24][R40.64] ;  /* 0x0000001828193981 */ /* 0x000524000c1e1100 */
[----:B--2---:R-:W-:Y:S02]  /*e680*/  @P2 IMAD.MOV.U32 R40, RZ, RZ, R51 ;  /* 0x000000ffff282224 */ /* 0x004fe400078e0033 */
[----:B------:R-:W-:-:S05]  /*e690*/  @P2 IMAD.MOV.U32 R41, RZ, RZ, R50 ;  /* 0x000000ffff292224 */ /* 0x000fca00078e0032 */
[----:B------:R0:W2:Y:S02]  /*e6a0*/  @P2 LDG.E.U8 R17, desc[UR24][R40.64] ;  /* 0x0000001828112981 */ /* 0x0000a4000c1e1100 */
[----:B0-----:R-:W-:Y:S02]  /*e6b0*/  @P5 IMAD.MOV.U32 R40, RZ, RZ, R53 ;  /* 0x000000ffff285224 */ /* 0x001fe400078e0035 */
[----:B------:R-:W-:-:S05]  /*e6c0*/  @P5 IMAD.MOV.U32 R41, RZ, RZ, R52 ;  /* 0x000000ffff295224 */ /* 0x000fca00078e0034 */
[----:B------:R-:W4:Y:S01]  /*e6d0*/  @P5 LDG.E.U8 R18, desc[UR24][R40.64] ;  /* 0x0000001828125981 */ /* 0x000f22000c1e1100 */
[----:B------:R-:W-:-:S03]  /*e6e0*/  PRMT R13, RZ, 0x7610, R13 ;  /* 0x00007610ff0d7816 */ /* 0x000fc6000000000d */
[----:B---3--:R0:W-:Y:S02]  /*e6f0*/  STL [R1+0x504], R19 ;  /* 0x0005041301007387 */ /* 0x0081e40000100800 */
[----:B0-----:R-:W-:-:S04]  /*e700*/  LOP3.LUT R19, R10, 0x2, RZ, 0xfc, !PT ;  /* 0x000000020a137812 */ /* 0x001fc800078efcff */
[----:B------:R-:W-:Y:S02]  /*e710*/  ISETP.LT.AND P3, PT, R19, R3, P0 ;  /* 0x000000031300720c */ /* 0x000fe40000761270 */
[----:B------:R-:W-:-:S04]  /*e720*/  LOP3.LUT R19, R10, 0xa, RZ, 0xfc, !PT ;  /* 0x0000000a0a137812 */ /* 0x000fc800078efcff */
[----:B------:R-:W-:-:S07]  /*e730*/  ISETP.LT.AND P2, PT, R19, R3, P0 ;  /* 0x000000031300720c */ /* 0x000fce0000741270 */
[----:B------:R-:W-:Y:S01]  /*e740*/  @P3 IMAD.MOV.U32 R19, RZ, RZ, R143 ;  /* 0x000000ffff133224 */ /* 0x000fe200078e008f */
[----:B--2---:R-:W-:Y:S04]  /*e750*/  STL [R1+0x4fc], R17 ;  /* 0x0004fc1101007387 */ /* 0x004fe80000100800 */
[----:B------:R-:W-:Y:S04]  /*e760*/  STL [R1+0x508], R164 ;  /* 0x000508a401007387 */ /* 0x000fe80000100800 */
[----:B------:R-:W2:Y:S04]  /*e770*/  LDL R51, [R1] ;  /* 0x0000000001337983 */ /* 0x000ea80000100800 */
[----:B----4-:R0:W-:Y:S02]  /*e780*/  STL [R1+0x4f4], R18 ;  /* 0x0004f41201007387 */ /* 0x0101e40000100800 */
[----:B0-----:R-:W-:-:S05]  /*e790*/  @P3 IMAD.MOV.U32 R18, RZ, RZ, R144 ;  /* 0x000000ffff123224 */ /* 0x001fca00078e0090 */
[----:B------:R-:W3:Y:S01]  /*e7a0*/  @P3 LDG.E.U8 R13, desc[UR24][R18.64] ;  /* 0x00000018120d3981 */ /* 0x000ee2000c1e1100 */
[----:B------:R-:W-:-:S04]  /*e7b0*/  LOP3.LUT R17, R10, 0x12, RZ, 0xfc, !PT ;  /* 0x000000120a117812 */ /* 0x000fc800078efcff */
[----:B------:R-:W-:Y:S01]  /*e7c0*/  ISETP.LT.AND P5, PT, R17, R3, P0 ;  /* 0x000000031100720c */ /* 0x000fe200007a1270 */
[----:B------:R-:W-:Y:S01]  /*e7d0*/  @P2 IMAD.MOV.U32 R40, RZ, RZ, R152 ;  /* 0x000000ffff282224 */ /* 0x000fe200078e0098 */
[----:B------:R-:W-:Y:S01]  /*e7e0*/  PRMT R16, RZ, 0x7610, R16 ;  /* 0x00007610ff107816 */ /* 0x000fe20000000010 */
[----:B------:R-:W-:Y:S01]  /*e7f0*/  @P2 IMAD.MOV.U32 R41, RZ, RZ, R151 ;  /* 0x000000ffff292224 */ /* 0x000fe200078e0097 */
[----:B------:R-:W-:-:S04]  /*e800*/  PRMT R12, RZ, 0x7610, R12 ;  /* 0x00007610ff0c7816 */ /* 0x000fc8000000000c */
[----:B------:R-:W4:Y:S05]  /*e810*/  @P2 LDG.E.U8 R16, desc[UR24][R40.64] ;  /* 0x0000001828102981 */ /* 0x000f2a000c1e1100 */
[----:B------:R-:W-:Y:S02]  /*e820*/  @P5 IMAD.MOV.U32 R52, RZ, RZ, R158 ;  /* 0x000000ffff345224 */ /* 0x000fe400078e009e */
[----:B------:R-:W-:-:S05]  /*e830*/  @P5 IMAD.MOV.U32 R53, RZ, RZ, R157 ;  /* 0x000000ffff355224 */ /* 0x000fca00078e009d */
[----:B------:R-:W2:Y:S04]  /*e840*/  @P5 LDG.E.U8 R12, desc[UR24][R52.64] ;  /* 0x00000018340c5981 */ /* 0x000ea8000c1e1100 */
[----:B------:R-:W-:Y:S04]  /*e850*/  STL [R1+0xaa4], R144 ;  /* 0x000aa49001007387 */ /* 0x000fe80000100800 */
[----:B------:R-:W-:Y:S04]  /*e860*/  STL [R1+0xaa0], R143 ;  /* 0x000aa08f01007387 */ /* 0x000fe80000100800 */
[----:B------:R-:W2:Y:S04]  /*e870*/  LDL R18, [R1+0x14] ;  /* 0x0000140001127983 */ /* 0x000ea80000100800 */
[----:B------:R-:W2:Y:S04]  /*e880*/  LDL R19, [R1+0x18] ;  /* 0x0000180001137983 */ /* 0x000ea80000100800 */
[----:B---3--:R0:W-:Y:S04]  /*e890*/  STL [R1+0x4f8], R13 ;  /* 0x0004f80d01007387 */ /* 0x0081e80000100800 */
[----:B------:R-:W-:Y:S04]  /*e8a0*/  STL [R1+0x500], R25 ;  /* 0x0005001901007387 */ /* 0x000fe80000100800 */
[----:B------:R-:W-:Y:S04]  /*e8b0*/  STL [R1+0xaac], R152 ;  /* 0x000aac9801007387 */ /* 0x000fe80000100800 */
[----:B------:R-:W-:Y:S04]  /*e8c0*/  STL [R1+0xaa8], R151 ;  /* 0x000aa89701007387 */ /* 0x000fe80000100800 */
[----:B------:R-:W3:Y:S04]  /*e8d0*/  LDL R40, [R1+0x34] ;  /* 0x0000340001287983 */ /* 0x000ee80000100800 */
[----:B------:R-:W3:Y:S01]  /*e8e0*/  LDL R41, [R1+0x38] ;  /* 0x0000380001297983 */ /* 0x000ee20000100800 */
[----:B------:R-:W-:-:S02]  /*e8f0*/  LOP3.LUT R17, R10, 0x1a, RZ, 0xfc, !PT ;  /* 0x0000001a0a117812 */ /* 0x000fc400078efcff */
[----:B0-----:R-:W-:Y:S01]  /*e900*/  LOP3.LUT R13, R10, 0x22, RZ, 0xfc, !PT ;  /* 0x000000220a0d7812 */ /* 0x001fe200078efcff */
[----:B----4-:R0:W-:Y:S01]  /*e910*/  STL [R1+0x4f0], R16 ;  /* 0x0004f01001007387 */ /* 0x0101e20000100800 */
[----:B------:R-:W-:-:S03]  /*e920*/  ISETP.LT.AND P3, PT, R17, R3, P0 ;  /* 0x000000031100720c */ /* 0x000fc60000761270 */
[----:B------:R-:W4:Y:S01]  /*e930*/  LDL R17, [R1+0x50] ;  /* 0x0000500001117983 */ /* 0x000f220000100800 */
[----:B------:R-:W-:-:S03]  /*e940*/  ISETP.LT.AND P2, PT, R13, R3, P0 ;  /* 0x000000030d00720c */ /* 0x000fc60000741270 */
[----:B0-----:R-:W4:Y:S04]  /*e950*/  LDL R16, [R1+0x4c] ;  /* 0x00004c0001107983 */ /* 0x001f280000100800 */
[----:B------:R-:W-:Y:S04]  /*e960*/  STL [R1+0xab4], R158 ;  /* 0x000ab49e01007387 */ /* 0x000fe80000100800 */
[----:B------:R-:W-:Y:S04]  /*e970*/  STL [R1+0xab0], R157 ;  /* 0x000ab09d01007387 */ /* 0x000fe80000100800 */
[----:B------:R-:W4:Y:S04]  /*e980*/  LDL.LU.64 R52, [R1+0xd30] ;  /* 0x000d300001347983 */ /* 0x000f280000300a00 */
[----:B--2---:R0:W-:Y:S01]  /*e990*/  STL [R1+0x4ec], R12 ;  /* 0x0004ec0c01007387 */ /* 0x0041e20000100800 */
[----:B------:R-:W-:-:S02]  /*e9a0*/  @P2 LOP3.LUT R19, R19, R18, RZ, 0x3c, !PT ;  /* 0x0000001213132212 */ /* 0x000fc400078e3cff */
[----:B------:R-:W-:Y:S01]  /*e9b0*/  PRMT R14, RZ, 0x7610, R14 ;  /* 0x00007610ff0e7816 */ /* 0x000fe2000000000e */
[----:B------:R-:W2:Y:S01]  /*e9c0*/  LDL R13, [R1+0x70] ;  /* 0x00007000010d7983 */ /* 0x000ea20000100800 */
[----:B0-----:R-:W-:-:S04]  /*e9d0*/  LOP3.LUT R12, R10, 0x2a, RZ, 0xfc, !PT ;  /* 0x0000002a0a0c7812 */ /* 0x001fc800078efcff */
[----:B------:R-:W-:Y:S02]  /*e9e0*/  ISETP.LT.AND P5, PT, R12, R3, P0 ;  /* 0x000000030c00720c */ /* 0x000fe400007a1270 */
[C---:B------:R-:W-:Y:S01]  /*e9f0*/  @P2 LOP3.LUT R18, R19.reuse, R18, RZ, 0x3c, !PT ;  /* 0x0000001213122212 */ /* 0x040fe200078e3cff */
[----:B------:R-:W2:Y:S03]  /*ea00*/  LDL R12, [R1+0x6c] ;  /* 0x00006c00010c7983 */ /* 0x000ea60000100800 */
[----:B------:R-:W-:Y:S02]  /*ea10*/  @P2 LOP3.LUT R19, R19, R18, RZ, 0x3c, !PT ;  /* 0x0000001213132212 */ /* 0x000fe400078e3cff */
[----:B------:R-:W-:-:S03]  /*ea20*/  PRMT R15, RZ, 0x7610, R15 ;  /* 0x00007610ff0f7816 */ /* 0x000fc6000000000f */
[----:B------:R-:W4:Y:S02]  /*ea30*/  @P2 LDG.E.U8 R14, desc[UR24][R18.64] ;  /* 0x00000018120e2981 */ /* 0x000f24000c1e1100 */
[----:B---3--:R-:W-:-:S04]  /*ea40*/  @P5 LOP3.LUT R41, R41, R40, RZ, 0x3c, !PT ;  /* 0x0000002829295212 */ /* 0x008fc800078e3cff */
[----:B------:R-:W-:-:S04]  /*ea50*/  @P5 LOP3.LUT R40, R41, R40, RZ, 0x3c, !PT ;  /* 0x0000002829285212 */ /* 0x000fc800078e3cff */
[----:B------:R-:W-:-:S05]  /*ea60*/  @P5 LOP3.LUT R41, R41, R40, RZ, 0x3c, !PT ;  /* 0x0000002829295212 */ /* 0x000fca00078e3cff */
[----:B------:R-:W3:Y:S01]  /*ea70*/  @P5 LDG.E.U8 R15, desc[UR24][R40.64] ;  /* 0x00000018280f5981 */ /* 0x000ee2000c1e1100 */
[----:B------:R-:W-:Y:S01]  /*ea80*/  PRMT R155, RZ, 0x7610, R155 ;  /* 0x00007610ff9b7816 */ /* 0x000fe2000000009b */
[----:B------:R-:W-:Y:S02]  /*ea90*/  @P3 IMAD.MOV.U32 R50, RZ, RZ, R51 ;  /* 0x000000ffff323224 */ /* 0x000fe400078e0033 */
[----:B------:R-:W-:Y:S01]  /*eaa0*/  @P3 IMAD.MOV.U32 R51, RZ, RZ, R165 ;  /* 0x000000ffff333224 */ /* 0x000fe200078e00a5 */
[----:B------:R-:W-:-:S04]  /*eab0*/  LOP3.LUT R25, R10, 0x32, RZ, 0xfc, !PT ;  /* 0x000000320a197812 */ /* 0x000fc800078efcff */
[----:B------:R-:W3:Y:S01]  /*eac0*/  @P3 LDG.E.U8 R155, desc[UR24][R50.64] ;  /* 0x00000018329b3981 */ /* 0x000ee2000c1e1100 */
[----:B------:R-:W-:Y:S02]  /*ead0*/  ISETP.LT.AND P3, PT, R25, R3, P0 ;  /* 0x000000031900720c */ /* 0x000fe40000761270 */
[----:B------:R-:W-:-:S04]  /*eae0*/  LOP3.LUT R25, R10, 0x3a, RZ, 0xfc, !PT ;  /* 0x0000003a0a197812 */ /* 0x000fc800078efcff */
[----:B------:R-:W-:Y:S01]  /*eaf0*/  ISETP.LT.AND P2, PT, R25, R3, P0 ;  /* 0x000000031900720c */ /* 0x000fe20000741270 */
[----:B------:R-:W-:Y:S04]  /*eb00*/  STL [R1+0xab8], R165 ;  /* 0x000ab8a501007387 */ /* 0x000fe80000100800 */
[----:B------:R-:W3:Y:S04]  /*eb10*/  LDL.LU.64 R50, [R1+0xd28] ;  /* 0x000d280001327983 */ /* 0x000ee80000300a00 */
[----:B------:R-:W3:Y:S04]  /*eb20*/  LDL R18, [R1+0x84] ;  /* 0x0000840001127983 */ /* 0x000ee80000100800 */
[----:B------:R-:W3:Y:S01]  /*eb30*/  LDL R19, [R1+0x88] ;  /* 0x0000880001137983 */ /* 0x000ee20000100800 */
[----:B------:R-:W-:-:S02]  /*eb40*/  PRMT R4, RZ, 0x7610, R4 ;  /* 0x00007610ff047816 */ /* 0x000fc40000000004 */
[----:B--2---:R-:W-:Y:S01]  /*eb50*/  @P2 LOP3.LUT R13, R13, R12, RZ, 0x3c, !PT ;  /* 0x0000000c0d0d2212 */ /* 0x004fe200078e3cff */
[----:B----4-:R0:W-:Y:S04]  /*eb60*/  STL [R1+0x4e4], R14 ;  /* 0x0004e40e01007387 */ /* 0x0101e80000100800 */
[----:B------:R-:W2:Y:S01]  /*eb70*/  LDL.LU.64 R40, [R1+0xd20] ;  /* 0x000d200001287983 */ /* 0x000ea20000300a00 */
[----:B0-----:R-:W-:-:S04]  /*eb80*/  LOP3.LUT R14, R10, 0x42, RZ, 0xfc, !PT ;  /* 0x000000420a0e7812 */ /* 0x001fc800078efcff */
[----:B------:R-:W-:Y:S01]  /*eb90*/  ISETP.LT.AND P5, PT, R14, R3, P0 ;  /* 0x000000030e00720c */ /* 0x000fe200007a1270 */
[----:B------:R-:W-:Y:S01]  /*eba0*/  @P3 IMAD.MOV.U32 R14, RZ, RZ, R17 ;  /* 0x000000ffff0e3224 */ /* 0x000fe200078e0011 */
[C---:B------:R-:W-:Y:S02]  /*ebb0*/  @P2 LOP3.LUT R12, R13.reuse, R12, RZ, 0x3c, !PT ;  /* 0x0000000c0d0c2212 */ /* 0x040fe400078e3cff */
[----:B------:R-:W-:Y:S02]  /*ebc0*/  PRMT R5, RZ, 0x7610, R5 ;  /* 0x00007610ff057816 */ /* 0x000fe40000000005 */
[----:B------:R-:W-:-:S05]  /*ebd0*/  @P2 LOP3.LUT R13, R13, R12, RZ, 0x3c, !PT ;  /* 0x0000000c0d0d2212 */ /* 0x000fca00078e3cff */
[----:B------:R-:W4:Y:S04]  /*ebe0*/  @P2 LDG.E.U8 R5, desc[UR24][R12.64] ;  /* 0x000000180c052981 */ /* 0x000f28000c1e1100 */
[----:B---3--:R0:W-:Y:S04]  /*ebf0*/  STL [R1+0x4e0], R15 ;  /* 0x0004e00f01007387 */ /* 0x0081e80000100800 */
[----:B------:R-:W3:Y:S01]  /*ec00*/  LDL R17, [R1+0xa8] ;  /* 0x0000a80001117983 */ /* 0x000ee20000100800 */
[----:B0-----:R-:W-:-:S03]  /*ec10*/  @P3 IMAD.MOV.U32 R15, RZ, RZ, R16 ;  /* 0x000000ffff0f3224 */ /* 0x001fc600078e0010 */
[----:B------:R-:W3:Y:S04]  /*ec20*/  LDL R16, [R1+0xa4] ;  /* 0x0000a40001107983 */ /* 0x000ee80000100800 */
[----:B------:R-:W2:Y:S04]  /*ec30*/  @P3 LDG.E.U8 R4, desc[UR24][R14.64] ;  /* 0x000000180e043981 */ /* 0x000ea8000c1e1100 */
[----:B------:R-:W3:Y:S04]  /*ec40*/  LDL R14, [R1+0xbc] ;  /* 0x0000bc00010e7983 */ /* 0x000ee80000100800 */
[----:B------:R-:W3:Y:S01]  /*ec50*/  LDL R15, [R1+0xc0] ;  /* 0x0000c000010f7983 */ /* 0x000ee20000100800 */
[----:B------:R-:W-:-:S03]  /*ec60*/  @P5 LOP3.LUT R19, R19, R18, RZ, 0x3c, !PT ;  /* 0x0000001213135212 */ /* 0x000fc600078e3cff */
[----:B------:R-:W-:Y:S01]  /*ec70*/  STL [R1+0x4e8], R155 ;  /* 0x0004e89b01007387 */ /* 0x000fe20000100800 */
[C---:B------:R-:W-:Y:S02]  /*ec80*/  @P5 LOP3.LUT R18, R19.reuse, R18, RZ, 0x3c, !PT ;  /* 0x0000001213125212 */ /* 0x040fe400078e3cff */
[----:B------:R-:W-:Y:S02]  /*ec90*/  PRMT R24, RZ, 0x7610, R24 ;  /* 0x00007610ff187816 */ /* 0x000fe40000000018 */
[----:B------:R-:W-:-:S05]  /*eca0*/  @P5 LOP3.LUT R19, R19, R18, RZ, 0x3c, !PT ;  /* 0x0000001213135212 */ /* 0x000fca00078e3cff */
[----:B------:R-:W3:Y:S01]  /*ecb0*/  @P5 LDG.E.U8 R24, desc[UR24][R18.64] ;  /* 0x0000001812185981 */ /* 0x000ee2000c1e1100 */
[----:B------:R-:W-:-:S04]  /*ecc0*/  LOP3.LUT R25, R10, 0x4a, RZ, 0xfc, !PT ;  /* 0x0000004a0a197812 */ /* 0x000fc800078efcff */
[----:B------:R-:W-:Y:S01]  /*ecd0*/  ISETP.LT.AND P3, PT, R25, R3, P0 ;  /* 0x000000031900720c */ /* 0x000fe20000761270 */
[----:B--2---:R0:W-:Y:S04]  /*ece0*/  STL [R1+0x4dc], R4 ;  /* 0x0004dc0401007387 */ /* 0x0041e80000100800 */
[----:B------:R-:W2:Y:S04]  /*ecf0*/  LDL R12, [R1+0xdc] ;  /* 0x0000dc00010c7983 */ /* 0x000ea80000100800 */
[----:B------:R-:W2:Y:S01]  /*ed00*/  LDL R13, [R1+0xe0] ;  /* 0x0000e000010d7983 */ /* 0x000ea20000100800 */
[----:B0-----:R-:W-:-:S04]  /*ed10*/  LOP3.LUT R4, R10, 0x52, RZ, 0xfc, !PT ;  /* 0x000000520a047812 */ /* 0x001fc800078efcff */
[----:B------:R-:W-:Y:S02]  /*ed20*/  ISETP.LT.AND P2, PT, R4, R3, P0 ;  /* 0x000000030400720c */ /* 0x000fe40000741270 */
[----:B------:R-:W2:Y:S04]  /*ed30*/  LDL R4, [R1+0xf4] ;  /* 0x0000f40001047983 */ /* 0x000ea80000100800 */
[----:B----4-:R0:W-:Y:S04]  /*ed40*/  STL [R1+0x4d8], R5 ;  /* 0x0004d80501007387 */ /* 0x0101e80000100800 */
[----:B0-----:R-:W4:Y:S01]  /*ed50*/  LDL R5, [R1+0xf8] ;  /* 0x0000f80001057983 */ /* 0x001f220000100800 */
[----:B---3--:R-:W-:-:S02]  /*ed60*/  @P3 LOP3.LUT R17, R17, R16, RZ, 0x3c, !PT ;  /* 0x0000001011113212 */ /* 0x008fc400078e3cff */
[----:B------:R-:W-:Y:S01]  /*ed70*/  @P2 LOP3.LUT R15, R15, R14, RZ, 0x3c, !PT ;  /* 0x0000000e0f0f2212 */ /* 0x000fe200078e3cff */
[----:B------:R-:W3:Y:S01]  /*ed80*/  LDL.LU.64 R18, [R1+0xd18] ;  /* 0x000d180001127983 */ /* 0x000ee20000300a00 */
[----:B------:R-:W-:Y:S02]  /*ed90*/  @P3 LOP3.LUT R16, R17, R16, RZ, 0x3c, !PT ;  /* 0x0000001011103212 */ /* 0x000fe400078e3cff */
[----:B------:R-:W-:Y:S02]  /*eda0*/  @P2 LOP3.LUT R14, R15, R14, RZ, 0x3c, !PT ;  /* 0x0000000e0f0e2212 */ /* 0x000fe400078e3cff */
[----:B------:R-:W-:Y:S02]  /*edb0*/  PRMT R156, RZ, 0x7610, R156 ;  /* 0x00007610ff9c7816 */ /* 0x000fe4000000009c */
[----:B------:R-:W-:Y:S02]  /*edc0*/  @P3 LOP3.LUT R17, R17, R16, RZ, 0x3c, !PT ;  /* 0x0000001011113212 */ /* 0x000fe400078e3cff */
[----:B------:R-:W-:-:S03]  /*edd0*/  @P2 LOP3.LUT R15, R15, R14, RZ, 0x3c, !PT ;  /* 0x0000000e0f0f2212 */ /* 0x000fc600078e3cff */
[----:B------:R-:W3:Y:S01]  /*ede0*/  @P3 LDG.E.U8 R156, desc[UR24][R16.64] ;  /* 0x00000018109c3981 */ /* 0x000ee2000c1e1100 */
[----:B------:R-:W-:-:S03]  /*edf0*/  LOP3.LUT R155, R10, 0x62, RZ, 0xfc, !PT ;  /* 0x000000620a9b7812 */ /* 0x000fc600078efcff */
[----:B------:R-:W3:Y:S01]  /*ee00*/  @P2 LDG.E.U8 R2, desc[UR24][R14.64] ;  /* 0x000000180e022981 */ /* 0x000ee2000c1e1100 */
[----:B------:R-:W-:Y:S02]  /*ee10*/  LOP3.LUT R158, R10, 0x5a, RZ, 0xfc, !PT ;  /* 0x0000005a0a9e7812 */ /* 0x000fe400078efcff */
[-C--:B------:R-:W-:Y:S02]  /*ee20*/  ISETP.LT.AND P3, PT, R155, R3.reuse, P0 ;  /* 0x000000039b00720c */ /* 0x080fe40000761270 */
[----:B------:R-:W-:Y:S01]  /*ee30*/  ISETP.LT.AND P5, PT, R158, R3, P0 ;  /* 0x000000039e00720c */ /* 0x000fe200007a1270 */
[----:B------:R0:W-:Y:S04]  /*ee40*/  STL [R1+0x4d4], R24 ;  /* 0x0004d41801007387 */ /* 0x0001e80000100800 */
[----:B------:R-:W3:Y:S01]  /*ee50*/  LDL R25, [R1+0x118] ;  /* 0x0001180001197983 */ /* 0x000ee20000100800 */
[----:B------:R-:W-:-:S02]  /*ee60*/  PRMT R152, RZ, 0x7610, R152 ;  /* 0x00007610ff987816 */ /* 0x000fc40000000098 */
[----:B------:R-:W-:Y:S01]  /*ee70*/  PRMT R165, RZ, 0x7610, R165 ;  /* 0x00007610ffa57816 */ /* 0x000fe200000000a5 */
[----:B------:R-:W3:Y:S04]  /*ee80*/  LDL R163, [R1+0x12c] ;  /* 0x00012c0001a37983 */ /* 0x000ee80000100800 */
[----:B0-----:R-:W3:Y:S04]  /*ee90*/  LDL R24, [R1+0x114] ;  /* 0x0001140001187983 */ /* 0x001ee80000100800 */
[----:B------:R-:W3:Y:S04]  /*eea0*/  LDL R164, [R1+0x130] ;  /* 0x0001300001a47983 */ /* 0x000ee80000100800 */
[----:B------:R-:W3:Y:S04]  /*eeb0*/  LDL.LU.64 R16, [R1+0xd10] ;  /* 0x000d100001107983 */ /* 0x000ee80000300a00 */
[----:B------:R-:W3:Y:S04]  /*eec0*/  LDL.LU.64 R14, [R1+0xd08] ;  /* 0x000d0800010e7983 */ /* 0x000ee80000300a00 */
[----:B------:R-:W3:Y:S01]  /*eed0*/  LDL R155, [R1+0x14c] ;  /* 0x00014c00019b7983 */ /* 0x000ee20000100800 */
[----:B--2---:R-:W-:-:S04]  /*eee0*/  @P5 LOP3.LUT R13, R13, R12, RZ, 0x3c, !PT ;  /* 0x0000000c0d0d5212 */ /* 0x004fc800078e3cff */
[----:B------:R-:W-:-:S04]  /*eef0*/  @P5 LOP3.LUT R12, R13, R12, RZ, 0x3c, !PT ;  /* 0x0000000c0d0c5212 */ /* 0x000fc800078e3cff */
[----:B------:R-:W-:-:S05]  /*ef00*/  @P5 LOP3.LUT R13, R13, R12, RZ, 0x3c, !PT ;  /* 0x0000000c0d0d5212 */ /* 0x000fca00078e3cff */
[----:B------:R-:W2:Y:S01]  /*ef10*/  @P5 LDG.E.U8 R165, desc[UR24][R12.64] ;  /* 0x000000180ca55981 */ /* 0x000ea2000c1e1100 */
[----:B----4-:R-:W-:-:S04]  /*ef20*/  @P3 LOP3.LUT R5, R5, R4, RZ, 0x3c, !PT ;  /* 0x0000000405053212 */ /* 0x010fc800078e3cff */
[----:B------:R-:W-:-:S04]  /*ef30*/  @P3 LOP3.LUT R4, R5, R4, RZ, 0x3c, !PT ;  /* 0x0000000405043212 */ /* 0x000fc800078e3cff */
[----:B------:R-:W-:-:S05]  /*ef40*/  @P3 LOP3.LUT R5, R5, R4, RZ, 0x3c, !PT ;  /* 0x0000000405053212 */ /* 0x000fca00078e3cff */
[----:B------:R-:W4:Y:S04]  /*ef50*/  @P3 LDG.E.U8 R152, desc[UR24][R4.64] ;  /* 0x0000001804983981 */ /* 0x000f28000c1e1100 */
[----:B---3--:R0:W-:Y:S04]  /*ef60*/  STL [R1+0x4d0], R156 ;  /* 0x0004d09c01007387 */ /* 0x0081e80000100800 */
[----:B0-----:R-:W3:Y:S04]  /*ef70*/  LDL R156, [R1+0x150] ;  /* 0x00015000019c7983 */ /* 0x001ee80000100800 */
[----:B------:R0:W-:Y:S01]  /*ef80*/  STL [R1+0x4cc], R2 ;  /* 0x0004cc0201007387 */ /* 0x0001e20000100800 */
[----:B------:R-:W-:-:S02]  /*ef90*/  LOP3.LUT R158, R10, 0x72, RZ, 0xfc, !PT ;  /* 0x000000720a9e7812 */ /* 0x000fc400078efcff */
[----:B------:R-:W-:Y:S01]  /*efa0*/  PRMT R157, RZ, 0x7610, R157 ;  /* 0x00007610ff9d7816 */ /* 0x000fe2000000009d */
[----:B------:R-:W3:Y:S01]  /*efb0*/  LDL.LU.64 R12, [R1+0xd00] ;  /* 0x000d0000010c7983 */ /* 0x000ee20000300a00 */
[----:B0-----:R-:W-:-:S03]  /*efc0*/  LOP3.LUT R2, R10, 0x6a, RZ, 0xfc, !PT ;  /* 0x0000006a0a027812 */ /* 0x001fc600078efcff */
[----:B------:R-:W3:Y:S01]  /*efd0*/  LDL.LU.64 R4, [R1+0xcf8] ;  /* 0x000cf80001047983 */ /* 0x000ee20000300a00 */
[-C--:B------:R-:W-:Y:S02]  /*efe0*/  ISETP.LT.AND P2, PT, R2, R3.reuse, P0 ;  /* 0x000000030200720c */ /* 0x080fe40000741270 */
[----:B------:R-:W-:-:S11]  /*eff0*/  ISETP.LT.AND P5, PT, R158, R3, P0 ;  /* 0x000000039e00720c */ /* 0x000fd600007a1270 */
[----:B------:R-:W-:-:S04]  /*f000*/  @P2 LOP3.LUT R25, R25, R24, RZ, 0x3c, !PT ;  /* 0x0000001819192212 */ /* 0x000fc800078e3cff */
[----:B------:R-:W-:-:S04]  /*f010*/  @P2 LOP3.LUT R24, R25, R24, RZ, 0x3c, !PT ;  /* 0x0000001819182212 */ /* 0x000fc800078e3cff */
[----:B------:R-:W-:Y:S02]  /*f020*/  @P2 LOP3.LUT R25, R25, R24, RZ, 0x3c, !PT ;  /* 0x0000001819192212 */ /* 0x000fe400078e3cff */
[----:B------:R-:W-:-:S03]  /*f030*/  PRMT R7, RZ, 0x7610, R7 ;  /* 0x00007610ff077816 */ /* 0x000fc60000000007 */
[----:B------:R-:W3:Y:S04]  /*f040*/  @P2 LDG.E.U8 R157, desc[UR24][R24.64] ;  /* 0x00000018189d2981 */ /* 0x000ee8000c1e1100 */
[----:B----4-:R-:W-:Y:S04]  /*f050*/  STL [R1+0x4c4], R152 ;  /* 0x0004c49801007387 */ /* 0x010fe80000100800 */
[----:B------:R-:W4:Y:S04]  /*f060*/  LDL.LU.64 R24, [R1+0xcf0] ;  /* 0x000cf00001187983 */ /* 0x000f280000300a00 */
[----:B--2---:R0:W-:Y:S02]  /*f070*/  STL [R1+0x4c8], R165 ;  /* 0x0004c8a501007387 */ /* 0x0041e40000100800 */
[----:B0-----:R-:W-:-:S05]  /*f080*/  @P5 IMAD.MOV.U32 R165, RZ, RZ, R163 ;  /* 0x000000ffffa55224 */ /* 0x001fca00078e00a3 */
[----:B------:R-:W2:Y:S01]  /*f090*/  @P5 LDG.E.U8 R7, desc[UR24][R164.64] ;  /* 0x00000018a4075981 */ /* 0x000ea2000c1e1100 */
[C---:B------:R-:W-:Y:S02]  /*f0a0*/  LOP3.LUT R158, R10.reuse, 0x7a, RZ, 0xfc, !PT ;  /* 0x0000007a0a9e7812 */ /* 0x040fe400078efcff */
[----:B------:R-:W-:Y:S02]  /*f0b0*/  LOP3.LUT R152, R10, 0x4, RZ, 0xfc, !PT ;  /* 0x000000040a987812 */ /* 0x000fe400078efcff */
[-C--:B------:R-:W-:Y:S02]  /*f0c0*/  ISETP.LT.AND P3, PT, R158, R3.reuse, P0 ;  /* 0x000000039e00720c */ /* 0x080fe40000761270 */
[----:B------:R-:W-:Y:S02]  /*f0d0*/  ISETP.LT.AND P2, PT, R152, R3, P0 ;  /* 0x000000039800720c */ /* 0x000fe40000741270 */
[----:B------:R-:W-:Y:S02]  /*f0e0*/  LOP3.LUT R152, R10, 0xc, RZ, 0xfc, !PT ;  /* 0x0000000c0a987812 */ /* 0x000fe400078efcff */
[----:B------:R-:W-:-:S02]  /*f0f0*/  PRMT R27, RZ, 0x7610, R27 ;  /* 0x00007610ff1b7816 */ /* 0x000fc4000000001b */
[----:B------:R-:W-:Y:S02]  /*f100*/  ISETP.LT.AND P5, PT, R152, R3, P0 ;  /* 0x000000039800720c */ /* 0x000fe400007a1270 */
[----:B------:R-:W-:Y:S02]  /*f110*/  PRMT R26, RZ, 0x7610, R26 ;  /* 0x00007610ff1a7816 */ /* 0x000fe4000000001a */
[----:B------:R-:W-:Y:S01]  /*f120*/  PRMT R9, RZ, 0x7610, R9 ;  /* 0x00007610ff097816 */ /* 0x000fe20000000009 */
[----:B--2---:R-:W-:Y:S04]  /*f130*/  STL [R1+0x4bc], R7 ;  /* 0x0004bc0701007387 */ /* 0x004fe80000100800 */
[----:B---3--:R0:W-:Y:S04]  /*f140*/  STL [R1+0x4c0], R157 ;  /* 0x0004c09d01007387 */ /* 0x0081e80000100800 */
[----:B------:R-:W2:Y:S01]  /*f150*/  LDL R158, [R1+0x4] ;  /* 0x00000400019e7983 */ /* 0x000ea20000100800 */
[----:B0-----:R-:W-:-:S05]  /*f160*/  @P3 IMAD.MOV.U32 R157, RZ, RZ, R155 ;  /* 0x000000ffff9d3224 */ /* 0x001fca00078e009b */
[----:B------:R0:W3:Y:S02]  /*f170*/  @P3 LDG.E.U8 R27, desc[UR24][R156.64] ;  /* 0x000000189c1b3981 */ /* 0x0000e4000c1e1100 */
[----:B0-----:R-:W-:Y:S02]  /*f180*/  @P2 IMAD.MOV.U32 R156, RZ, RZ, R146 ;  /* 0x000000ffff9c2224 */ /* 0x001fe400078e0092 */
[----:B------:R-:W-:-:S05]  /*f190*/  @P2 IMAD.MOV.U32 R157, RZ, RZ, R145 ;  /* 0x000000ffff9d2224 */ /* 0x000fca00078e0091 */
[----:B------:R0:W2:Y:S02]  /*f1a0*/  @P2 LDG.E.U8 R26, desc[UR24][R156.64] ;  /* 0x000000189c1a2981 */ /* 0x0000a4000c1e1100 */
[----:B0-----:R-:W-:Y:S02]  /*f1b0*/  @P5 IMAD.MOV.U32 R156, RZ, RZ, R154 ;  /* 0x000000ffff9c5224 */ /* 0x001fe400078e009a */
[----:B------:R-:W-:-:S05]  /*f1c0*/  @P5 IMAD.MOV.U32 R157, RZ, RZ, R153 ;  /* 0x000000ffff9d5224 */ /* 0x000fca00078e0099 */
[----:B------:R-:W4:Y:S01]  /*f1d0*/  @P5 LDG.E.U8 R9, desc[UR24][R156.64] ;  /* 0x000000189c095981 */ /* 0x000f22000c1e1100 */
[----:B------:R-:W-:-:S04]  /*f1e0*/  LOP3.LUT R7, R10, 0x14, RZ, 0xfc, !PT ;  /* 0x000000140a077812 */ /* 0x000fc800078efcff */
[----:B------:R-:W-:Y:S02]  /*f1f0*/  ISETP.LT.AND P3, PT, R7, R3, P0 ;  /* 0x000000030700720c */ /* 0x000fe40000761270 */
[----:B------:R-:W4:Y:S04]  /*f200*/  LDL R7, [R1+0x8] ;  /* 0x0000080001077983 */ /* 0x000f280000100800 */
[----:B------:R-:W-:Y:S04]  /*f210*/  STL [R1+0xac0], R146 ;  /* 0x000ac09201007387 */ /* 0x000fe80000100800 */
[----:B------:R-:W-:Y:S04]  /*f220*/  STL [R1+0xabc], R145 ;  /* 0x000abc9101007387 */ /* 0x000fe80000100800 */
[----:B------:R-:W4:Y:S04]  /*f230*/  LDL R152, [R1+0x1c] ;  /* 0x00001c0001987983 */ /* 0x000f280000100800 */
[----:B------:R-:W4:Y:S04]  /*f240*/  LDL R164, [R1+0x20] ;  /* 0x0000200001a47983 */ /* 0x000f280000100800 */
[----:B---3--:R0:W-:Y:S04]  /*f250*/  STL [R1+0x4b4], R27 ;  /* 0x0004b41b01007387 */ /* 0x0081e80000100800 */
[----:B--2---:R2:W-:Y:S04]  /*f260*/  STL [R1+0x4b8], R26 ;  /* 0x0004b81a01007387 */ /* 0x0045e80000100800 */
[----:B------:R-:W-:Y:S04]  /*f270*/  STL [R1+0xac8], R154 ;  /* 0x000ac89a01007387 */ /* 0x000fe80000100800 */
[----:B------:R-:W-:Y:S04]  /*f280*/  STL [R1+0xac4], R153 ;  /* 0x000ac49901007387 */ /* 0x000fe80000100800 */
[----:B------:R-:W3:Y:S04]  /*f290*/  LDL R163, [R1+0x3c] ;  /* 0x00003c0001a37983 */ /* 0x000ee80000100800 */
[----:B----4-:R4:W-:Y:S01]  /*f2a0*/  STL [R1+0x4b0], R9 ;  /* 0x0004b00901007387 */ /* 0x0109e20000100800 */
[----:B0-----:R-:W-:-:S02]  /*f2b0*/  LOP3.LUT R27, R10, 0x1c, RZ, 0xfc, !PT ;  /* 0x0000001c0a1b7812 */ /* 0x001fc400078efcff */
[C---:B--2---:R-:W-:Y:S01]  /*f2c0*/  LOP3.LUT R26, R10.reuse, 0x24, RZ, 0xfc, !PT ;  /* 0x000000240a1a7812 */ /* 0x044fe200078efcff */
[----:B------:R-:W2:Y:S01]  /*f2d0*/  LDL R155, [R1+0x54] ;  /* 0x00005400019b7983 */ /* 0x000ea20000100800 */
[----:B------:R-:W-:Y:S02]  /*f2e0*/  PRMT R151, RZ, 0x7610, R151 ;  /* 0x00007610ff977816 */ /* 0x000fe40000000097 */
[----:B------:R-:W-:Y:S01]  /*f2f0*/  LOP3.LUT R157, R10, 0x2c, RZ, 0xfc, !PT ;  /* 0x0000002c0a9d7812 */ /* 0x000fe200078efcff */
[----:B------:R-:W2:Y:S04]  /*f300*/  LDL R156, [R1+0x58] ;  /* 0x00005800019c7983 */ /* 0x000ea80000100800 */
[----:B----4-:R-:W4:Y:S01]  /*f310*/  LDL R9, [R1+0x40] ;  /* 0x0000400001097983 */ /* 0x010f220000100800 */
[-C--:B------:R-:W-:Y:S01]  /*f320*/  ISETP.LT.AND P2, PT, R27, R3.reuse, P0 ;  /* 0x000000031b00720c */ /* 0x080fe20000741270 */
[----:B------:R-:W-:Y:S01]  /*f330*/  @P3 IMAD.MOV.U32 R27, RZ, RZ, R159 ;  /* 0x000000ffff1b3224 */ /* 0x000fe200078e009f */
[----:B------:R-:W-:Y:S01]  /*f340*/  ISETP.LT.AND P5, PT, R26, R3, P0 ;  /* 0x000000031a00720c */ /* 0x000fe200007a1270 */
[----:B------:R-:W-:-:S05]  /*f350*/  @P3 IMAD.MOV.U32 R26, RZ, RZ, R160 ;  /* 0x000000ffff1a3224 */ /* 0x000fca00078e00a0 */
[----:B------:R-:W2:Y:S01]  /*f360*/  @P3 LDG.E.U8 R151, desc[UR24][R26.64] ;  /* 0x000000181a973981 */ /* 0x000ea2000c1e1100 */
[----:B------:R-:W-:-:S03]  /*f370*/  PRMT R6, RZ, 0x7610, R6 ;  /* 0x00007610ff067816 */ /* 0x000fc60000000006 */
[----:B------:R-:W-:Y:S01]  /*f380*/  STL [R1+0xad0], R160 ;  /* 0x000ad0a001007387 */ /* 0x000fe20000100800 */
[----:B------:R-:W-:-:S03]  /*f390*/  ISETP.LT.AND P3, PT, R157, R3, P0 ;  /* 0x000000039d00720c */ /* 0x000fc60000761270 */
[----:B------:R0:W-:Y:S01]  /*f3a0*/  STL [R1+0xacc], R159 ;  /* 0x000acc9f01007387 */ /* 0x0001e20000100800 */
[----:B------:R-:W-:Y:S02]  /*f3b0*/  PRMT R150, RZ, 0x7610, R150 ;  /* 0x00007610ff967816 */ /* 0x000fe40000000096 */
[----:B------:R-:W-:Y:S01]  /*f3c0*/  PRMT R8, RZ, 0x7610, R8 ;  /* 0x00007610ff087816 */ /* 0x000fe20000000008 */
[----:B------:R-:W2:Y:S01]  /*f3d0*/  LDL.LU.64 R26, [R1+0xce8] ;  /* 0x000ce800011a7983 */ /* 0x000ea20000300a00 */
[----:B0-----:R-:W-:Y:S02]  /*f3e0*/  @P2 IMAD.MOV.U32 R159, RZ, RZ, R158 ;  /* 0x000000ffff9f2224 */ /* 0x001fe400078e009e */
[----:B------:R-:W-:-:S05]  /*f3f0*/  @P2 IMAD.MOV.U32 R158, RZ, RZ, R7 ;  /* 0x000000ffff9e2224 */ /* 0x000fca00078e0007 */
[----:B------:R0:W2:Y:S02]  /*f400*/  @P2 LDG.E.U8 R6, desc[UR24][R158.64] ;  /* 0x000000189e062981 */ /* 0x0000a4000c1e1100 */
[----:B0-----:R-:W-:Y:S02]  /*f410*/  @P5 IMAD.MOV.U32 R158, RZ, RZ, R164 ;  /* 0x000000ffff9e5224 */ /* 0x001fe400078e00a4 */
[----:B------:R-:W-:-:S05]  /*f420*/  @P5 IMAD.MOV.U32 R159, RZ, RZ, R152 ;  /* 0x000000ffff9f5224 */ /* 0x000fca00078e0098 */
[----:B------:R3:W2:Y:S02]  /*f430*/  @P5 LDG.E.U8 R150, desc[UR24][R158.64] ;  /* 0x000000189e965981 */ /* 0x0006a4000c1e1100 */
[----:B---3--:R-:W-:Y:S02]  /*f440*/  @P3 IMAD.MOV.U32 R159, RZ, RZ, R163 ;  /* 0x000000ffff9f3224 */ /* 0x008fe400078e00a3 */
[----:B----4-:R-:W-:-:S05]  /*f450*/  @P3 IMAD.MOV.U32 R158, RZ, RZ, R9 ;  /* 0x000000ffff9e3224 */ /* 0x010fca00078e0009 */
[----:B------:R-:W3:Y:S04]  /*f460*/  @P3 LDG.E.U8 R8, desc[UR24][R158.64] ;  /* 0x000000189e083981 */ /* 0x000ee8000c1e1100 */
[----:B--2---:R0:W-:Y:S02]  /*f470*/  STL [R1+0x4ac], R151 ;  /* 0x0004ac9701007387 */ /* 0x0041e40000100800 */
[----:B0-----:R-:W-:-:S04]  /*f480*/  LOP3.LUT R151, R10, 0x34, RZ, 0xfc, !PT ;  /* 0x000000340a977812 */ /* 0x001fc800078efcff */
[----:B------:R-:W-:Y:S02]  /*f490*/  ISETP.LT.AND P2, PT, R151, R3, P0 ;  /* 0x000000039700720c */ /* 0x000fe40000741270 */
[----:B------:R-:W-:-:S11]  /*f4a0*/  PRMT R149, RZ, 0x7610, R149 ;  /* 0x00007610ff957816 */ /* 0x000fd60000000095 */
[----:B------:R-:W-:-:S05]  /*f4b0*/  @P2 IMAD.MOV.U32 R157, RZ, RZ, R155 ;  /* 0x000000ffff9d2224 */ /* 0x000fca00078e009b */
[----:B------:R-:W2:Y:S04]  /*f4c0*/  @P2 LDG.E.U8 R149, desc[UR24][R156.64] ;  /* 0x000000189c952981 */ /* 0x000ea8000c1e1100 */
[----:B------:R0:W-:Y:S04]  /*f4d0*/  STL [R1+0x4a8], R6 ;  /* 0x0004a80601007387 */ /* 0x0001e80000100800 */
[----:B------:R-:W4:Y:S04]  /*f4e0*/  LDL R7, [R1+0x78] ;  /* 0x0000780001077983 */ /* 0x000f280000100800 */
[----:B------:R-:W4:Y:S04]  /*f4f0*/  LDL R164, [R1+0x8c] ;  /* 0x00008c0001a47983 */ /* 0x000f280000100800 */
[----:B0-----:R-:W4:Y:S04]  /*f500*/  LDL R6, [R1+0x74] ;  /* 0x0000740001067983 */ /* 0x001f280000100800 */
[----:B------:R0:W-:Y:S04]  /*f510*/  STL [R1+0x4a4], R150 ;  /* 0x0004a49601007387 */ /* 0x0001e80000100800 */
[----:B0-----:R-:W4:Y:S04]  /*f520*/  LDL R150, [R1+0x90] ;  /* 0x0000900001967983 */ /* 0x001f280000100800 */
[----:B---3--:R0:W-:Y:S04]  /*f530*/  STL [R1+0x4a0], R8 ;  /* 0x0004a00801007387 */ /* 0x0081e80000100800 */
[----:B------:R-:W3:Y:S01]  /*f540*/  LDL R9, [R1+0xb0] ;  /* 0x0000b00001097983 */ /* 0x000ee20000100800 */
[----:B------:R-:W-:-:S03]  /*f550*/  LOP3.LUT R152, R10, 0x3c, RZ, 0xfc, !PT ;  /* 0x0000003c0a987812 */ /* 0x000fc600078efcff */
[----:B------:R-:W3:Y:S04]  /*f560*/  LDL R158, [R1+0xc4] ;  /* 0x0000c400019e7983 */ /* 0x000ee80000100800 */
[----:B0-----:R-:W3:Y:S01]  /*f570*/  LDL R8, [R1+0xac] ;  /* 0x0000ac0001087983 */ /* 0x001ee20000100800 */
[----:B------:R-:W-:-:S03]  /*f580*/  ISETP.LT.AND P5, PT, R152, R3, P0 ;  /* 0x000000039800720c */ /* 0x000fc600007a1270 */
[----:B------:R-:W3:Y:S01]  /*f590*/  LDL R155, [R1+0xc8] ;  /* 0x0000c800019b7983 */ /* 0x000ee20000100800 */
[----:B------:R-:W-:-:S04]  /*f5a0*/  LOP3.LUT R151, R10, 0x44, RZ, 0xfc, !PT ;  /* 0x000000440a977812 */ /* 0x000fc800078efcff */
[----:B------:R-:W-:Y:S01]  /*f5b0*/  ISETP.LT.AND P3, PT, R151, R3, P0 ;  /* 0x000000039700720c */ /* 0x000fe20000761270 */
[----:B--2---:R0:W-:Y:S01]  /*f5c0*/  STL [R1+0x49c], R149 ;  /* 0x00049c9501007387 */ /* 0x0041e20000100800 */
[----:B------:R-:W-:Y:S02]  /*f5d0*/  PRMT R142, RZ, 0x7610, R142 ;  /* 0x00007610ff8e7816 */ /* 0x000fe4000000008e */
[----:B------:R-:W-:Y:S01]  /*f5e0*/  PRMT R146, RZ, 0x7610, R146 ;  /* 0x00007610ff927816 */ /* 0x000fe20000000092 */
[----:B------:R-:W2:Y:S01]  /*f5f0*/  LDL R151, [R1+0xe4] ;  /* 0x0000e40001977983 */ /* 0x000ea20000100800 */
[----:B------:R-:W-:Y:S02]  /*f600*/  PRMT R154, RZ, 0x7610, R154 ;  /* 0x00007610ff9a7816 */ /* 0x000fe4000000009a */
[C---:B------:R-:W-:Y:S01]  /*f610*/  LOP3.LUT R157, R10.reuse, 0x54, RZ, 0xfc, !PT ;  /* 0x000000540a9d7812 */ /* 0x040fe200078efcff */
[----:B------:R-:W2:Y:S01]  /*f620*/  LDL R152, [R1+0xe8] ;  /* 0x0000e80001987983 */ /* 0x000ea20000100800 */
[----:B0-----:R-:W-:-:S02]  /*f630*/  LOP3.LUT R149, R10, 0x4c, RZ, 0xfc, !PT ;  /* 0x0000004c0a957812 */ /* 0x001fc400078efcff */
[-C--:B----4-:R-:W-:Y:S01]  /*f640*/  @P5 LOP3.LUT R7, R7, R6.reuse, RZ, 0x3c, !PT ;  /* 0x0000000607075212 */ /* 0x090fe200078e3cff */
[----:B------:R-:W-:Y:S01]  /*f650*/  @P3 IMAD.MOV.U32 R165, RZ, RZ, R164 ;  /* 0x000000ffffa53224 */ /* 0x000fe200078e00a4 */
[----:B------:R-:W-:Y:S01]  /*f660*/  ISETP.LT.AND P2, PT, R149, R3, P0 ;  /* 0x000000039500720c */ /* 0x000fe20000741270 */
[----:B------:R-:W4:Y:S01]  /*f670*/  LDL.LU R163, [R1+0x214] ;  /* 0x0002140001a37983 */ /* 0x000f220000300800 */
[----:B------:R-:W-:-:S03]  /*f680*/  @P5 LOP3.LUT R6, R7, R6, RZ, 0x3c, !PT ;  /* 0x0000000607065212 */ /* 0x000fc600078e3cff */
[----:B------:R-:W2:Y:S01]  /*f690*/  LDL R156, [R1+0xfc] ;  /* 0x0000fc00019c7983 */ /* 0x000ea20000100800 */
[----:B------:R-:W-:-:S03]  /*f6a0*/  @P5 LOP3.LUT R7, R7, R6, RZ, 0x3c, !PT ;  /* 0x0000000607075212 */ /* 0x000fc600078e3cff */
[----:B------:R-:W2:Y:S01]  /*f6b0*/  LDL R149, [R1+0x100] ;  /* 0x0001000001957983 */ /* 0x000ea20000100800 */
[----:B------:R-:W-:-:S03]  /*f6c0*/  @P3 IMAD.MOV.U32 R164, RZ, RZ, R150 ;  /* 0x000000ffffa43224 */ /* 0x000fc600078e0096 */
[----:B------:R-:W2:Y:S04]  /*f6d0*/  @P5 LDG.E.U8 R142, desc[UR24][R6.64] ;  /* 0x00000018068e5981 */ /* 0x000ea8000c1e1100 */
[----:B------:R-:W4:Y:S01]  /*f6e0*/  @P3 LDG.E.U8 R146, desc[UR24][R164.64] ;  /* 0x00000018a4923981 */ /* 0x000f22000c1e1100 */
[----:B---3--:R-:W-:-:S03]  /*f6f0*/  @P2 LOP3.LUT R9, R9, R8, RZ, 0x3c, !PT ;  /* 0x0000000809092212 */ /* 0x008fc600078e3cff */
[----:B------:R-:W3:Y:S01]  /*f700*/  LDL.LU.64 R6, [R1+0xce0] ;  /* 0x000ce00001067983 */ /* 0x000ee20000300a00 */
[----:B------:R-:W-:-:S04]  /*f710*/  @P2 LOP3.LUT R8, R9, R8, RZ, 0x3c, !PT ;  /* 0x0000000809082212 */ /* 0x000fc800078e3cff */
[----:B------:R-:W-:-:S05]  /*f720*/  @P2 LOP3.LUT R9, R9, R8, RZ, 0x3c, !PT ;  /* 0x0000000809092212 */ /* 0x000fca00078e3cff */
[----:B------:R-:W3:Y:S01]  /*f730*/  @P2 LDG.E.U8 R154, desc[UR24][R8.64] ;  /* 0x00000018089a2981 */ /* 0x000ee2000c1e1100 */
[----:B------:R-:W-:Y:S02]  /*f740*/  ISETP.LT.AND P5, PT, R157, R3, P0 ;  /* 0x000000039d00720c */ /* 0x000fe400007a1270 */
[----:B------:R-:W-:Y:S01]  /*f750*/  PRMT R153, RZ, 0x7610, R153 ;  /* 0x00007610ff997816 */ /* 0x000fe20000000099 */
[----:B--2---:R0:W-:Y:S04]  /*f760*/  STL [R1+0x498], R142 ;  /* 0x0004988e01007387 */ /* 0x0041e80000100800 */
[----:B0-----:R-:W2:Y:S04]  /*f770*/  LDL.LU R142, [R1+0x220] ;  /* 0x00022000018e7983 */ /* 0x001ea80000300800 */
[----:B------:R-:W2:Y:S04]  /*f780*/  LDL R164, [R1+0x11c] ;  /* 0x00011c0001a47983 */ /* 0x000ea80000100800 */
[----:B------:R-:W2:Y:S04]  /*f790*/  LDL R150, [R1+0x120] ;  /* 0x0001200001967983 */ /* 0x000ea80000100800 */
[----:B----4-:R-:W-:Y:S04]  /*f7a0*/  STL [R1+0x494], R146 ;  /* 0x0004949201007387 */ /* 0x010fe80000100800 */
[----:B------:R-:W4:Y:S04]  /*f7b0*/  LDL.LU.64 R8, [R1+0xcd8] ;  /* 0x000cd80001087983 */ /* 0x000f280000300a00 */
[----:B---3--:R0:W-:Y:S02]  /*f7c0*/  STL [R1+0x490], R154 ;  /* 0x0004909a01007387 */ /* 0x0081e40000100800 */
[----:B0-----:R-:W-:-:S02]  /*f7d0*/  @P5 IMAD.MOV.U32 R154, RZ, RZ, R155 ;  /* 0x000000ffff9a5224 */ /* 0x001fc400078e009b */
[----:B------:R-:W-:-:S05]  /*f7e0*/  @P5 IMAD.MOV.U32 R155, RZ, RZ, R158 ;  /* 0x000000ffff9b5224 */ /* 0x000fca00078e009e */
[----:B------:R-:W3:Y:S01]  /*f7f0*/  @P5 LDG.E.U8 R153, desc[UR24][R154.64] ;  /* 0x000000189a995981 */ /* 0x000ee2000c1e1100 */
[C---:B------:R-:W-:Y:S02]  /*f800*/  LOP3.LUT R157, R10.reuse, 0x5c, RZ, 0xfc, !PT ;  /* 0x0000005c0a9d7812 */ /* 0x040fe400078efcff */
[----:B------:R-:W-:Y:S02]  /*f810*/  LOP3.LUT R146, R10, 0x64, RZ, 0xfc, !PT ;  /* 0x000000640a927812 */ /* 0x000fe400078efcff */
[-C--:B------:R-:W-:Y:S02]  /*f820*/  ISETP.LT.AND P3, PT, R157, R3.reuse, P0 ;  /* 0x000000039d00720c */ /* 0x080fe40000761270 */
[----:B------:R-:W-:Y:S02]  /*f830*/  ISETP.LT.AND P2, PT, R146, R3, P0 ;  /* 0x000000039200720c */ /* 0x000fe40000741270 */
[----:B------:R-:W-:Y:S01]  /*f840*/  PRMT R145, RZ, 0x7610, R145 ;  /* 0x00007610ff917816 */ /* 0x000fe20000000091 */
[----:B------:R-:W2:Y:S01]  /*f850*/  LDL.LU R155, [R1+0x224] ;  /* 0x00022400019b7983 */ /* 0x000ea20000300800 */
[----:B------:R-:W-:-:S03]  /*f860*/  PRMT R144, RZ, 0x7610, R144 ;  /* 0x00007610ff907816 */ /* 0x000fc60000000090 */
[----:B---3--:R0:W-:Y:S04]  /*f870*/  STL [R1+0x48c], R153 ;  /* 0x00048c9901007387 */ /* 0x0081e80000100800 */
[----:B0-----:R-:W-:-:S05]  /*f880*/  @P3 IMAD.MOV.U32 R153, RZ, RZ, R151 ;  /* 0x000000ffff993224 */ /* 0x001fca00078e0097 */
[----:B------:R0:W3:Y:S02]  /*f890*/  @P3 LDG.E.U8 R145, desc[UR24][R152.64] ;  /* 0x0000001898913981 */ /* 0x0000e4000c1e1100 */
[----:B0-----:R-:W-:Y:S02]  /*f8a0*/  @P2 IMAD.MOV.U32 R152, RZ, RZ, R149 ;  /* 0x000000ffff982224 */ /* 0x001fe400078e0095 */
[----:B------:R-:W-:Y:S01]  /*f8b0*/  @P2 IMAD.MOV.U32 R153, RZ, RZ, R156 ;  /* 0x000000ffff992224 */ /* 0x000fe200078e009c */
[----:B------:R-:W3:Y:S04]  /*f8c0*/  LDL R149, [R1+0x158] ;  /* 0x0001580001957983 */ /* 0x000ee80000100800 */
[----:B------:R-:W3:Y:S04]  /*f8d0*/  @P2 LDG.E.U8 R144, desc[UR24][R152.64] ;  /* 0x0000001898902981 */ /* 0x000ee8000c1e1100 */
[----:B------:R-:W4:Y:S01]  /*f8e0*/  LDL R156, [R1+0x154] ;  /* 0x00015400019c7983 */ /* 0x000f220000100800 */
[----:B------:R-:W-:-:S04]  /*f8f0*/  LOP3.LUT R146, R10, 0x6c, RZ, 0xfc, !PT ;  /* 0x0000006c0a927812 */ /* 0x000fc800078efcff */
[----:B------:R-:W-:Y:S02]  /*f900*/  ISETP.LT.AND P5, PT, R146, R3, P0 ;  /* 0x000000039200720c */ /* 0x000fe400007a1270 */
[----:B------:R-:W-:Y:S02]  /*f910*/  PRMT R143, RZ, 0x7610, R143 ;  /* 0x00007610ff8f7816 */ /* 0x000fe4000000008f */
[----:B--2---:R-:W-:Y:S02]  /*f920*/  ISETP.GE.AND P2, PT, R142, RZ, PT ;  /* 0x000000ff8e00720c */ /* 0x004fe40003f46270 */
[----:B------:R-:W-:Y:S01]  /*f930*/  LOP3.LUT R142, R10, 0x74, RZ, 0xfc, !PT ;  /* 0x000000740a8e7812 */ /* 0x000fe200078efcff */
[----:B------:R-:W-:Y:S01]  /*f940*/  @!P4 IMAD.MOV R32, RZ, RZ, -R32 ;  /* 0x000000ffff20c224 */ /* 0x000fe200078e0a20 */
[----:B---3--:R0:W-:Y:S04]  /*f950*/  STL [R1+0x484], R144 ;  /* 0x0004849001007387 */ /* 0x0081e80000100800 */
[----:B------:R2:W-:Y:S01]  /*f960*/  STL [R1+0x488], R145 ;  /* 0x0004889101007387 */ /* 0x0005e20000100800 */
[----:B0-----:R-:W-:-:S03]  /*f970*/  @P5 IMAD.MOV.U32 R144, RZ, RZ, R150 ;  /* 0x000000ffff905224 */ /* 0x001fc600078e0096 */
[----:B------:R-:W3:Y:S01]  /*f980*/  LDL R150, [R1+0x95c] ;  /* 0x00095c0001967983 */ /* 0x000ee20000100800 */
[----:B--2---:R-:W-:-:S05]  /*f990*/  @P5 IMAD.MOV.U32 R145, RZ, RZ, R164 ;  /* 0x000000ffff915224 */ /* 0x004fca00078e00a4 */
[----:B------:R0:W2:Y:S01]  /*f9a0*/  @P5 LDG.E.U8 R143, desc[UR24][R144.64] ;  /* 0x00000018908f5981 */ /* 0x0000a2000c1e1100 */
[----:B------:R-:W-:-:S03]  /*f9b0*/  ISETP.LT.AND P5, PT, R142, R3, P0 ;  /* 0x000000038e00720c */ /* 0x000fc600007a1270 */
[----:B------:R-:W3:Y:S01]  /*f9c0*/  LDL R142, [R1+0x960] ;  /* 0x00096000018e7983 */ /* 0x000ee20000100800 */
[----:B0-----:R-:W-:-:S04]  /*f9d0*/  LOP3.LUT R144, R10, 0x7c, RZ, 0xfc, !PT ;  /* 0x0000007c0a907812 */ /* 0x001fc800078efcff */
[----:B------:R-:W-:-:S05]  /*f9e0*/  ISETP.LT.AND P4, PT, R144, R3, P0 ;  /* 0x000000039000720c */ /* 0x000fca0000781270 */
[----:B------:R-:W-:Y:S02]  /*f9f0*/  @P5 IMAD.MOV.U32 R144, RZ, RZ, R114 ;  /* 0x000000ffff905224 */ /* 0x000fe400078e0072 */
[----:B------:R-:W-:-:S05]  /*fa00*/  @P5 IMAD.MOV.U32 R145, RZ, RZ, R126 ;  /* 0x000000ffff915224 */ /* 0x000fca00078e007e */
[----:B------:R0:W3:Y:S02]  /*fa10*/  @P5 LDG.E.U8 R96, desc[UR24][R144.64] ;  /* 0x0000001890605981 */ /* 0x0000e4000c1e1100 */
[----:B0-----:R-:W-:Y:S02]  /*fa20*/  @P4 IMAD.MOV.U32 R144, RZ, RZ, R149 ;  /* 0x000000ffff904224 */ /* 0x001fe400078e0095 */
[----:B----4-:R-:W-:-:S05]  /*fa30*/  @P4 IMAD.MOV.U32 R145, RZ, RZ, R156 ;  /* 0x000000ffff914224 */ /* 0x010fca00078e009c */
[----:B------:R0:W4:Y:S01]  /*fa40*/  @P4 LDG.E.U8 R110, desc[UR24][R144.64] ;  /* 0x00000018906e4981 */ /* 0x000122000c1e1100 */
[----:B------:R-:W-:-:S03]  /*fa50*/  @!P2 IMAD.MOV R34, RZ, RZ, -R34 ;  /* 0x000000ffff22a224 */ /* 0x000fc600078e0a22 */
[----:B--2---:R2:W-:Y:S04]  /*fa60*/  STL [R1+0x480], R143 ;  /* 0x0004808f01007387 */ /* 0x0045e80000100800 */
[----:B------:R-:W4:Y:S04]  /*fa70*/  LDL R126, [R1+0x964] ;  /* 0x00096400017e7983 */ /* 0x000f280000100800 */
[----:B------:R-:W4:Y:S01]  /*fa80*/  LDL R114, [R1+0x968] ;  /* 0x0009680001727983 */ /* 0x000f220000100800 */
[----:B--2---:R-:W-:-:S04]  /*fa90*/  LOP3.LUT R143, R10, 0x6, RZ, 0xfc, !PT ;  /* 0x000000060a8f7812 */ /* 0x004fc800078efcff */
[----:B------:R-:W-:-:S13]  /*faa0*/  ISETP.LT.AND P2, PT, R143, R3, P0 ;  /* 0x000000038f00720c */ /* 0x000fda0000741270 */
[----:B0-----:R-:W-:Y:S02]  /*fab0*/  @P2 IMAD.MOV.U32 R144, RZ, RZ, R148 ;  /* 0x000000ffff902224 */ /* 0x001fe400078e0094 */
[----:B------:R-:W-:-:S05]  /*fac0*/  @P2 IMAD.MOV.U32 R145, RZ, RZ, R147 ;  /* 0x000000ffff912224 */ /* 0x000fca00078e0093 */
[----:B------:R-:W2:Y:S04]  /*fad0*/  @P2 LDG.E.U8 R43, desc[UR24][R144.64] ;  /* 0x00000018902b2981 */ /* 0x000ea8000c1e1100 */
[----:B---3--:R0:W-:Y:S04]  /*fae0*/  STL [R1+0x47c], R96 ;  /* 0x00047c6001007387 */ /* 0x0081e80000100800 */
[----:B0-----:R-:W3:Y:S04]  /*faf0*/  LDL.LU R96, [R1+0x22c] ;  /* 0x00022c0001607983 */ /* 0x001ee80000300800 */
[----:B----4-:R0:W-:Y:S04]  /*fb00*/  STL [R1+0x474], R110 ;  /* 0x0004746e01007387 */ /* 0x0101e80000100800 */
[----:B0-----:R-:W4:Y:S01]  /*fb10*/  LDL R110, [R1+0x28] ;  /* 0x00002800016e7983 */ /* 0x001f220000100800 */
[----:B------:R-:W-:-:S02]  /*fb20*/  ISETP.GT.AND P5, PT, R3, UR26, P0 ;  /* 0x0000001a03007c0c */ /* 0x000fc400087a4270 */
[----:B------:R-:W-:-:S04]  /*fb30*/  LOP3.LUT R143, R10, 0x16, RZ, 0xfc, !PT ;  /* 0x000000160a8f7812 */ /* 0x000fc800078efcff */
[----:B------:R-:W-:Y:S01]  /*fb40*/  ISETP.LT.AND P4, PT, R143, R3, P0 ;  /* 0x000000038f00720c */ /* 0x000fe20000781270 */
[----:B------:R-:W-:Y:S01]  /*fb50*/  STL [R1+0xad8], R148 ;  /* 0x000ad89401007387 */ /* 0x000fe20000100800 */
[----:B------:R-:W-:Y:S02]  /*fb60*/  PRMT R141, RZ, 0x7610, R141 ;  /* 0x00007610ff8d7816 */ /* 0x000fe4000000008d */
[----:B------:R-:W-:Y:S01]  /*fb70*/  ISETP.GT.AND P2, PT, R3, UR27, P0 ;  /* 0x0000001b03007c0c */ /* 0x000fe20008744270 */
[----:B------:R-:W-:Y:S02]  /*fb80*/  STL [R1+0xad4], R147 ;  /* 0x000ad49301007387 */ /* 0x000fe40000100800 */
[----:B------:R-:W-:Y:S01]  /*fb90*/  @P5 IMAD.MOV.U32 R143, RZ, RZ, R150 ;  /* 0x000000ffff8f5224 */ /* 0x000fe200078e0096 */
[----:B------:R-:W-:-:S04]  /*fba0*/  PRMT R117, RZ, 0x7610, R117 ;  /* 0x00007610ff757816 */ /* 0x000fc80000000075 */
[----:B------:R0:W3:Y:S02]  /*fbb0*/  @P5 LDG.E.U8 R141, desc[UR24][R142.64] ;  /* 0x000000188e8d5981 */ /* 0x0000e4000c1e1100 */
[----:B0-----:R-:W-:Y:S02]  /*fbc0*/  @P4 IMAD.MOV.U32 R142, RZ, RZ, R162 ;  /* 0x000000ffff8e4224 */ /* 0x001fe400078e00a2 */
[----:B------:R-:W-:-:S05]  /*fbd0*/  @P4 IMAD.MOV.U32 R143, RZ, RZ, R161 ;  /* 0x000000ffff8f4224 */ /* 0x000fca00078e00a1 */
[----:B------:R0:W3:Y:S01]  /*fbe0*/  @P4 LDG.E.U8 R117, desc[UR24][R142.64] ;  /* 0x000000188e754981 */ /* 0x0000e2000c1e1100 */
[----:B------:R-:W-:Y:S01]  /*fbf0*/  ISETP.GT.AND P4, PT, R3, UR28, P0 ;  /* 0x0000001c03007c0c */ /* 0x000fe20008784270 */
[----:B0-----:R-:W-:Y:S02]  /*fc00*/  @P2 IMAD.MOV.U32 R143, RZ, RZ, R126 ;  /* 0x000000ffff8f2224 */ /* 0x001fe400078e007e */
[----:B------:R-:W-:-:S05]  /*fc10*/  @P2 IMAD.MOV.U32 R142, RZ, RZ, R114 ;  /* 0x000000ffff8e2224 */ /* 0x000fca00078e0072 */
[----:B------:R0:W3:Y:S04]  /*fc20*/  @P2 LDG.E.U8 R112, desc[UR24][R142.64] ;  /* 0x000000188e702981 */ /* 0x0000e8000c1e1100 */
[----:B--2---:R2:W-:Y:S02]  /*fc30*/  STL [R1+0x478], R43 ;  /* 0x0004782b01007387 */ /* 0x0045e40000100800 */
[----:B--2---:R-:W-:-:S04]  /*fc40*/  LOP3.LUT R43, R10, 0x26, RZ, 0xfc, !PT ;  /* 0x000000260a2b7812 */ /* 0x004fc800078efcff */
[----:B------:R-:W-:Y:S02]  /*fc50*/  ISETP.LT.AND P5, PT, R43, R3, P0 ;  /* 0x000000032b00720c */ /* 0x000fe400007a1270 */
[----:B------:R-:W2:Y:S11]  /*fc60*/  LDL.LU R43, [R1+0x228] ;  /* 0x00022800012b7983 */ /* 0x000eb60000300800 */
[----:B0-----:R-:W-:-:S02]  /*fc70*/  @P5 IMAD.MOV.U32 R143, RZ, RZ, R128 ;  /* 0x000000ffff8f5224 */ /* 0x001fc400078e0080 */
[----:B----4-:R-:W-:-:S05]  /*fc80*/  @P5 IMAD.MOV.U32 R142, RZ, RZ, R110 ;  /* 0x000000ffff8e5224 */ /* 0x010fca00078e006e */
[----:B------:R0:W4:Y:S02]  /*fc90*/  @P5 LDG.E.U8 R98, desc[UR24][R142.64] ;  /* 0x000000188e625981 */ /* 0x000124000c1e1100 */
[----:B0-----:R-:W-:Y:S02]  /*fca0*/  @P4 IMAD.MOV.U32 R142, RZ, RZ, R134 ;  /* 0x000000ffff8e4224 */ /* 0x001fe400078e0086 */
[----:B------:R-:W-:-:S05]  /*fcb0*/  @P4 IMAD.MOV.U32 R143, RZ, RZ, R130 ;  /* 0x000000ffff8f4224 */ /* 0x000fca00078e0082 */
[----:B------:R0:W2:Y:S01]  /*fcc0*/  @P4 LDG.E.U8 R94, desc[UR24][R142.64] ;  /* 0x000000188e5e4981 */ /* 0x0000a2000c1e1100 */
[----:B---3--:R-:W-:Y:S02]  /*fcd0*/  ISETP.GE.AND P2, PT, R96, RZ, PT ;  /* 0x000000ff6000720c */ /* 0x008fe40003f46270 */
[----:B------:R-:W-:-:S04]  /*fce0*/  LOP3.LUT R96, R10, 0x36, RZ, 0xfc, !PT ;  /* 0x000000360a607812 */ /* 0x000fc800078efcff */
[----:B------:R-:W-:Y:S01]  /*fcf0*/  ISETP.LT.AND P5, PT, R96, R3, P0 ;  /* 0x000000036000720c */ /* 0x000fe200007a1270 */
[----:B------:R-:W-:Y:S01]  /*fd00*/  STL [R1+0xae0], R162 ;  /* 0x000ae0a201007387 */ /* 0x000fe20000100800 */
[----:B------:R-:W-:-:S03]  /*fd10*/  ISETP.GT.AND P4, PT, R3, UR29, P0 ;  /* 0x0000001d03007c0c */ /* 0x000fc60008784270 */
[----:B------:R-:W-:Y:S02]  /*fd20*/  STL [R1+0xadc], R161 ;  /* 0x000adca101007387 */ /* 0x000fe40000100800 */
[----:B------:R-:W-:-:S06]  /*fd30*/  @!P2 IMAD.MOV R36, RZ, RZ, -R36 ;  /* 0x000000ffff24a224 */ /* 0x000fcc00078e0a24 */
[----:B0-----:R-:W-:Y:S02]  /*fd40*/  @P5 IMAD.MOV.U32 R142, RZ, RZ, R122 ;  /* 0x000000ffff8e5224 */ /* 0x001fe400078e007a */
[----:B------:R-:W-:-:S05]  /*fd50*/  @P5 IMAD.MOV.U32 R143, RZ, RZ, R124 ;  /* 0x000000ffff8f5224 */ /* 0x000fca00078e007c */
[----:B------:R0:W3:Y:S02]  /*fd60*/  @P5 LDG.E.U8 R80, desc[UR24][R142.64] ;  /* 0x000000188e505981 */ /* 0x0000e4000c1e1100 */
[----:B0-----:R-:W-:Y:S02]  /*fd70*/  @P4 IMAD.MOV.U32 R142, RZ, RZ, R118 ;  /* 0x000000ffff8e4224 */ /* 0x001fe400078e0076 */
[----:B------:R-:W-:-:S05]  /*fd80*/  @P4 IMAD.MOV.U32 R143, RZ, RZ, R120 ;  /* 0x000000ffff8f4224 */ /* 0x000fca00078e0078 */
[----:B------:R0:W3:Y:S01]  /*fd90*/  @P4 LDG.E.U8 R82, desc[UR24][R142.64] ;  /* 0x000000188e524981 */ /* 0x0000e2000c1e1100 */
[----:B------:R-:W-:-:S03]  /*fda0*/  ISETP.GE.AND P3, PT, R163, RZ, PT ;  /* 0x000000ffa300720c */ /* 0x000fc60003f66270 */
[----:B--2---:R2:W-:Y:S02]  /*fdb0*/  STL [R1+0x460], R94 ;  /* 0x0004605e01007387 */ /* 0x0045e40000100800 */
[----:B--2---:R-:W-:-:S04]  /*fdc0*/  LOP3.LUT R94, R10, 0x46, RZ, 0xfc, !PT ;  /* 0x000000460a5e7812 */ /* 0x004fc800078efcff */
[----:B------:R-:W-:-:S13]  /*fdd0*/  ISETP.LT.AND P2, PT, R94, R3, P0 ;  /* 0x000000035e00720c */ /* 0x000fda0000741270 */
[----:B0-----:R-:W-:Y:S02]  /*fde0*/  @P2 IMAD.MOV.U32 R142, RZ, RZ, R106 ;  /* 0x000000ffff8e2224 */ /* 0x001fe400078e006a */
[----:B------:R-:W-:-:S05]  /*fdf0*/  @P2 IMAD.MOV.U32 R143, RZ, RZ, R108 ;  /* 0x000000ffff8f2224 */ /* 0x000fca00078e006c */
[----:B------:R0:W2:Y:S01]  /*fe00*/  @P2 LDG.E.U8 R59, desc[UR24][R142.64] ;  /* 0x000000188e3b2981 */ /* 0x0000a2000c1e1100 */
[----:B------:R-:W-:Y:S01]  /*fe10*/  @!P3 IMAD.MOV R33, RZ, RZ, -R33 ;  /* 0x000000ffff21b224 */ /* 0x000fe200078e0a21 */
[----:B------:R-:W-:Y:S02]  /*fe20*/  ISETP.GE.AND P3, PT, R155, RZ, PT ;  /* 0x000000ff9b00720c */ /* 0x000fe40003f66270 */
[----:B------:R-:W-:Y:S11]  /*fe30*/  STL [R1+0x470], R141 ;  /* 0x0004708d01007387 */ /* 0x000ff60000100800 */
[----:B------:R-:W-:Y:S01]  /*fe40*/  @!P3 IMAD.MOV R35, RZ, RZ, -R35 ;  /* 0x000000ffff23b224 */ /* 0x000fe200078e0a23 */
[----:B------:R-:W-:-:S02]  /*fe50*/  ISETP.GE.AND P3, PT, R43, RZ, PT ;  /* 0x000000ff2b00720c */ /* 0x000fc40003f66270 */
[----:B------:R-:W2:Y:S01]  /*fe60*/  LDL.LU R43, [R1+0x230] ;  /* 0x00023000012b7983 */ /* 0x000ea20000300800 */
[----:B------:R-:W-:-:S03]  /*fe70*/  ISETP.GT.AND P5, PT, R3, UR30, P0 ;  /* 0x0000001e03007c0c */ /* 0x000fc600087a4270 */
[----:B------:R-:W-:Y:S04]  /*fe80*/  STL [R1+0x46c], R117 ;  /* 0x00046c7501007387 */ /* 0x000fe80000100800 */
[----:B------:R-:W-:Y:S04]  /*fe90*/  STL [R1+0x468], R112 ;  /* 0x0004687001007387 */ /* 0x000fe80000100800 */
[----:B---3--:R3:W-:Y:S02]  /*fea0*/  STL [R1+0x45c], R80 ;  /* 0x00045c5001007387 */ /* 0x0087e40000100800 */
[----:B---3--:R-:W-:-:S04]  /*feb0*/  LOP3.LUT R80, R10, 0x56, RZ, 0xfc, !PT ;  /* 0x000000560a507812 */ /* 0x008fc800078efcff */
[----:B------:R-:W-:Y:S01]  /*fec0*/  ISETP.LT.AND P4, PT, R80, R3, P0 ;  /* 0x000000035000720c */ /* 0x000fe20000781270 */
[----:B0-----:R-:W-:Y:S01]  /*fed0*/  @P5 IMAD.MOV.U32 R142, RZ, RZ, R102 ;  /* 0x000000ffff8e5224 */ /* 0x001fe200078e0066 */
[----:B------:R-:W-:Y:S01]  /*fee0*/  ISETP.GT.AND P2, PT, R3, UR31, P0 ;  /* 0x0000001f03007c0c */ /* 0x000fe20008744270 */
[----:B------:R-:W-:Y:S01]  /*fef0*/  @P5 IMAD.MOV.U32 R143, RZ, RZ, R104 ;  /* 0x000000ffff8f5224 */ /* 0x000fe200078e0068 */
[----:B----4-:R-:W-:Y:S04]  /*ff00*/  STL [R1+0x464], R98 ;  /* 0x0004646201007387 */ /* 0x010fe80000100800 */
[----:B------:R0:W3:Y:S05]  /*ff10*/  @P5 LDG.E.U8 R72, desc[UR24][R142.64] ;  /* 0x000000188e485981 */ /* 0x0000ea000c1e1100 */
[----:B0-----:R-:W-:-:S02]  /*ff20*/  @P4 IMAD.MOV.U32 R142, RZ, RZ, R90 ;  /* 0x000000ffff8e4224 */ /* 0x001fc400078e005a */
[----:B------:R-:W-:-:S05]  /*ff30*/  @P4 IMAD.MOV.U32 R143, RZ, RZ, R92 ;  /* 0x000000ffff8f4224 */ /* 0x000fca00078e005c */
[----:B------:R0:W4:Y:S02]  /*ff40*/  @P4 LDG.E.U8 R49, desc[UR24][R142.64] ;  /* 0x000000188e314981 */ /* 0x000124000c1e1100 */
[----:B0-----:R-:W-:Y:S02]  /*ff50*/  @P2 IMAD.MOV.U32 R142, RZ, RZ, R86 ;  /* 0x000000ffff8e2224 */ /* 0x001fe400078e0056 */
[----:B------:R-:W-:-:S05]  /*ff60*/  @P2 IMAD.MOV.U32 R143, RZ, RZ, R88 ;  /* 0x000000ffff8f2224 */ /* 0x000fca00078e0058 */
[----:B------:R0:W4:Y:S04]  /*ff70*/  @P2 LDG.E.U8 R47, desc[UR24][R142.64] ;  /* 0x000000188e2f2981 */ /* 0x000128000c1e1100 */
[----:B--2---:R2:W-:Y:S01]  /*ff80*/  STL [R1+0x454], R59 ;  /* 0x0004543b01007387 */ /* 0x0045e20000100800 */
[----:B------:R-:W-:-:S03]  /*ff90*/  ISETP.GT.AND P4, PT, R3, UR32, P0 ;  /* 0x0000002003007c0c */ /* 0x000fc60008784270 */
[----:B------:R-:W4:Y:S01]  /*ffa0*/  LDL.LU R80, [R1+0x234] ;  /* 0x0002340001507983 */ /* 0x000f220000300800 */
[----:B--2---:R-:W-:-:S04]  /*ffb0*/  LOP3.LUT R59, R10, 0x66, RZ, 0xfc, !PT ;  /* 0x000000660a3b7812 */ /* 0x004fc800078efcff */
[----:B------:R-:W-:-:S13]  /*ffc0*/  ISETP.LT.AND P5, PT, R59, R3, P0 ;  /* 0x000000033b00720c */ /* 0x000fda00007a1270 */
[----:B0-----:R-:W-:Y:S02]  /*ffd0*/  @P5 IMAD.MOV.U32 R142, RZ, RZ, R70 ;  /* 0x000000ffff8e5224 */ /* 0x001fe400078e0046 */
[----:B------:R-:W-:-:S05]  /*ffe0*/  @P5 IMAD.MOV.U32 R143, RZ, RZ, R61 ;  /* 0x000000ffff8f5224 */ /* 0x000fca00078e003d */
[----:B------:R0:W2:Y:S01]  /*fff0*/  @P5 LDG.E.U8 R45, desc[UR24][R142.64] ;  /* 0x000000188e2d5981 */ /* 0x0000a2000c1e1100 */
[----:B------:R-:W-:Y:S02]  /*10000*/  ISETP.GE.AND P2, PT, R43, RZ, PT ;  /* 0x000000ff2b00720c */ /* 0x000fe40003f46270 */
[----:B------:R-:W-:-:S04]  /*10010*/  LOP3.LUT R43, R10, 0x76, RZ, 0xfc, !PT ;  /* 0x000000760a2b7812 */ /* 0x000fc800078efcff */
[----:B------:R-:W-:Y:S02]  /*10020*/  ISETP.LT.AND P5, PT, R43, R3, P0 ;  /* 0x000000032b00720c */ /* 0x000fe400007a1270 */
[----:B------:R-:W-:Y:S01]  /*10030*/  PRMT R10, RZ, 0x7610, R10 ;  /* 0x00007610ff0a7816 */ /* 0x000fe2000000000a */
[----:B0-----:R-:W-:Y:S02]  /*10040*/  @P4 IMAD.MOV.U32 R142, RZ, RZ, R65 ;  /* 0x000000ffff8e4224 */ /* 0x001fe400078e0041 */
[----:B------:R-:W-:-:S05]  /*10050*/  @P4 IMAD.MOV.U32 R143, RZ, RZ, R57 ;  /* 0x000000ffff8f4224 */ /* 0x000fca00078e0039 */
[----:B------:R0:W2:Y:S03]  /*10060*/  @P4 LDG.E.U8 R10, desc[UR24][R142.64] ;  /* 0x000000188e0a4981 */ /* 0x0000a6000c1e1100 */
[----:B0-----:R-:W-:Y:S02]  /*10070*/  @P5 IMAD.MOV.U32 R142, RZ, RZ, R76 ;  /* 0x000000ffff8e5224 */ /* 0x001fe400078e004c */
[----:B------:R-:W-:-:S05]  /*10080*/  @P5 IMAD.MOV.U32 R143, RZ, RZ, R78 ;  /* 0x000000ffff8f5224 */ /* 0x000fca00078e004e */
[----:B------:R-:W2:Y:S04]  /*10090*/  @P5 LDG.E.U8 R74, desc[UR24][R142.64] ;  /* 0x000000188e4a5981 */ /* 0x000ea8000c1e1100 */
[----:B------:R-:W-:Y:S04]  /*100a0*/  STL [R1+0x458], R82 ;  /* 0x0004585201007387 */ /* 0x000fe80000100800 */
[----:B---3--:R0:W-:Y:S04]  /*100b0*/  STL [R1+0x450], R72 ;  /* 0x0004504801007387 */ /* 0x0081e80000100800 */
[----:B0-----:R-:W3:Y:S04]  /*100c0*/  LDL.LU R72, [R1+0x1fc] ;  /* 0x0001fc0001487983 */ /* 0x001ee80000300800 */
[----:B------:R-:W3:Y:S04]  /*100d0*/  LDL.LU R70, [R1+0x1f8] ;  /* 0x0001f80001467983 */ /* 0x000ee80000300800 */
[----:B------:R-:W3:Y:S04]  /*100e0*/  LDL.LU R65, [R1+0x1f4] ;  /* 0x0001f40001417983 */ /* 0x000ee80000300800 */
[----:B------:R-:W3:Y:S04]  /*100f0*/  LDL.LU R61, [R1+0x1f0] ;  /* 0x0001f000013d7983 */ /* 0x000ee80000300800 */
[----:B------:R-:W3:Y:S04]  /*10100*/  LDL.LU R59, [R1+0x1ec] ;  /* 0x0001ec00013b7983 */ /* 0x000ee80000300800 */
[----:B------:R-:W3:Y:S04]  /*10110*/  LDL.LU R57, [R1+0x1e8] ;  /* 0x0001e80001397983 */ /* 0x000ee80000300800 */
[----:B----4-:R0:W-:Y:S04]  /*10120*/  STL [R1+0x44c], R49 ;  /* 0x00044c3101007387 */ /* 0x0101e80000100800 */
[----:B0-----:R-:W4:Y:S04]  /*10130*/  LDL.LU R49, [R1+0x1e4] ;  /* 0x0001e40001317983 */ /* 0x001f280000300800 */
[----:B------:R0:W-:Y:S04]  /*10140*/  STL [R1+0x448], R47 ;  /* 0x0004482f01007387 */ /* 0x0001e80000100800 */
[----:B0-----:R-:W3:Y:S04]  /*10150*/  LDL.LU R47, [R1+0x1e0] ;  /* 0x0001e000012f7983 */ /* 0x001ee80000300800 */
[----:B--2---:R0:W-:Y:S04]  /*10160*/  STL [R1+0x444], R45 ;  /* 0x0004442d01007387 */ /* 0x0041e80000100800 */
[----:B0-----:R-:W2:Y:S04]  /*10170*/  LDL.LU R45, [R1+0x1dc] ;  /* 0x0001dc00012d7983 */ /* 0x001ea80000300800 */
[----:B------:R-:W2:Y:S04]  /*10180*/  LDL.LU R43, [R1+0x1d8] ;  /* 0x0001d800012b7983 */ /* 0x000ea80000300800 */
[----:B------:R-:W-:Y:S01]  /*10190*/  STL [R1+0x440], R10 ;  /* 0x0004400a01007387 */ /* 0x000fe20000100800 */
[----:B------:R-:W-:-:S03]  /*101a0*/  @!P3 IMAD.MOV R37, RZ, RZ, -R37 ;  /* 0x000000ffff25b224 */ /* 0x000fc600078e0a25 */
[----:B------:R0:W-:Y:S04]  /*101b0*/  STL [R1+0x43c], R74 ;  /* 0x00043c4a01007387 */ /* 0x0001e80000100800 */
[----:B------:R-:W-:Y:S01]  /*101c0*/  STL [R1+0xb70], R0 ;  /* 0x000b700001007387 */ /* 0x000fe20000100800 */
[----:B0-----:R-:W-:-:S05]  /*101d0*/  VIADD R74, R0, 0xdc ;  /* 0x000000dc004a7836 */ /* 0x001fca0000000000 */
[----:B------:R0:W-:Y:S04]  /*101e0*/  STL [R1+0x20c], R74 ;  /* 0x00020c4a01007387 */ /* 0x0001e80000100800 */
[----:B------:R-:W2:Y:S04]  /*101f0*/  LDL.LU R112, [R1+0x1d4] ;  /* 0x0001d40001707983 */ /* 0x000ea80000300800 */
[----:B------:R-:W2:Y:S04]  /*10200*/  LDL.LU R110, [R1+0x1d0] ;  /* 0x0001d000016e7983 */ /* 0x000ea80000300800 */
[----:B------:R-:W2:Y:S04]  /*10210*/  LDL.LU R108, [R1+0x1cc] ;  /* 0x0001cc00016c7983 */ /* 0x000ea80000300800 */
[----:B------:R-:W2:Y:S04]  /*10220*/  LDL.LU R106, [R1+0x1c8] ;  /* 0x0001c800016a7983 */ /* 0x000ea80000300800 */
[----:B------:R-:W2:Y:S01]  /*10230*/  LDL.LU R104, [R1+0x1c4] ;  /* 0x0001c40001687983 */ /* 0x000ea20000300800 */
[----:B-1----:R-:W-:-:S03]  /*10240*/  ISETP.NE.AND P3, PT, RZ, UR15, PT ;  /* 0x0000000fff007c0c */ /* 0x002fc6000bf65270 */
[----:B------:R-:W2:Y:S01]  /*10250*/  LDL.LU R102, [R1+0x1c0] ;  /* 0x0001c00001667983 */ /* 0x000ea20000300800 */
[----:B------:R-:W-:Y:S01]  /*10260*/  LOP3.LUT R10, RZ, UR15, RZ, 0x33, !PT ;  /* 0x0000000fff0a7c12 */ /* 0x000fe2000f8e33ff */
[----:B------:R-:W1:Y:S02]  /*10270*/  S2R R2, SR_TID.X ;  /* 0x0000000000027919 */ /* 0x000e640000002100 */
[----:B------:R-:W2:Y:S01]  /*10280*/  LDL.LU R98, [R1+0x1bc] ;  /* 0x0001bc0001627983 */ /* 0x000ea20000300800 */
[----:B------:R-:W-:Y:S01]  /*10290*/  ISETP.GE.AND P4, PT, R80, RZ, PT ;  /* 0x000000ff5000720c */ /* 0x000fe20003f86270 */
[----:B------:R-:W-:Y:S01]  /*102a0*/  @!P2 IMAD.MOV R22, RZ, RZ, -R22 ;  /* 0x000000ffff16a224 */ /* 0x000fe200078e0a16 */
[----:B------:R-:W0:Y:S01]  /*102b0*/  LDCU UR15, c[0x0][0x3b0] ;  /* 0x00007600ff0f77ac */ /* 0x000e220008000800 */
[----:B------:R-:W2:Y:S04]  /*102c0*/  LDL.LU R96, [R1+0x1b8] ;  /* 0x0001b80001607983 */ /* 0x000ea80000300800 */
[----:B------:R-:W2:Y:S01]  /*102d0*/  LDL.LU R94, [R1+0x1b4] ;  /* 0x0001b400015e7983 */ /* 0x000ea20000300800 */
[----:B------:R-:W-:-:S03]  /*102e0*/  SEL R21, R10, R21, !P3 ;  /* 0x000000150a157207 */ /* 0x000fc60005800000 */
[----:B------:R-:W2:Y:S04]  /*102f0*/  LDL.LU R92, [R1+0x1b0] ;  /* 0x0001b000015c7983 */ /* 0x000ea80000300800 */
[----:B------:R-:W2:Y:S04]  /*10300*/  LDL.LU R90, [R1+0x1ac] ;  /* 0x0001ac00015a7983 */ /* 0x000ea80000300800 */
[----:B------:R-:W2:Y:S04]  /*10310*/  LDL.LU R88, [R1+0x1a8] ;  /* 0x0001a80001587983 */ /* 0x000ea80000300800 */
[----:B------:R-:W2:Y:S04]  /*10320*/  LDL.LU R86, [R1+0x1a4] ;  /* 0x0001a40001567983 */ /* 0x000ea80000300800 */
[----:B------:R-:W2:Y:S01]  /*10330*/  LDL.LU R141, [R1+0x1a0] ;  /* 0x0001a000018d7983 */ /* 0x000ea20000300800 */
[----:B------:R-:W-:-:S03]  /*10340*/  IMAD R157, R21, UR75, RZ ;  /* 0x0000004b159d7c24 */ /* 0x000fc6000f8e02ff */
[----:B------:R-:W2:Y:S01]  /*10350*/  LDL.LU R82, [R1+0x19c] ;  /* 0x00019c0001527983 */ /* 0x000ea20000300800 */
[----:B------:R-:W-:Y:S02]  /*10360*/  IABS R21, R74 ;  /* 0x0000004a00157213 */ /* 0x000fe40000000000 */
[C---:B---3--:R-:W-:Y:S01]  /*10370*/  SEL R159, R10.reuse, R72, !P3 ;  /* 0x000000480a9f7207 */ /* 0x048fe20005800000 */
[----:B------:R-:W3:Y:S01]  /*10380*/  LDL.LU R80, [R1+0x198] ;  /* 0x0001980001507983 */ /* 0x000ee20000300800 */
[C---:B------:R-:W-:Y:S02]  /*10390*/  SEL R134, R10.reuse, R70, !P3 ;  /* 0x000000460a867207 */ /* 0x040fe40005800000 */
[C---:B------:R-:W-:Y:S01]  /*103a0*/  SEL R130, R10.reuse, R65, !P3 ;  /* 0x000000410a827207 */ /* 0x040fe20005800000 */
[----:B------:R-:W3:Y:S01]  /*103b0*/  LDL.LU R78, [R1+0x194] ;  /* 0x00019400014e7983 */ /* 0x000ee20000300800 */
[C---:B------:R-:W-:Y:S02]  /*103c0*/  SEL R128, R10.reuse, R61, !P3 ;  /* 0x0000003d0a807207 */ /* 0x040fe40005800000 */
[C---:B------:R-:W-:Y:S01]  /*103d0*/  SEL R126, R10.reuse, R59, !P3 ;  /* 0x0000003b0a7e7207 */ /* 0x040fe20005800000 */
[----:B------:R-:W3:Y:S01]  /*103e0*/  LDL.LU R76, [R1+0x190] ;  /* 0x00019000014c7983 */ /* 0x000ee20000300800 */
[----:B------:R-:W-:-:S02]  /*103f0*/  SEL R124, R10, R57, !P3 ;  /* 0x000000390a7c7207 */ /* 0x000fc40005800000 */
[C---:B----4-:R-:W-:Y:S01]  /*10400*/  SEL R122, R10.reuse, R49, !P3 ;  /* 0x000000310a7a7207 */ /* 0x050fe20005800000 */
[----:B------:R-:W4:Y:S01]  /*10410*/  LDL.LU R142, [R1+0x18c] ;  /* 0x00018c00018e7983 */ /* 0x000f220000300800 */
[C---:B------:R-:W-:Y:S02]  /*10420*/  SEL R120, R10.reuse, R47, !P3 ;  /* 0x0000002f0a787207 */ /* 0x040fe40005800000 */
[C---:B--2---:R-:W-:Y:S01]  /*10430*/  SEL R118, R10.reuse, R45, !P3 ;  /* 0x0000002d0a767207 */ /* 0x044fe20005800000 */
[----:B0-----:R-:W2:Y:S01]  /*10440*/  LDL.LU R74, [R1+0x188] ;  /* 0x00018800014a7983 */ /* 0x001ea20000300800 */
[----:B------:R-:W-:-:S03]  /*10450*/  SEL R114, R10, R43, !P3 ;  /* 0x0000002b0a727207 */ /* 0x000fc60005800000 */
[----:B------:R-:W2:Y:S01]  /*10460*/  LDL.LU R72, [R1+0x184] ;  /* 0x0001840001487983 */ /* 0x000ea20000300800 */
[C---:B------:R-:W-:Y:S02]  /*10470*/  SEL R139, R10.reuse, R139, !P3 ;  /* 0x0000008b0a8b7207 */ /* 0x040fe40005800000 */
[----:B------:R-:W-:Y:S01]  /*10480*/  SEL R160, R10, R39, !P3 ;  /* 0x000000270aa07207 */ /* 0x000fe20005800000 */
[----:B------:R-:W2:Y:S01]  /*10490*/  LDL.LU R70, [R1+0x180] ;  /* 0x0001800001467983 */ /* 0x000ea20000300800 */
[----:B-1----:R-:W-:Y:S01]  /*104a0*/  LOP3.LUT R2, R2, 0x7f, RZ, 0xc0, !PT ;  /* 0x0000007f02027812 */ /* 0x002fe200078ec0ff */
[----:B------:R-:W-:Y:S01]  /*104b0*/  @!P4 IMAD.MOV R23, RZ, RZ, -R23 ;  /* 0x000000ffff17c224 */ /* 0x000fe200078e0a17 */
[C---:B------:R-:W-:Y:S01]  /*104c0*/  SEL R38, R10.reuse, R38, !P3 ;  /* 0x000000260a267207 */ /* 0x040fe20005800000 */
[----:B------:R-:W2:Y:S01]  /*104d0*/  LDL.LU R65, [R1+0x17c] ;  /* 0x00017c0001417983 */ /* 0x000ea20000300800 */
[C---:B------:R-:W-:Y:S01]  /*104e0*/  SEL R0, R10.reuse, R13, !P3 ;  /* 0x0000000d0a007207 */ /* 0x040fe20005800000 */
[----:B------:R-:W0:Y:S02]  /*104f0*/  LDCU UR75, c[0x0][0x3b0] ;  /* 0x00007600ff4b77ac */ /* 0x000e240008000800 */
[----:B------:R-:W2:Y:S04]  /*10500*/  LDL.LU R117, [R1+0x178] ;  /* 0x0001780001757983 */ /* 0x000ea80000300800 */
[----:B------:R-:W2:Y:S04]  /*10510*/  LDL.LU R61, [R1+0x174] ;  /* 0x00017400013d7983 */ /* 0x000ea80000300800 */
[----:B------:R-:W2:Y:S04]  /*10520*/  LDL.LU R59, [R1+0x170] ;  /* 0x00017000013b7983 */ /* 0x000ea80000300800 */
[----:B------:R-:W2:Y:S04]  /*10530*/  LDL.LU R57, [R1+0x16c] ;  /* 0x00016c0001397983 */ /* 0x000ea80000300800 */
[----:B------:R-:W2:Y:S04]  /*10540*/  LDL.LU R49, [R1+0x168] ;  /* 0x0001680001317983 */ /* 0x000ea80000300800 */
[----:B------:R-:W2:Y:S04]  /*10550*/  LDL.LU R47, [R1+0x164] ;  /* 0x00016400012f7983 */ /* 0x000ea80000300800 */
[----:B------:R-:W2:Y:S04]  /*10560*/  LDL.LU R45, [R1+0x160] ;  /* 0x00016000012d7983 */ /* 0x000ea80000300800 */
[----:B------:R-:W2:Y:S04]  /*10570*/  LDL.LU R43, [R1+0x15c] ;  /* 0x00015c00012b7983 */ /* 0x000ea80000300800 */
[----:B------:R1:W-:Y:S04]  /*10580*/  STL [R1+0xb74], R10 ;  /* 0x000b740a01007387 */ /* 0x0003e80000100800 */
[----:B------:R-:W-:Y:S01]  /*10590*/  STL [R1+0xc90], R126 ;  /* 0x000c907e01007387 */ /* 0x000fe20000100800 */
[----:B------:R-:W-:-:S03]  /*105a0*/  SEL R104, R10, R104, !P3 ;  /* 0x000000680a687207 */ /* 0x000fc60005800000 */
[----:B------:R-:W-:Y:S04]  /*105b0*/  STL [R1+0xc8c], R124 ;  /* 0x000c8c7c01007387 */ /* 0x000fe80000100800 */
[----:B------:R-:W-:Y:S04]  /*105c0*/  STL [R1+0xc84], R114 ;  /* 0x000c847201007387 */ /* 0x000fe80000100800 */
[----:B------:R-:W-:Y:S01]  /*105d0*/  STL [R1+0xc78], R104 ;  /* 0x000c786801007387 */ /* 0x000fe20000100800 */
[----:B------:R-:W-:Y:S01]  /*105e0*/  SEL R135, R10, R135, !P3 ;  /* 0x000000870a877207 */ /* 0x000fe20005800000 */
[----:B------:R-:W-:Y:S01]  /*105f0*/  IMAD R13, R160, UR6, RZ ;  /* 0x00000006a00d7c24 */ /* 0x000fe2000f8e02ff */
[----:B------:R-:W-:-:S05]  /*10600*/  SEL R92, R10, R92, !P3 ;  /* 0x0000005c0a5c7207 */ /* 0x000fca0005800000 */
[----:B------:R-:W-:Y:S01]  /*10610*/  STL [R1+0xc68], R92 ;  /* 0x000c685c01007387 */ /* 0x000fe20000100800 */
[----:B------:R-:W-:Y:S02]  /*10620*/  ISETP.LT.AND P2, PT, R2, R3, P0 ;  /* 0x000000030200720c */ /* 0x000fe40000741270 */
[----:B------:R-:W-:-:S05]  /*10630*/  SEL R82, R10, R82, !P3 ;  /* 0x000000520a527207 */ /* 0x000fca0005800000 */
[----:B------:R-:W-:Y:S01]  /*10640*/  STL [R1+0xc58], R82 ;  /* 0x000c585201007387 */ /* 0x000fe20000100800 */
[C---:B------:R-:W-:Y:S01]  /*10650*/  SEL R143, R10.reuse, R141, !P3 ;  /* 0x0000008d0a8f7207 */ /* 0x040fe20005800000 */
[----:B------:R-:W-:Y:S01]  /*10660*/  IMAD.MOV.U32 R3, RZ, RZ, R21 ;  /* 0x000000ffff037224 */ /* 0x000fe200078e0015 */
[----:B------:R-:W-:Y:S01]  /*10670*/  SEL R129, R10, R129, !P3 ;  /* 0x000000810a817207 */ /* 0x000fe20005800000 */
[----:B------:R-:W-:Y:S01]  /*10680*/  IMAD R158, R38, UR76, RZ ;  /* 0x0000004c269e7c24 */ /* 0x000fe2000f8e02ff */
[C---:B------:R-:W-:Y:S02]  /*10690*/  SEL R113, R10.reuse, R113, !P3 ;  /* 0x000000710a717207 */ /* 0x040fe40005800000 */
[C---:B------:R-:W-:Y:S02]  /*106a0*/  SEL R153, R10.reuse, R73, !P3 ;  /* 0x000000490a997207 */ /* 0x040fe40005800000 */
[C---:B------:R-:W-:Y:S02]  /*106b0*/  SEL R152, R10.reuse, R68, !P3 ;  /* 0x000000440a987207 */ /* 0x040fe40005800000 */
[----:B------:R-:W-:-:S02]  /*106c0*/  SEL R151, R10, R63, !P3 ;  /* 0x0000003f0a977207 */ /* 0x000fc40005800000 */
[C---:B------:R-:W-:Y:S02]  /*106d0*/  SEL R105, R10.reuse, R105, !P3 ;  /* 0x000000690a697207 */ /* 0x040fe40005800000 */
[C---:B------:R-:W-:Y:S02]  /*106e0*/  SEL R155, R10.reuse, R85, !P3 ;  /* 0x000000550a9b7207 */ /* 0x040fe40005800000 */
        /* <DEDUP_REMOVED lines=17> */
[C---:B---3--:R-:W-:Y:S02]  /*10800*/  SEL R80, R10.reuse, R80, !P3 ;  /* 0x000000500a507207 */ /* 0x048fe40005800000 */
        /* <DEDUP_REMOVED lines=56> */
[----:B------:R-:W-:Y:S01]  /*10b90*/  SEL R37, R10, R37, !P3 ;  /* 0x000000250a257207 */ /* 0x000fe20005800000 */
[----:B------:R-:W-:Y:S01]  /*10ba0*/  IMAD R134, R134, UR6, RZ ;  /* 0x0000000686867c24 */ /* 0x000fe2000f8e02ff */
[----:B----4-:R-:W-:Y:S01]  /*10bb0*/  SEL R141, R10, R142, !P3 ;  /* 0x0000008e0a8d7207 */ /* 0x010fe20005800000 */
[----:B------:R-:W-:Y:S01]  /*10bc0*/  IMAD R122, R122, UR6, RZ ;  /* 0x000000067a7a7c24 */ /* 0x000fe2000f8e02ff */
[----:B------:R-:W-:Y:S01]  /*10bd0*/  SEL R21, R10, R121, !P3 ;  /* 0x000000790a157207 */ /* 0x000fe20005800000 */
[----:B------:R-:W-:Y:S01]  /*10be0*/  IMAD R130, R130, UR6, RZ ;  /* 0x0000000682827c24 */ /* 0x000fe2000f8e02ff */
[----:B------:R-:W-:Y:S01]  /*10bf0*/  SEL R63, R10, R53, !P3 ;  /* 0x000000350a3f7207 */ /* 0x000fe20005800000 */
[----:B------:R-:W-:Y:S01]  /*10c00*/  IMAD R120, R120, UR6, RZ ;  /* 0x0000000678787c24 */ /* 0x000fe2000f8e02ff */
[C---:B------:R-:W-:Y:S01]  /*10c10*/  SEL R68, R10.reuse, R48, !P3 ;  /* 0x000000300a447207 */ /* 0x040fe20005800000 */
[----:B------:R-:W3:Y:S01]  /*10c20*/  LDCU UR76, c[0x0][0x3b0] ;  /* 0x00007600ff4c77ac */ /* 0x000ee20008000800 */
[----:B------:R-:W-:-:S02]  /*10c30*/  SEL R73, R10, R41, !P3 ;  /* 0x000000290a497207 */ /* 0x000fc40005800000 */
[C---:B------:R-:W-:Y:S02]  /*10c40*/  SEL R38, R10.reuse, R20, !P3 ;  /* 0x000000140a267207 */ /* 0x040fe40005800000 */
[----:B--2---:R-:W-:-:S05]  /*10c50*/  SEL R74, R10, R74, !P3 ;  /* 0x0000004a0a4a7207 */ /* 0x004fca0005800000 */
[----:B------:R-:W-:Y:S01]  /*10c60*/  STL [R1+0xb78], R74 ;  /* 0x000b784a01007387 */ /* 0x000fe20000100800 */
[C---:B------:R-:W-:Y:S02]  /*10c70*/  SEL R72, R10.reuse, R72, !P3 ;  /* 0x000000480a487207 */ /* 0x040fe40005800000 */
[----:B------:R-:W-:-:S05]  /*10c80*/  SEL R61, R10, R61, !P3 ;  /* 0x0000003d0a3d7207 */ /* 0x000fca0005800000 */
[----:B------:R-:W-:Y:S01]  /*10c90*/  STL [R1+0xbf0], R61 ;  /* 0x000bf03d01007387 */ /* 0x000fe20000100800 */
[----:B------:R-:W-:-:S05]  /*10ca0*/  SEL R47, R10, R47, !P3 ;  /* 0x0000002f0a2f7207 */ /* 0x000fca0005800000 */
[----:B------:R-:W-:Y:S04]  /*10cb0*/  STL [R1+0xbc8], R47 ;  /* 0x000bc82f01007387 */ /* 0x000fe80000100800 */
[----:B------:R-:W-:Y:S04]  /*10cc0*/  STL [R1+0xc9c], R139 ;  /* 0x000c9c8b01007387 */ /* 0x000fe80000100800 */
[----:B------:R-:W-:Y:S04]  /*10cd0*/  STL [R1+0xca4], R139 ;  /* 0x000ca48b01007387 */ /* 0x000fe80000100800 */
[----:B------:R-:W-:Y:S01]  /*10ce0*/  STL [R1+0xcac], R139 ;  /* 0x000cac8b01007387 */ /* 0x000fe20000100800 */
[----:B------:R-:W-:-:S03]  /*10cf0*/  SEL R142, R10, R117, !P3 ;  /* 0x000000750a8e7207 */ /* 0x000fc60005800000 */
[----:B------:R-:W-:Y:S01]  /*10d00*/  STL [R1+0xcb4], R139 ;  /* 0x000cb48b01007387 */ /* 0x000fe20000100800 */
[----:B------:R-:W-:-:S03]  /*10d10*/  SEL R70, R10, R70, !P3 ;  /* 0x000000460a467207 */ /* 0x000fc60005800000 */
[----:B------:R-:W-:Y:S01]  /*10d20*/  STL [R1+0xcb8], R139 ;  /* 0x000cb88b01007387 */ /* 0x000fe20000100800 */
[----:B------:R-:W-:-:S03]  /*10d30*/  SEL R65, R10, R65, !P3 ;  /* 0x000000410a417207 */ /* 0x000fc60005800000 */
[----:B------:R-:W-:Y:S01]  /*10d40*/  STL [R1+0xcc0], R139 ;  /* 0x000cc08b01007387 */ /* 0x000fe20000100800 */
[C---:B------:R-:W-:Y:S02]  /*10d50*/  SEL R59, R10.reuse, R59, !P3 ;  /* 0x0000003b0a3b7207 */ /* 0x040fe40005800000 */
[C---:B------:R-:W-:Y:S01]  /*10d60*/  SEL R57, R10.reuse, R57, !P3 ;  /* 0x000000390a397207 */ /* 0x040fe20005800000 */
[----:B------:R-:W-:Y:S01]  /*10d70*/  STL [R1+0xcc8], R139 ;  /* 0x000cc88b01007387 */ /* 0x000fe20000100800 */
[C---:B------:R-:W-:Y:S02]  /*10d80*/  SEL R49, R10.reuse, R49, !P3 ;  /* 0x000000310a317207 */ /* 0x040fe40005800000 */
[C---:B------:R-:W-:Y:S01]  /*10d90*/  SEL R45, R10.reuse, R45, !P3 ;  /* 0x0000002d0a2d7207 */ /* 0x040fe20005800000 */
[----:B------:R-:W-:Y:S01]  /*10da0*/  STL [R1+0xcd0], R139 ;  /* 0x000cd08b01007387 */ /* 0x000fe20000100800 */
[C---:B------:R-:W-:Y:S02]  /*10db0*/  SEL R43, R10.reuse, R43, !P3 ;  /* 0x0000002b0a2b7207 */ /* 0x040fe40005800000 */
[C---:B------:R-:W-:Y:S01]  /*10dc0*/  SEL R46, R10.reuse, R19, !P3 ;  /* 0x000000130a2e7207 */ /* 0x040fe20005800000 */
[----:B------:R-:W-:Y:S01]  /*10dd0*/  STL [R1+0xc98], R135 ;  /* 0x000c988701007387 */ /* 0x000fe20000100800 */
[----:B------:R-:W-:-:S02]  /*10de0*/  SEL R79, R10, R18, !P3 ;  /* 0x000000120a4f7207 */ /* 0x000fc40005800000 */
[C---:B------:R-:W-:Y:S02]  /*10df0*/  SEL R39, R10.reuse, R16, !P3 ;  /* 0x000000100a277207 */ /* 0x040fe40005800000 */
[C---:B------:R-:W-:Y:S02]  /*10e00*/  SEL R48, R10.reuse, R15, !P3 ;  /* 0x0000000f0a307207 */ /* 0x040fe40005800000 */
[C---:B------:R-:W-:Y:S02]  /*10e10*/  SEL R85, R10.reuse, R14, !P3 ;  /* 0x0000000e0a557207 */ /* 0x040fe40005800000 */
[----:B------:R-:W-:Y:S01]  /*10e20*/  SEL R40, R10, R12, !P3 ;  /* 0x0000000c0a287207 */ /* 0x000fe20005800000 */
[----:B------:R-:W-:Y:S01]  /*10e30*/  IMAD R12, R126, UR6, RZ ;  /* 0x000000067e0c7c24 */ /* 0x000fe2000f8e02ff */
        /* <DEDUP_REMOVED lines=8> */
[----:B------:R-:W-:Y:S01]  /*10ec0*/  SEL R144, R10, R23, !P3 ;  /* 0x000000170a907207 */ /* 0x000fe20005800000 */
[----:B------:R-:W-:Y:S01]  /*10ed0*/  STL [R1+0xc94], R129 ;  /* 0x000c948101007387 */ /* 0x000fe20000100800 */
[-C--:B-1----:R-:W-:Y:S01]  /*10ee0*/  IADD3 R10, P5, PT, R13, R7.reuse, RZ ;  /* 0x000000070d0a7210 */ /* 0x082fe20007fbe0ff */
[----:B------:R-:W-:Y:S02]  /*10ef0*/  IMAD R11, R114, UR6, RZ ;  /* 0x00000006720b7c24 */ /* 0x000fe4000f8e02ff */
[----:B------:R-:W-:Y:S01]  /*10f00*/  STL [R1+0xc88], R113 ;  /* 0x000c887101007387 */ /* 0x000fe20000100800 */
[----:B------:R-:W-:-:S03]  /*10f10*/  IADD3 R26, P4, PT, R12, R7, RZ ;  /* 0x000000070c1a7210 */ /* 0x000fc60007f9e0ff */
[----:B------:R-:W-:Y:S04]  /*10f20*/  STL [R1+0xc7c], R105 ;  /* 0x000c7c6901007387 */ /* 0x000fe80000100800 */
[----:B------:R-:W-:Y:S04]  /*10f30*/  STL [R1+0xc70], R99 ;  /* 0x000c706301007387 */ /* 0x000fe80000100800 */
[----:B------:R1:W-:Y:S01]  /*10f40*/  STL [R1+0x160], R10 ;  /* 0x0001600a01007387 */ /* 0x0003e20000100800 */
[----:B------:R-:W-:-:S03]  /*10f50*/  IMAD R5, R104, UR6, RZ ;  /* 0x0000000668057c24 */ /* 0x000fc6000f8e02ff */
[----:B------:R-:W-:Y:S01]  /*10f60*/  STL [R1+0x1a0], R26 ;  /* 0x0001a01a01007387 */ /* 0x000fe20000100800 */
[-C--:B-1----:R-:W-:Y:S02]  /*10f70*/  LEA.HI.X.SX32 R10, R13, R6.reuse, 0x1, P5 ;  /* 0x000000060d0a7211 */ /* 0x082fe400028f0eff */
[----:B------:R-:W-:Y:S01]  /*10f80*/  IADD3 R25, P5, PT, R11, R7, RZ ;  /* 0x000000070b197210 */ /* 0x000fe20007fbe0ff */
[----:B------:R-:W-:Y:S02]  /*10f90*/  IMAD R4, R92, UR6, RZ ;  /* 0x000000065c047c24 */ /* 0x000fe4000f8e02ff */
[----:B------:R1:W-:Y:S04]  /*10fa0*/  STL [R1+0x15c], R10 ;  /* 0x00015c0a01007387 */ /* 0x0003e80000100800 */
[----:B------:R2:W-:Y:S01]  /*10fb0*/  STL [R1+0x1e0], R25 ;  /* 0x0001e01901007387 */ /* 0x0005e20000100800 */
[----:B-1----:R-:W-:-:S02]  /*10fc0*/  LEA.HI.X.SX32 R10, R12, R6, 0x1, P4 ;  /* 0x000000060c0a7211 */ /* 0x002fc400020f0eff */
[----:B------:R-:W-:Y:S02]  /*10fd0*/  LEA.HI.X.SX32 R12, R11, R6, 0x1, P5 ;  /* 0x000000060b0c7211 */ /* 0x000fe400028f0eff */
[----:B--2---:R-:W-:Y:S01]  /*10fe0*/  IADD3 R25, P4, PT, R5, R7, RZ ;  /* 0x0000000705197210 */ /* 0x004fe20007f9e0ff */
[----:B------:R1:W-:Y:S01]  /*10ff0*/  STL [R1+0x19c], R10 ;  /* 0x00019c0a01007387 */ /* 0x0003e20000100800 */
[----:B------:R-:W-:-:S03]  /*11000*/  IMAD R14, R82, UR6, RZ ;  /* 0x00000006520e7c24 */ /* 0x000fc6000f8e02ff */
[----:B------:R-:W-:Y:S01]  /*11010*/  STL [R1+0x240], R25 ;  /* 0x0002401901007387 */ /* 0x000fe20000100800 */
[----:B------:R-:W-:Y:S01]  /*11020*/  IMAD R15, R74, UR6, RZ ;  /* 0x000000064a0f7c24 */ /* 0x000fe2000f8e02ff */
[----:B-1----:R-:W-:Y:S02]  /*11030*/  IADD3 R10, P5, PT, R4, R7, RZ ;  /* 0x00000007040a7210 */ /* 0x002fe40007fbe0ff */
[----:B------:R1:W-:Y:S04]  /*11040*/  STL [R1+0x1dc], R12 ;  /* 0x0001dc0c01007387 */ /* 0x0003e80000100800 */
[----:B------:R-:W-:Y:S04]  /*11050*/  STL [R1+0xc5c], R84 ;  /* 0x000c5c5401007387 */ /* 0x000fe80000100800 */
[----:B------:R2:W-:Y:S01]  /*11060*/  STL [R1+0x280], R10 ;  /* 0x0002800a01007387 */ /* 0x0005e20000100800 */
[----:B-1----:R-:W-:-:S02]  /*11070*/  LEA.HI.X.SX32 R12, R5, R6, 0x1, P4 ;  /* 0x00000006050c7211 */ /* 0x002fc400020f0eff */
[----:B------:R-:W-:Y:S02]  /*11080*/  LEA.HI.X.SX32 R5, R4, R6, 0x1, P5 ;  /* 0x0000000604057211 */ /* 0x000fe400028f0eff */
[-C--:B------:R-:W-:Y:S02]  /*11090*/  IADD3 R4, P5, PT, R15, R7.reuse, RZ ;  /* 0x000000070f047210 */ /* 0x080fe40007fbe0ff */
[----:B--2---:R-:W-:Y:S01]  /*110a0*/  IADD3 R10, P4, PT, R14, R7, RZ ;  /* 0x000000070e0a7210 */ /* 0x004fe20007f9e0ff */
[----:B------:R-:W-:Y:S01]  /*110b0*/  STL [R1+0x23c], R12 ;  /* 0x00023c0c01007387 */ /* 0x000fe20000100800 */
[----:B------:R-:W-:-:S03]  /*110c0*/  IMAD R16, R61, UR6, RZ ;  /* 0x000000063d107c24 */ /* 0x000fc6000f8e02ff */
[----:B------:R-:W-:Y:S04]  /*110d0*/  STL [R1+0x5f0], R10 ;  /* 0x0005f00a01007387 */ /* 0x000fe80000100800 */
[----:B------:R1:W-:Y:S01]  /*110e0*/  STL [R1+0x27c], R5 ;  /* 0x00027c0501007387 */ /* 0x0003e20000100800 */
[----:B------:R-:W-:-:S03]  /*110f0*/  IMAD R17, R47, UR6, RZ ;  /* 0x000000062f117c24 */ /* 0x000fc6000f8e02ff */
[----:B------:R-:W-:Y:S04]  /*11100*/  STL [R1+0xc04], R67 ;  /* 0x000c044301007387 */ /* 0x000fe80000100800 */
[----:B------:R2:W-:Y:S01]  /*11110*/  STL [R1+0x618], R4 ;  /* 0x0006180401007387 */ /* 0x0005e20000100800 */
[-C--:B-1----:R-:W-:Y:S02]  /*11120*/  LEA.HI.X.SX32 R5, R15, R6.reuse, 0x1, P5 ;  /* 0x000000060f057211 */ /* 0x082fe400028f0eff */
[----:B--2---:R-:W-:Y:S02]  /*11130*/  LEA.HI.X.SX32 R4, R14, R6, 0x1, P4 ;  /* 0x000000060e047211 */ /* 0x004fe400020f0eff */
[----:B------:R-:W-:-:S03]  /*11140*/  IADD3 R10, P4, PT, R16, R7, RZ ;  /* 0x00000007100a7210 */ /* 0x000fc60007f9e0ff */
[----:B------:R1:W-:Y:S01]  /*11150*/  STL [R1+0x5ec], R4 ;  /* 0x0005ec0401007387 */ /* 0x0003e20000100800 */
[----:B------:R-:W-:-:S03]  /*11160*/  IMAD R18, R139, UR6, RZ ;  /* 0x000000068b127c24 */ /* 0x000fc6000f8e02ff */
[----:B------:R-:W-:Y:S01]  /*11170*/  STL [R1+0x640], R10 ;  /* 0x0006400a01007387 */ /* 0x000fe20000100800 */
[----:B-1----:R-:W-:-:S03]  /*11180*/  IADD3 R4, P5, PT, R17, R7, RZ ;  /* 0x0000000711047210 */ /* 0x002fc60007fbe0ff */
        /* <DEDUP_REMOVED lines=15> */
[-C--:B-1----:R-:W-:Y:S01]  /*11280*/  LEA.HI.X.SX32 R5, R19, R6.reuse, 0x1, P5 ;  /* 0x0000000613057211 */ /* 0x082fe200028f0eff */
[----:B------:R-:W-:Y:S01]  /*11290*/  IMAD R22, R113, UR6, RZ ;  /* 0x0000000671167c24 */ /* 0x000fe2000f8e02ff */
[----:B--2---:R-:W-:Y:S02]  /*112a0*/  LEA.HI.X.SX32 R4, R18, R6, 0x1, P4 ;  /* 0x0000000612047211 */ /* 0x004fe400020f0eff */
[----:B------:R-:W-:-:S03]  /*112b0*/  IADD3 R10, P4, PT, R20, R7, RZ ;  /* 0x00000007140a7210 */ /* 0x000fc60007f9e0ff */
[----:B------:R1:W-:Y:S04]  /*112c0*/  STL [R1+0x67c], R4 ;  /* 0x00067c0401007387 */ /* 0x0003e80000100800 */
[----:B------:R-:W-:Y:S01]  /*112d0*/  STL [R1+0x6c0], R10 ;  /* 0x0006c00a01007387 */ /* 0x000fe20000100800 */
[----:B-1----:R-:W-:-:S03]  /*112e0*/  IADD3 R4, P5, PT, R21, R7, RZ ;  /* 0x0000000715047210 */ /* 0x002fc60007fbe0ff */
[----:B------:R1:W-:Y:S01]  /*112f0*/  STL [R1+0x69c], R5 ;  /* 0x00069c0501007387 */ /* 0x0003e20000100800 */
[----:B------:R-:W-:-:S03]  /*11300*/  IMAD R23, R105, UR6, RZ ;  /* 0x0000000669177c24 */ /* 0x000fc6000f8e02ff */
[----:B------:R-:W-:Y:S04]  /*11310*/  STL [R1+0xbd8], R51 ;  /* 0x000bd83301007387 */ /* 0x000fe80000100800 */
[----:B------:R2:W-:Y:S01]  /*11320*/  STL [R1+0x6e0], R4 ;  /* 0x0006e00401007387 */ /* 0x0005e20000100800 */
[----:B-1----:R-:W-:-:S03]  /*11330*/  LEA.HI.X.SX32 R5, R20, R6, 0x1, P4 ;  /* 0x0000000614057211 */ /* 0x002fc600020f0eff */
[----:B------:R-:W-:Y:S01]  /*11340*/  STL [R1+0xc08], R20 ;  /* 0x000c081401007387 */ /* 0x000fe20000100800 */
[----:B--2---:R-:W-:-:S03]  /*11350*/  IADD3 R4, P4, PT, R22, R7, RZ ;  /* 0x0000000716047210 */ /* 0x004fc60007f9e0ff */
[----:B------:R1:W-:Y:S01]  /*11360*/  STL [R1+0x6bc], R5 ;  /* 0x0006bc0501007387 */ /* 0x0003e20000100800 */
[----:B------:R-:W-:-:S03]  /*11370*/  IMAD R24, R99, UR6, RZ ;  /* 0x0000000663187c24 */ /* 0x000fc6000f8e02ff */
[----:B------:R-:W-:Y:S04]  /*11380*/  STL [R1+0xb7c], R21 ;  /* 0x000b7c1501007387 */ /* 0x000fe80000100800 */
[----:B------:R2:W-:Y:S01]  /*11390*/  STL [R1+0x700], R4 ;  /* 0x0007000401007387 */ /* 0x0005e20000100800 */
[----:B-1----:R-:W-:Y:S01]  /*113a0*/  LEA.HI.X.SX32 R5, R21, R6, 0x1, P5 ;  /* 0x0000000615057211 */ /* 0x002fe200028f0eff */
[----:B------:R-:W-:-:S04]  /*113b0*/  IMAD R13, R91, UR6, RZ ;  /* 0x000000065b0d7c24 */ /* 0x000fc8000f8e02ff */
[----:B------:R1:W-:Y:S01]  /*113c0*/  STL [R1+0x6dc], R5 ;  /* 0x0006dc0501007387 */ /* 0x0003e20000100800 */
[----:B--2---:R-:W-:-:S03]  /*113d0*/  IADD3 R4, P5, PT, R23, R7, RZ ;  /* 0x0000000717047210 */ /* 0x004fc60007fbe0ff */
        /* <DEDUP_REMOVED lines=9> */
[-C--:B-1----:R-:W-:Y:S02]  /*11470*/  LEA.HI.X.SX32 R5, R23, R6.reuse, 0x1, P5 ;  /* 0x0000000617057211 */ /* 0x082fe400028f0eff */
[----:B------:R-:W-:-:S03]  /*11480*/  LEA.HI.X.SX32 R10, R24, R6, 0x1, P4 ;  /* 0x00000006180a7211 */ /* 0x000fc600020f0eff */
[----:B------:R-:W-:Y:S01]  /*11490*/  STL [R1+0x71c], R5 ;  /* 0x00071c0501007387 */ /* 0x000fe20000100800 */
[----:B--2---:R-:W-:-:S03]  /*114a0*/  IADD3 R4, P5, PT, R13, R7, RZ ;  /* 0x000000070d047210 */ /* 0x004fc60007fbe0ff */
[----:B------:R-:W-:Y:S04]  /*114b0*/  STL [R1+0xc24], R38 ;  /* 0x000c242601007387 */ /* 0x000fe80000100800 */
[----:B------:R1:W-:Y:S01]  /*114c0*/  STL [R1+0x760], R4 ;  /* 0x0007600401007387 */ /* 0x0003e20000100800 */
[----:B------:R-:W-:-:S03]  /*114d0*/  LEA.HI.X.SX32 R13, R13, R6, 0x1, P5 ;  /* 0x000000060d0d7211 */ /* 0x000fc600028f0eff */
[----:B------:R-:W-:Y:S04]  /*114e0*/  STL [R1+0xc10], R24 ;  /* 0x000c101801007387 */ /* 0x000fe80000100800 */
[----:B------:R2:W-:Y:S01]  /*114f0*/  STL [R1+0x73c], R10 ;  /* 0x00073c0a01007387 */ /* 0x0005e20000100800 */
[----:B-1----:R-:W-:-:S05]  /*11500*/  IADD3 R4, P4, PT, R11, R7, RZ ;  /* 0x000000070b047210 */ /* 0x002fca0007f9e0ff */
[----:B------:R-:W-:Y:S01]  /*11510*/  STL [R1+0x780], R4 ;  /* 0x0007800401007387 */ /* 0x000fe20000100800 */
[----:B--2---:R-:W-:-:S03]  /*11520*/  IADD3 R10, P5, PT, R158, R7, RZ ;  /* 0x000000079e0a7210 */ /* 0x004fc60007fbe0ff */
        /* <DEDUP_REMOVED lines=11> */
[----:B------:R-:W-:Y:S04]  /*115e0*/  STL [R1+0x7c0], R135 ;  /* 0x0007c08701007387 */ /* 0x000fe80000100800 */
[----:B------:R1:W-:Y:S01]  /*115f0*/  STL [R1+0x7e0], R10 ;  /* 0x0007e00a01007387 */ /* 0x0003e20000100800 */
[----:B------:R-:W-:-:S03]  /*11600*/  LEA.HI.X.SX32 R16, R157, R6, 0x1, P4 ;  /* 0x000000069d107211 */ /* 0x000fc600020f0eff */
[----:B------:R-:W-:Y:S04]  /*11610*/  STL [R1+0xca0], R135 ;  /* 0x000ca08701007387 */ /* 0x000fe80000100800 */
[----:B------:R-:W-:Y:S04]  /*11620*/  STL [R1+0xca8], R135 ;  /* 0x000ca88701007387 */ /* 0x000fe80000100800 */
[----:B------:R-:W-:Y:S01]  /*11630*/  STL [R1+0xcb0], R135 ;  /* 0x000cb08701007387 */ /* 0x000fe20000100800 */
[----:B-1----:R-:W-:-:S03]  /*11640*/  IADD3 R10, P4, PT, R25, R7, RZ ;  /* 0x00000007190a7210 */ /* 0x002fc60007f9e0ff */
[----:B------:R-:W-:Y:S01]  /*11650*/  STL [R1+0xcbc], R135 ;  /* 0x000cbc8701007387 */ /* 0x000fe20000100800 */
[----:B------:R-:W-:-:S03]  /*11660*/  IMAD R15, R55, UR73, RZ ;  /* 0x00000049370f7c24 */ /* 0x000fc6000f8e02ff */
[----:B------:R-:W-:Y:S04]  /*11670*/  STL [R1+0xcc4], R135 ;  /* 0x000cc48701007387 */ /* 0x000fe80000100800 */
[----:B------:R-:W-:Y:S01]  /*11680*/  STL [R1+0xccc], R135 ;  /* 0x000ccc8701007387 */ /* 0x000fe20000100800 */
[----:B------:R-:W-:-:S03]  /*11690*/  LEA.HI.X.SX32 R13, R26, R6, 0x1, P5 ;  /* 0x000000061a0d7211 */ /* 0x000fc600028f0eff */
[----:B------:R-:W-:Y:S04]  /*116a0*/  STL [R1+0xcd4], R135 ;  /* 0x000cd48701007387 */ /* 0x000fe80000100800 */
[----:B------:R-:W-:Y:S04]  /*116b0*/  STL [R1+0xc28], R40 ;  /* 0x000c282801007387 */ /* 0x000fe80000100800 */
[----:B------:R-:W-:Y:S04]  /*116c0*/  STL [R1+0x7bc], R16 ;  /* 0x0007bc1001007387 */ /* 0x000fe80000100800 */
[----:B------:R-:W-:Y:S04]  /*116d0*/  STL [R1+0xc14], R26 ;  /* 0x000c141a01007387 */ /* 0x000fe80000100800 */
[----:B------:R1:W-:Y:S01]  /*116e0*/  STL [R1+0x800], R10 ;  /* 0x0008000a01007387 */ /* 0x0003e20000100800 */
[----:B------:R-:W-:-:S03]  /*116f0*/  IMAD R14, R51, UR72, RZ ;  /* 0x00000048330e7c24 */ /* 0x000fc6000f8e02ff */
[----:B------:R-:W-:Y:S01]  /*11700*/  STL [R1+0x7dc], R13 ;  /* 0x0007dc0d01007387 */ /* 0x000fe20000100800 */
[----:B-1----:R-:W-:-:S03]  /*11710*/  IADD3 R10, P5, PT, R15, R7, RZ ;  /* 0x000000070f0a7210 */ /* 0x002fc60007fbe0ff */
[----:B------:R-:W-:Y:S01]  /*11720*/  STL [R1+0xbb0], R41 ;  /* 0x000bb02901007387 */ /* 0x000fe20000100800 */
[----:B------:R-:W-:-:S03]  /*11730*/  IMAD R12, R44, UR71, RZ ;  /* 0x000000472c0c7c24 */ /* 0x000fc6000f8e02ff */
[----:B------:R1:W-:Y:S01]  /*11740*/  STL [R1+0x820], R10 ;  /* 0x0008200a01007387 */ /* 0x0003e20000100800 */
[----:B------:R-:W-:-:S03]  /*11750*/  LEA.HI.X.SX32 R15, R15, R6, 0x1, P5 ;  /* 0x000000060f0f7211 */ /* 0x000fc600028f0eff */
[----:B------:R-:W-:Y:S01]  /*11760*/  STL [R1+0xb84], R25 ;  /* 0x000b841901007387 */ /* 0x000fe20000100800 */
[----:B-1----:R-:W-:Y:S02]  /*11770*/  LEA.HI.X.SX32 R10, R25, R6, 0x1, P4 ;  /* 0x00000006190a7211 */ /* 0x002fe400020f0eff */
[----:B------:R-:W-:-:S03]  /*11780*/  IADD3 R13, P4, PT, R14, R7, RZ ;  /* 0x000000070e0d7210 */ /* 0x000fc60007f9e0ff */
[----:B------:R1:W-:Y:S04]  /*11790*/  STL [R1+0x7fc], R10 ;  /* 0x0007fc0a01007387 */ /* 0x0003e80000100800 */
[----:B------:R-:W-:Y:S01]  /*117a0*/  STL [R1+0x840], R13 ;  /* 0x0008400d01007387 */ /* 0x000fe20000100800 */
[----:B-1----:R-:W-:-:S03]  /*117b0*/  IADD3 R10, P5, PT, R12, R7, RZ ;  /* 0x000000070c0a7210 */ /* 0x002fc60007fbe0ff */
[----:B------:R-:W-:Y:S01]  /*117c0*/  STL [R1+0x81c], R15 ;  /* 0x00081c0f01007387 */ /* 0x000fe20000100800 */
[----:B------:R-:W-:-:S03]  /*117d0*/  IMAD R5, R38, UR70, RZ ;  /* 0x0000004626057c24 */ /* 0x000fc6000f8e02ff */
[----:B------:R-:W-:Y:S01]  /*117e0*/  STL [R1+0xc18], R28 ;  /* 0x000c181c01007387 */ /* 0x000fe20000100800 */
[----:B------:R-:W-:-:S03]  /*117f0*/  IMAD R4, R39, UR69, RZ ;  /* 0x0000004527047c24 */ /* 0x000fc6000f8e02ff */
[----:B------:R1:W-:Y:S01]  /*11800*/  STL [R1+0x860], R10 ;  /* 0x0008600a01007387 */ /* 0x0003e20000100800 */
[----:B------:R-:W-:Y:S01]  /*11810*/  IMAD R11, R40, UR68, RZ ;  /* 0x00000044280b7c24 */ /* 0x000fe2000f8e02ff */
[-C--:B-1----:R-:W-:Y:S02]  /*11820*/  LEA.HI.X.SX32 R10, R14, R6.reuse, 0x1, P4 ;  /* 0x000000060e0a7211 */ /* 0x082fe400020f0eff */
[----:B------:R-:W-:Y:S02]  /*11830*/  LEA.HI.X.SX32 R14, R12, R6, 0x1, P5 ;  /* 0x000000060c0e7211 */ /* 0x000fe400028f0eff */
[-C--:B------:R-:W-:Y:S01]  /*11840*/  IADD3 R129, P4, PT, R5, R7.reuse, RZ ;  /* 0x0000000705817210 */ /* 0x080fe20007f9e0ff */
[----:B------:R1:W-:Y:S04]  /*11850*/  STL [R1+0x83c], R10 ;  /* 0x00083c0a01007387 */ /* 0x0003e80000100800 */
[----:B------:R2:W-:Y:S01]  /*11860*/  STL [R1+0x85c], R14 ;  /* 0x00085c0e01007387 */ /* 0x0005e20000100800 */
[----:B-1----:R-:W-:-:S03]  /*11870*/  IADD3 R10, P5, PT, R4, R7, RZ ;  /* 0x00000007040a7210 */ /* 0x002fc60007fbe0ff */
[----:B------:R-:W-:Y:S01]  /*11880*/  STL [R1+0x880], R129 ;  /* 0x0008808101007387 */ /* 0x000fe20000100800 */
[----:B------:R-:W-:Y:S01]  /*11890*/  IMAD R16, R41, UR67, RZ ;  /* 0x0000004329107c24 */ /* 0x000fe2000f8e02ff */
[-C--:B--2---:R-:W-:Y:S02]  /*118a0*/  LEA.HI.X.SX32 R14, R5, R6.reuse, 0x1, P4 ;  /* 0x00000006050e7211 */ /* 0x084fe400020f0eff */
[----:B------:R1:W-:Y:S01]  /*118b0*/  STL [R1+0x8a0], R10 ;  /* 0x0008a00a01007387 */ /* 0x0003e20000100800 */
[----:B------:R-:W-:-:S03]  /*118c0*/  LEA.HI.X.SX32 R5, R4, R6, 0x1, P5 ;  /* 0x0000000604057211 */ /* 0x000fc600028f0eff */
[----:B------:R-:W-:Y:S01]  /*118d0*/  STL [R1+0xc1c], R32 ;  /* 0x000c1c2001007387 */ /* 0x000fe20000100800 */
[----:B-1----:R-:W-:-:S03]  /*118e0*/  IADD3 R10, P4, PT, R11, R7, RZ ;  /* 0x000000070b0a7210 */ /* 0x002fc60007f9e0ff */
[----:B------:R-:W-:Y:S01]  /*118f0*/  STL [R1+0x87c], R14 ;  /* 0x00087c0e01007387 */ /* 0x000fe20000100800 */
[----:B------:R-:W-:Y:S01]  /*11900*/  IADD3 R126, P5, PT, R16, R7, RZ ;  /* 0x00000007107e7210 */ /* 0x000fe20007fbe0ff */
[----:B------:R-:W-:Y:S02]  /*11910*/  IMAD R13, R28, UR66, RZ ;  /* 0x000000421c0d7c24 */ /* 0x000fe4000f8e02ff */
[----:B------:R1:W-:Y:S01]  /*11920*/  STL [R1+0x8c0], R10 ;  /* 0x0008c00a01007387 */ /* 0x0003e20000100800 */
[----:B------:R-:W-:-:S03]  /*11930*/  IMAD R12, R32, UR65, RZ ;  /* 0x00000041200c7c24 */ /* 0x000fc6000f8e02ff */
[----:B------:R2:W-:Y:S01]  /*11940*/  STL [R1+0x89c], R5 ;  /* 0x00089c0501007387 */ /* 0x0005e20000100800 */
[----:B------:R-:W-:-:S03]  /*11950*/  IMAD R29, R124, UR6, RZ ;  /* 0x000000067c1d7c24 */ /* 0x000fc6000f8e02ff */
[----:B------:R-:W-:Y:S01]  /*11960*/  STL [R1+0xc20], R36 ;  /* 0x000c202401007387 */ /* 0x000fe20000100800 */
[-C--:B-1----:R-:W-:Y:S02]  /*11970*/  LEA.HI.X.SX32 R10, R16, R6.reuse, 0x1, P5 ;  /* 0x00000006100a7211 */ /* 0x082fe400028f0eff */
[----:B--2---:R-:W-:Y:S01]  /*11980*/  LEA.HI.X.SX32 R5, R11, R6, 0x1, P4 ;  /* 0x000000060b057211 */ /* 0x004fe200020f0eff */
[----:B------:R-:W-:Y:S01]  /*11990*/  STL [R1+0x8e0], R126 ;  /* 0x0008e07e01007387 */ /* 0x000fe20000100800 */
[----:B------:R-:W-:Y:S01]  /*119a0*/  IADD3 R124, P4, PT, R13, R7, RZ ;  /* 0x000000070d7c7210 */ /* 0x000fe20007f9e0ff */
[----:B------:R-:W-:Y:S02]  /*119b0*/  IMAD R4, R36, UR64, RZ ;  /* 0x0000004024047c24 */ /* 0x000fe4000f8e02ff */
[----:B------:R1:W-:Y:S01]  /*119c0*/  STL [R1+0x8bc], R5 ;  /* 0x0008bc0501007387 */ /* 0x0003e20000100800 */
[----:B------:R-:W-:-:S03]  /*119d0*/  IMAD R27, R159, UR6, RZ ;  /* 0x000000069f1b7c24 */ /* 0x000fc6000f8e02ff */
[----:B------:R2:W-:Y:S01]  /*119e0*/  STL [R1+0x8dc], R10 ;  /* 0x0008dc0a01007387 */ /* 0x0005e20000100800 */
[----:B-1----:R-:W-:-:S03]  /*119f0*/  IADD3 R5, P5, PT, R12, R7, RZ ;  /* 0x000000070c057210 */ /* 0x002fc60007fbe0ff */
[----:B------:R-:W-:Y:S01]  /*11a00*/  STL [R1+0x900], R124 ;  /* 0x0009007c01007387 */ /* 0x000fe20000100800 */
[----:B--2---:R-:W-:-:S03]  /*11a10*/  LEA.HI.X.SX32 R10, R13, R6, 0x1, P4 ;  /* 0x000000060d0a7211 */ /* 0x004fc600020f0eff */
        /* <DEDUP_REMOVED lines=9> */
[----:B------:R2:W-:Y:S01]  /*11ab0*/  STL [R1+0x168], R10 ;  /* 0x0001680a01007387 */ /* 0x0005e20000100800 */
[----:B-1----:R-:W-:Y:S02]  /*11ac0*/  LEA.HI.X.SX32 R12, R4, R6, 0x1, P4 ;  /* 0x00000006040c7211 */ /* 0x002fe400020f0eff */
[----:B--2---:R-:W-:-:S03]  /*11ad0*/  IADD3 R10, P4, PT, R29, R7, RZ ;  /* 0x000000071d0a7210 */ /* 0x004fc60007f9e0ff */
[----:B------:R1:W-:Y:S01]  /*11ae0*/  STL [R1+0x93c], R12 ;  /* 0x00093c0c01007387 */ /* 0x0003e20000100800 */
[----:B------:R-:W-:-:S03]  /*11af0*/  LEA.HI.X.SX32 R4, R27, R6, 0x1, P5 ;  /* 0x000000061b047211 */ /* 0x000fc600028f0eff */
[----:B------:R-:W-:Y:S01]  /*11b00*/  STL [R1+0xb88], R27 ;  /* 0x000b881b01007387 */ /* 0x000fe20000100800 */
[----:B------:R-:W-:-:S03]  /*11b10*/  IMAD R102, R102, UR6, RZ ;  /* 0x0000000666667c24 */ /* 0x000fc6000f8e02ff */
[----:B------:R2:W-:Y:S01]  /*11b20*/  STL [R1+0x1a8], R10 ;  /* 0x0001a80a01007387 */ /* 0x0005e20000100800 */
[----:B-1----:R-:W-:-:S03]  /*11b30*/  LEA.HI.X.SX32 R12, R29, R6, 0x1, P4 ;  /* 0x000000061d0c7211 */ /* 0x002fc600020f0eff */
[----:B------:R-:W-:Y:S01]  /*11b40*/  STL [R1+0x164], R4 ;  /* 0x0001640401007387 */ /* 0x000fe20000100800 */
[----:B--2---:R-:W-:-:S03]  /*11b50*/  IADD3 R10, P5, PT, R112, R7, RZ ;  /* 0x00000007700a7210 */ /* 0x004fc60007fbe0ff */
[----:B------:R-:W-:Y:S01]  /*11b60*/  STL [R1+0xb8c], R77 ;  /* 0x000b8c4d01007387 */ /* 0x000fe20000100800 */
[----:B------:R-:W-:-:S03]  /*11b70*/  IMAD R90, R90, UR6, RZ ;  /* 0x000000065a5a7c24 */ /* 0x000fc6000f8e02ff */
[----:B------:R1:W-:Y:S04]  /*11b80*/  STL [R1+0x1e8], R10 ;  /* 0x0001e80a01007387 */ /* 0x0003e80000100800 */
[----:B------:R-:W-:Y:S01]  /*11b90*/  STL [R1+0xb90], R29 ;  /* 0x000b901d01007387 */ /* 0x000fe20000100800 */
[----:B-1----:R-:W-:-:S03]  /*11ba0*/  IADD3 R10, P4, PT, R102, R7, RZ ;  /* 0x00000007660a7210 */ /* 0x002fc60007f9e0ff */
        /* <DEDUP_REMOVED lines=8> */
[----:B------:R-:W-:Y:S01]  /*11c30*/  STL [R1+0xb94], R71 ;  /* 0x000b944701007387 */ /* 0x000fe20000100800 */
[----:B------:R-:W-:-:S03]  /*11c40*/  IMAD R72, R72, UR6, RZ ;  /* 0x0000000648487c24 */ /* 0x000fc6000f8e02ff */
[----:B------:R1:W-:Y:S01]  /*11c50*/  STL [R1+0x288], R10 ;  /* 0x0002880a01007387 */ /* 0x0003e20000100800 */
[----:B------:R-:W-:-:S03]  /*11c60*/  LEA.HI.X.SX32 R13, R90, R6, 0x1, P5 ;  /* 0x000000065a0d7211 */ /* 0x000fc600028f0eff */
[----:B------:R-:W-:Y:S01]  /*11c70*/  STL [R1+0x244], R14 ;  /* 0x0002440e01007387 */ /* 0x000fe20000100800 */
[----:B-1----:R-:W-:-:S03]  /*11c80*/  IADD3 R10, P4, PT, R80, R7, RZ ;  /* 0x00000007500a7210 */ /* 0x002fc60007f9e0ff */
[----:B------:R-:W-:Y:S04]  /*11c90*/  STL [R1+0xc64], R90 ;  /* 0x000c645a01007387 */ /* 0x000fe80000100800 */
[----:B------:R1:W-:Y:S04]  /*11ca0*/  STL [R1+0x5f8], R10 ;  /* 0x0005f80a01007387 */ /* 0x0003e80000100800 */
[----:B------:R-:W-:Y:S01]  /*11cb0*/  STL [R1+0x284], R13 ;  /* 0x0002840d01007387 */ /* 0x000fe20000100800 */
[----:B-1----:R-:W-:-:S03]  /*11cc0*/  IADD3 R10, P5, PT, R72, R7, RZ ;  /* 0x00000007480a7210 */ /* 0x002fc60007fbe0ff */
[----:B------:R-:W-:Y:S01]  /*11cd0*/  STL [R1+0xc00], R66 ;  /* 0x000c004201007387 */ /* 0x000fe20000100800 */
[----:B------:R-:W-:-:S03]  /*11ce0*/  IMAD R59, R59, UR6, RZ ;  /* 0x000000063b3b7c24 */ /* 0x000fc6000f8e02ff */
[----:B------:R1:W-:Y:S01]  /*11cf0*/  STL [R1+0x620], R10 ;  /* 0x0006200a01007387 */ /* 0x0003e20000100800 */
[----:B------:R-:W-:-:S03]  /*11d00*/  IMAD R45, R45, UR6, RZ ;  /* 0x000000062d2d7c24 */ /* 0x000fc6000f8e02ff */
[----:B------:R-:W-:Y:S01]  /*11d10*/  STL [R1+0xc50], R80 ;  /* 0x000c505001007387 */ /* 0x000fe20000100800 */
[----:B-1----:R-:W-:Y:S01]  /*11d20*/  LEA.HI.X.SX32 R10, R80, R6, 0x1, P4 ;  /* 0x00000006500a7211 */ /* 0x002fe200020f0eff */
[----:B------:R-:W-:Y:S01]  /*11d30*/  IMAD R138, R138, UR6, RZ ;  /* 0x000000068a8a7c24 */ /* 0x000fe2000f8e02ff */
[----:B------:R-:W-:-:S03]  /*11d40*/  IADD3 R114, P4, PT, R59, R7, RZ ;  /* 0x000000073b727210 */ /* 0x000fc60007f9e0ff */
[----:B------:R1:W-:Y:S01]  /*11d50*/  STL [R1+0x5f4], R10 ;  /* 0x0005f40a01007387 */ /* 0x0003e20000100800 */
[----:B------:R-:W-:-:S03]  /*11d60*/  LEA.HI.X.SX32 R113, R59, R6, 0x1, P4 ;  /* 0x000000063b717211 */ /* 0x000fc600020f0eff */
[----:B------:R-:W-:Y:S01]  /*11d70*/  STL [R1+0xb98], R72 ;  /* 0x000b984801007387 */ /* 0x000fe20000100800 */
[-C--:B-1----:R-:W-:Y:S02]  /*11d80*/  LEA.HI.X.SX32 R10, R72, R6.reuse, 0x1, P5 ;  /* 0x00000006480a7211 */ /* 0x082fe400028f0eff */
[----:B------:R-:W-:Y:S01]  /*11d90*/  IADD3 R112, P5, PT, R45, R7, RZ ;  /* 0x000000072d707210 */ /* 0x000fe20007fbe0ff */
[----:B------:R-:W-:Y:S02]  /*11da0*/  IMAD R133, R133, UR6, RZ ;  /* 0x0000000685857c24 */ /* 0x000fe4000f8e02ff */
[----:B------:R1:W-:Y:S04]  /*11db0*/  STL [R1+0x61c], R10 ;  /* 0x00061c0a01007387 */ /* 0x0003e80000100800 */
[----:B------:R-:W-:Y:S01]  /*11dc0*/  STL [R1+0x648], R114 ;  /* 0x0006487201007387 */ /* 0x000fe20000100800 */
[----:B------:R-:W-:-:S03]  /*11dd0*/  LEA.HI.X.SX32 R15, R45, R6, 0x1, P5 ;  /* 0x000000062d0f7211 */ /* 0x000fc600028f0eff */
[----:B------:R-:W-:Y:S01]  /*11de0*/  STL [R1+0xc4c], R60 ;  /* 0x000c4c3c01007387 */ /* 0x000fe20000100800 */
[----:B-1----:R-:W-:-:S03]  /*11df0*/  IADD3 R10, P4, PT, R138, R7, RZ ;  /* 0x000000078a0a7210 */ /* 0x002fc60007f9e0ff */
        /* <DEDUP_REMOVED lines=9> */
[----:B------:R-:W-:Y:S04]  /*11e90*/  STL [R1+0xc40], R54 ;  /* 0x000c403601007387 */ /* 0x000fe80000100800 */
[----:B------:R1:W-:Y:S01]  /*11ea0*/  STL [R1+0x6a8], R10 ;  /* 0x0006a80a01007387 */ /* 0x0003e20000100800 */
[-C--:B------:R-:W-:Y:S02]  /*11eb0*/  LEA.HI.X.SX32 R17, R133, R6.reuse, 0x1, P5 ;  /* 0x0000000685117211 */ /* 0x080fe400028f0eff */
[----:B-1----:R-:W-:Y:S02]  /*11ec0*/  LEA.HI.X.SX32 R10, R138, R6, 0x1, P4 ;  /* 0x000000068a0a7211 */ /* 0x002fe400020f0eff */
[----:B------:R-:W-:-:S03]  /*11ed0*/  IADD3 R16, P4, PT, R127, R7, RZ ;  /* 0x000000077f107210 */ /* 0x000fc60007f9e0ff */
        /* <DEDUP_REMOVED lines=20> */
[----:B------:R-:W-:-:S03]  /*12020*/  IADD3 R105, P4, PT, R97, R7, RZ ;  /* 0x0000000761697210 */ /* 0x000fc60007f9e0ff */
[----:B------:R-:W-:Y:S01]  /*12030*/  STL [R1+0x704], R18 ;  /* 0x0007041201007387 */ /* 0x000fe20000100800 */
[----:B--2---:R-:W-:-:S03]  /*12040*/  LEA.HI.X.SX32 R10, R103, R6, 0x1, P5 ;  /* 0x00000006670a7211 */ /* 0x004fc600028f0eff */
[----:B------:R-:W-:Y:S01]  /*12050*/  STL [R1+0xc74], R103 ;  /* 0x000c746701007387 */ /* 0x000fe20000100800 */
[----:B------:R-:W-:Y:S01]  /*12060*/  IADD3 R104, P5, PT, R11, R7, RZ ;  /* 0x000000070b687210 */ /* 0x000fe20007fbe0ff */
[----:B------:R-:W-:Y:S02]  /*12070*/  IMAD R5, R83, UR6, RZ ;  /* 0x0000000653057c24 */ /* 0x000fe4000f8e02ff */
[----:B------:R1:W-:Y:S01]  /*12080*/  STL [R1+0x724], R10 ;  /* 0x0007240a01007387 */ /* 0x0003e20000100800 */
[----:B------:R-:W-:-:S03]  /*12090*/  IMAD R4, R77, UR63, RZ ;  /* 0x0000003f4d047c24 */ /* 0x000fc6000f8e02ff */
[----:B------:R-:W-:Y:S01]  /*120a0*/  STL [R1+0x748], R105 ;  /* 0x0007486901007387 */ /* 0x000fe20000100800 */
[----:B------:R-:W-:-:S03]  /*120b0*/  LEA.HI.X.SX32 R19, R11, R6, 0x1, P5 ;  /* 0x000000060b137211 */ /* 0x000fc600028f0eff */
[----:B------:R-:W-:Y:S01]  /*120c0*/  STL [R1+0xc34], R46 ;  /* 0x000c342e01007387 */ /* 0x000fe20000100800 */
[----:B-1----:R-:W-:-:S03]  /*120d0*/  LEA.HI.X.SX32 R10, R97, R6, 0x1, P4 ;  /* 0x00000006610a7211 */ /* 0x002fc600020f0eff */
[----:B------:R-:W-:Y:S01]  /*120e0*/  STL [R1+0x768], R104 ;  /* 0x0007686801007387 */ /* 0x000fe20000100800 */
[----:B------:R-:W-:-:S03]  /*120f0*/  IADD3 R103, P4, PT, R5, R7, RZ ;  /* 0x0000000705677210 */ /* 0x000fc60007f9e0ff */
[----:B------:R-:W-:Y:S01]  /*12100*/  STL [R1+0xc6c], R97 ;  /* 0x000c6c6101007387 */ /* 0x000fe20000100800 */
[----:B------:R-:W-:-:S03]  /*12110*/  IMAD R12, R71, UR62, RZ ;  /* 0x0000003e470c7c24 */ /* 0x000fc6000f8e02ff */
[----:B------:R1:W-:Y:S04]  /*12120*/  STL [R1+0x744], R10 ;  /* 0x0007440a01007387 */ /* 0x0003e80000100800 */
        /* <DEDUP_REMOVED lines=9> */
[----:B------:R-:W-:Y:S01]  /*121c0*/  STL [R1+0x784], R10 ;  /* 0x0007840a01007387 */ /* 0x000fe20000100800 */
[----:B------:R-:W-:Y:S01]  /*121d0*/  IADD3 R99, P5, PT, R13, R7, RZ ;  /* 0x000000070d637210 */ /* 0x000fe20007fbe0ff */
[----:B------:R-:W-:Y:S02]  /*121e0*/  IMAD R14, R60, UR60, RZ ;  /* 0x0000003c3c0e7c24 */ /* 0x000fe4000f8e02ff */
[----:B------:R1:W-:Y:S01]  /*121f0*/  STL [R1+0x7c8], R5 ;  /* 0x0007c80501007387 */ /* 0x0003e20000100800 */
[----:B------:R-:W-:-:S03]  /*12200*/  IMAD R15, R54, UR59, RZ ;  /* 0x0000003b360f7c24 */ /* 0x000fc6000f8e02ff */
[----:B------:R2:W-:Y:S04]  /*12210*/  STL [R1+0x7a4], R4 ;  /* 0x0007a40401007387 */ /* 0x0005e80000100800 */
[----:B------:R-:W-:Y:S01]  /*12220*/  STL [R1+0xc44], R52 ;  /* 0x000c443401007387 */ /* 0x000fe20000100800 */
[-C--:B-1----:R-:W-:Y:S02]  /*12230*/  LEA.HI.X.SX32 R5, R13, R6.reuse, 0x1, P5 ;  /* 0x000000060d057211 */ /* 0x082fe400028f0eff */
[----:B--2---:R-:W-:Y:S01]  /*12240*/  LEA.HI.X.SX32 R4, R12, R6, 0x1, P4 ;  /* 0x000000060c047211 */ /* 0x004fe200020f0eff */
[----:B------:R-:W-:Y:S01]  /*12250*/  STL [R1+0x7e8], R99 ;  /* 0x0007e86301007387 */ /* 0x000fe20000100800 */
[----:B------:R-:W-:-:S03]  /*12260*/  IADD3 R97, P4, PT, R14, R7, RZ ;  /* 0x000000070e617210 */ /* 0x000fc60007f9e0ff */
[----:B------:R1:W-:Y:S01]  /*12270*/  STL [R1+0x7c4], R4 ;  /* 0x0007c40401007387 */ /* 0x0003e20000100800 */
[----:B------:R-:W-:-:S03]  /*12280*/  IMAD R16, R50, UR58, RZ ;  /* 0x0000003a32107c24 */ /* 0x000fc6000f8e02ff */
[----:B------:R2:W-:Y:S01]  /*12290*/  STL [R1+0x7e4], R5 ;  /* 0x0007e40501007387 */ /* 0x0005e20000100800 */
[----:B-1----:R-:W-:-:S03]  /*122a0*/  IADD3 R4, P5, PT, R15, R7, RZ ;  /* 0x000000070f047210 */ /* 0x002fc60007fbe0ff */
[----:B------:R-:W-:Y:S01]  /*122b0*/  STL [R1+0x808], R97 ;  /* 0x0008086101007387 */ /* 0x000fe20000100800 */
[----:B------:R-:W-:-:S03]  /*122c0*/  IMAD R17, R42, UR57, RZ ;  /* 0x000000392a117c24 */ /* 0x000fc6000f8e02ff */
[----:B------:R1:W-:Y:S01]  /*122d0*/  STL [R1+0x828], R4 ;  /* 0x0008280401007387 */ /* 0x0003e20000100800 */
[----:B--2---:R-:W-:-:S03]  /*122e0*/  LEA.HI.X.SX32 R5, R15, R6, 0x1, P5 ;  /* 0x000000060f057211 */ /* 0x004fc600028f0eff */
[----:B------:R-:W-:Y:S01]  /*122f0*/  STL [R1+0xbe0], R53 ;  /* 0x000be03501007387 */ /* 0x000fe20000100800 */
[----:B-1----:R-:W-:Y:S02]  /*12300*/  LEA.HI.X.SX32 R4, R14, R6, 0x1, P4 ;  /* 0x000000060e047211 */ /* 0x002fe400020f0eff */
[----:B------:R-:W-:-:S03]  /*12310*/  IADD3 R10, P4, PT, R16, R7, RZ ;  /* 0x00000007100a7210 */ /* 0x000fc60007f9e0ff */
[----:B------:R1:W-:Y:S01]  /*12320*/  STL [R1+0x804], R4 ;  /* 0x0008040401007387 */ /* 0x0003e20000100800 */
[----:B------:R-:W-:-:S03]  /*12330*/  IMAD R18, R46, UR56, RZ ;  /* 0x000000382e127c24 */ /* 0x000fc6000f8e02ff */
[----:B------:R-:W-:Y:S01]  /*12340*/  STL [R1+0x848], R10 ;  /* 0x0008480a01007387 */ /* 0x000fe20000100800 */
[----:B------:R-:W-:Y:S01]  /*12350*/  IMAD R11, R48, UR55, RZ ;  /* 0x00000037300b7c24 */ /* 0x000fe2000f8e02ff */
[-C--:B-1----:R-:W-:Y:S02]  /*12360*/  IADD3 R4, P5, PT, R17, R7.reuse, RZ ;  /* 0x0000000711047210 */ /* 0x082fe40007fbe0ff */
[----:B------:R1:W-:Y:S04]  /*12370*/  STL [R1+0x824], R5 ;  /* 0x0008240501007387 */ /* 0x0003e80000100800 */
[----:B------:R-:W-:Y:S04]  /*12380*/  STL [R1+0xc48], R56 ;  /* 0x000c483801007387 */ /* 0x000fe80000100800 */
[----:B------:R2:W-:Y:S01]  /*12390*/  STL [R1+0x868], R4 ;  /* 0x0008680401007387 */ /* 0x0005e20000100800 */
[-C--:B-1----:R-:W-:Y:S01]  /*123a0*/  LEA.HI.X.SX32 R5, R16, R6.reuse, 0x1, P4 ;  /* 0x0000000610057211 */ /* 0x082fe200020f0eff */
[----:B------:R-:W-:Y:S01]  /*123b0*/  IMAD R19, R52, UR54, RZ ;  /* 0x0000003634137c24 */ /* 0x000fe2000f8e02ff */
[-C--:B------:R-:W-:Y:S01]  /*123c0*/  IADD3 R92, P4, PT, R18, R7.reuse, RZ ;  /* 0x00000007125c7210 */ /* 0x080fe20007f9e0ff */
[----:B------:R-:W-:Y:S01]  /*123d0*/  IMAD R13, R53, UR53, RZ ;  /* 0x00000035350d7c24 */ /* 0x000fe2000f8e02ff */
[----:B--2---:R-:W-:Y:S01]  /*123e0*/  LEA.HI.X.SX32 R4, R17, R6, 0x1, P5 ;  /* 0x0000000611047211 */ /* 0x004fe200028f0eff */
[----:B------:R-:W-:Y:S01]  /*123f0*/  STL [R1+0x844], R5 ;  /* 0x0008440501007387 */ /* 0x000fe20000100800 */
[----:B------:R-:W-:-:S03]  /*12400*/  IADD3 R90, P5, PT, R11, R7, RZ ;  /* 0x000000070b5a7210 */ /* 0x000fc60007fbe0ff */
[----:B------:R1:W-:Y:S01]  /*12410*/  STL [R1+0x864], R4 ;  /* 0x0008640401007387 */ /* 0x0003e20000100800 */
[-C--:B------:R-:W-:Y:S02]  /*12420*/  LEA.HI.X.SX32 R11, R11, R6.reuse, 0x1, P5 ;  /* 0x000000060b0b7211 */ /* 0x080fe400028f0eff */
[----:B------:R-:W-:Y:S01]  /*12430*/  IADD3 R10, P5, PT, R13, R7, RZ ;  /* 0x000000070d0a7210 */ /* 0x000fe20007fbe0ff */
[----:B------:R-:W-:Y:S01]  /*12440*/  STL [R1+0x888], R92 ;  /* 0x0008885c01007387 */ /* 0x000fe20000100800 */
[----:B-1----:R-:W-:-:S03]  /*12450*/  LEA.HI.X.SX32 R4, R18, R6, 0x1, P4 ;  /* 0x0000000612047211 */ /* 0x002fc600020f0eff */
[----:B------:R-:W-:Y:S01]  /*12460*/  STL [R1+0xb9c], R33 ;  /* 0x000b9c2101007387 */ /* 0x000fe20000100800 */
[----:B------:R-:W-:-:S03]  /*12470*/  IADD3 R89, P4, PT, R19, R7, RZ ;  /* 0x0000000713597210 */ /* 0x000fc60007f9e0ff */
[----:B------:R-:W-:Y:S01]  /*12480*/  STL [R1+0x8a8], R90 ;  /* 0x0008a85a01007387 */ /* 0x000fe20000100800 */
[----:B------:R-:W-:-:S03]  /*12490*/  IMAD R12, R56, UR52, RZ ;  /* 0x00000034380c7c24 */ /* 0x000fc6000f8e02ff */
[----:B------:R-:W-:Y:S04]  /*124a0*/  STL [R1+0x884], R4 ;  /* 0x0008840401007387 */ /* 0x000fe80000100800 */
[----:B------:R-:W-:Y:S01]  /*124b0*/  STL [R1+0x8a4], R11 ;  /* 0x0008a40b01007387 */ /* 0x000fe20000100800 */
[----:B------:R-:W-:-:S03]  /*124c0*/  IMAD R5, R33, UR51, RZ ;  /* 0x0000003321057c24 */ /* 0x000fc6000f8e02ff */
[----:B------:R-:W-:Y:S04]  /*124d0*/  STL [R1+0x8c8], R89 ;  /* 0x0008c85901007387 */ /* 0x000fe80000100800 */
[----:B------:R1:W-:Y:S01]  /*124e0*/  STL [R1+0x8e8], R10 ;  /* 0x0008e80a01007387 */ /* 0x0003e20000100800 */
[----:B------:R-:W-:-:S03]  /*124f0*/  LEA.HI.X.SX32 R13, R13, R6, 0x1, P5 ;  /* 0x000000060d0d7211 */ /* 0x000fc600028f0eff */
[----:B------:R-:W-:Y:S01]  /*12500*/  STL [R1+0xba0], R37 ;  /* 0x000ba02501007387 */ /* 0x000fe20000100800 */
[----:B-1----:R-:W-:Y:S02]  /*12510*/  LEA.HI.X.SX32 R10, R19, R6, 0x1, P4 ;  /* 0x00000006130a7211 */ /* 0x002fe400020f0eff */
[----:B------:R-:W-:-:S03]  /*12520*/  IADD3 R11, P4, PT, R12, R7, RZ ;  /* 0x000000070c0b7210 */ /* 0x000fc60007f9e0ff */
[----:B------:R1:W-:Y:S01]  /*12530*/  STL [R1+0x8c4], R10 ;  /* 0x0008c40a01007387 */ /* 0x0003e20000100800 */
[----:B------:R-:W-:Y:S01]  /*12540*/  IMAD R4, R37, UR50, RZ ;  /* 0x0000003225047c24 */ /* 0x000fe2000f8e02ff */
[----:B------:R-:W-:Y:S02]  /*12550*/  LEA.HI.X.SX32 R12, R12, R6, 0x1, P4 ;  /* 0x000000060c0c7211 */ /* 0x000fe400020f0eff */
[----:B------:R-:W-:Y:S01]  /*12560*/  STL [R1+0x908], R11 ;  /* 0x0009080b01007387 */ /* 0x000fe20000100800 */
[----:B-1----:R-:W-:-:S03]  /*12570*/  IADD3 R10, P5, PT, R5, R7, RZ ;  /* 0x00000007050a7210 */ /* 0x002fc60007fbe0ff */
[----:B------:R-:W-:Y:S01]  /*12580*/  STL [R1+0x8e4], R13 ;  /* 0x0008e40d01007387 */ /* 0x000fe20000100800 */
[----:B------:R-:W-:-:S03]  /*12590*/  IADD3 R84, P4, PT, R4, R7, RZ ;  /* 0x0000000704547210 */ /* 0x000fc60007f9e0ff */
[----:B------:R1:W-:Y:S01]  /*125a0*/  STL [R1+0x928], R10 ;  /* 0x0009280a01007387 */ /* 0x0003e20000100800 */
[-C--:B------:R-:W-:Y:S01]  /*125b0*/  LEA.HI.X.SX32 R4, R4, R6.reuse, 0x1, P4 ;  /* 0x0000000604047211 */ /* 0x080fe200020f0eff */
[----:B------:R-:W-:Y:S02]  /*125c0*/  IMAD R110, R110, UR6, RZ ;  /* 0x000000066e6e7c24 */ /* 0x000fe4000f8e02ff */
[----:B------:R-:W-:Y:S01]  /*125d0*/  STL [R1+0x904], R12 ;  /* 0x0009040c01007387 */ /* 0x000fe20000100800 */
[-C--:B-1----:R-:W-:Y:S02]  /*125e0*/  LEA.HI.X.SX32 R10, R5, R6.reuse, 0x1, P5 ;  /* 0x00000006050a7211 */ /* 0x082fe400028f0eff */
[C---:B------:R-:W-:Y:S01]  /*125f0*/  IADD3 R82, P5, PT, R134.reuse, R7, RZ ;  /* 0x0000000786527210 */ /* 0x040fe20007fbe0ff */
[----:B------:R-:W-:Y:S02]  /*12600*/  IMAD R5, R81, UR6, RZ ;  /* 0x0000000651057c24 */ /* 0x000fe4000f8e02ff */
[----:B------:R1:W-:Y:S04]  /*12610*/  STL [R1+0x924], R10 ;  /* 0x0009240a01007387 */ /* 0x0003e80000100800 */
[----:B------:R-:W-:Y:S04]  /*12620*/  STL [R1+0x948], R84 ;  /* 0x0009485401007387 */ /* 0x000fe80000100800 */
[----:B------:R2:W-:Y:S01]  /*12630*/  STL [R1+0xc54], R81 ;  /* 0x000c545101007387 */ /* 0x0005e20000100800 */
[----:B-1----:R-:W-:-:S03]  /*12640*/  LEA.HI.X.SX32 R10, R134, R6, 0x1, P5 ;  /* 0x00000006860a7211 */ /* 0x002fc600028f0eff */
[----:B------:R-:W-:Y:S01]  /*12650*/  STL [R1+0x170], R82 ;  /* 0x0001705201007387 */ /* 0x000fe20000100800 */
[-C--:B------:R-:W-:Y:S01]  /*12660*/  IADD3 R80, P5, PT, R110, R7.reuse, RZ ;  /* 0x000000076e507210 */ /* 0x080fe20007fbe0ff */
[----:B------:R-:W-:Y:S02]  /*12670*/  IMAD R98, R98, UR6, RZ ;  /* 0x0000000662627c24 */ /* 0x000fe4000f8e02ff */
[----:B------:R-:W-:Y:S01]  /*12680*/  STL [R1+0x944], R4 ;  /* 0x0009440401007387 */ /* 0x000fe20000100800 */
[----:B--2---:R-:W-:-:S03]  /*12690*/  IADD3 R81, P4, PT, R122, R7, RZ ;  /* 0x000000077a517210 */ /* 0x004fc60007f9e0ff */
[----:B------:R1:W-:Y:S01]  /*126a0*/  STL [R1+0x16c], R10 ;  /* 0x00016c0a01007387 */ /* 0x0003e20000100800 */
[----:B------:R-:W-:Y:S01]  /*126b0*/  IMAD R88, R88, UR6, RZ ;  /* 0x0000000658587c24 */ /* 0x000fe2000f8e02ff */
[-C--:B------:R-:W-:Y:S02]  /*126c0*/  LEA.HI.X.SX32 R13, R110, R6.reuse, 0x1, P5 ;  /* 0x000000066e0d7211 */ /* 0x080fe400028f0eff */
[----:B------:R-:W-:Y:S01]  /*126d0*/  STL [R1+0x1b0], R81 ;  /* 0x0001b05101007387 */ /* 0x000fe20000100800 */
[----:B-1----:R-:W-:-:S03]  /*126e0*/  LEA.HI.X.SX32 R10, R122, R6, 0x1, P4 ;  /* 0x000000067a0a7211 */ /* 0x002fc600020f0eff */
[----:B------:R-:W-:Y:S01]  /*126f0*/  STL [R1+0xba4], R75 ;  /* 0x000ba44b01007387 */ /* 0x000fe20000100800 */
[----:B------:R-:W-:-:S03]  /*12700*/  IADD3 R60, P4, PT, R98, R7, RZ ;  /* 0x00000007623c7210 */ /* 0x000fc60007f9e0ff */
        /* <DEDUP_REMOVED lines=20> */
[----:B-1----:R-:W-:-:S03]  /*12850*/  LEA.HI.X.SX32 R10, R78, R6, 0x1, P4 ;  /* 0x000000064e0a7211 */ /* 0x002fc600020f0eff */
[----:B------:R-:W-:Y:S01]  /*12860*/  STL [R1+0xbb4], R78 ;  /* 0x000bb44e01007387 */ /* 0x000fe20000100800 */
[----:B------:R-:W-:-:S03]  /*12870*/  IADD3 R54, P4, PT, R57, R7, RZ ;  /* 0x0000000739367210 */ /* 0x000fc60007f9e0ff */
[----:B------:R1:W-:Y:S01]  /*12880*/  STL [R1+0x5fc], R10 ;  /* 0x0005fc0a01007387 */ /* 0x0003e20000100800 */
[----:B------:R-:W-:Y:S01]  /*12890*/  IMAD R137, R137, UR6, RZ ;  /* 0x0000000689897c24 */ /* 0x000fe2000f8e02ff */
[-C--:B------:R-:W-:Y:S02]  /*128a0*/  LEA.HI.X.SX32 R52, R57, R6.reuse, 0x1, P4 ;  /* 0x0000000639347211 */ /* 0x080fe400020f0eff */
[----:B------:R-:W-:Y:S01]  /*128b0*/  STL [R1+0xbb8], R70 ;  /* 0x000bb84601007387 */ /* 0x000fe20000100800 */
[----:B-1----:R-:W-:Y:S02]  /*128c0*/  LEA.HI.X.SX32 R10, R70, R6, 0x1, P5 ;  /* 0x00000006460a7211 */ /* 0x002fe400028f0eff */
[-C--:B------:R-:W-:Y:S01]  /*128d0*/  IADD3 R50, P5, PT, R43, R7.reuse, RZ ;  /* 0x000000072b327210 */ /* 0x080fe20007fbe0ff */
[----:B------:R-:W-:Y:S02]  /*128e0*/  IMAD R132, R132, UR6, RZ ;  /* 0x0000000684847c24 */ /* 0x000fe4000f8e02ff */
[----:B------:R1:W-:Y:S01]  /*128f0*/  STL [R1+0x624], R10 ;  /* 0x0006240a01007387 */ /* 0x0003e20000100800 */
[----:B------:R-:W-:-:S03]  /*12900*/  IADD3 R48, P4, PT, R137, R7, RZ ;  /* 0x0000000789307210 */ /* 0x000fc60007f9e0ff */
[----:B------:R-:W-:Y:S04]  /*12910*/  STL [R1+0x650], R54 ;  /* 0x0006503601007387 */ /* 0x000fe80000100800 */
[----:B------:R-:W-:Y:S01]  /*12920*/  STL [R1+0xbe8], R57 ;  /* 0x000be83901007387 */ /* 0x000fe20000100800 */
[----:B-1----:R-:W-:-:S03]  /*12930*/  LEA.HI.X.SX32 R10, R43, R6, 0x1, P5 ;  /* 0x000000062b0a7211 */ /* 0x002fc600028f0eff */
[----:B------:R-:W-:Y:S01]  /*12940*/  STL [R1+0x670], R50 ;  /* 0x0006703201007387 */ /* 0x000fe20000100800 */
[----:B------:R-:W-:-:S03]  /*12950*/  IADD3 R46, P5, PT, R132, R7, RZ ;  /* 0x00000007842e7210 */ /* 0x000fc60007fbe0ff */
[----:B------:R-:W-:Y:S01]  /*12960*/  STL [R1+0x64c], R52 ;  /* 0x00064c3401007387 */ /* 0x000fe20000100800 */
[----:B------:R-:W-:-:S03]  /*12970*/  IMAD R125, R125, UR6, RZ ;  /* 0x000000067d7d7c24 */ /* 0x000fc6000f8e02ff */
[----:B------:R-:W-:Y:S04]  /*12980*/  STL [R1+0xbbc], R43 ;  /* 0x000bbc2b01007387 */ /* 0x000fe80000100800 */
[----:B------:R1:W-:Y:S04]  /*12990*/  STL [R1+0x66c], R10 ;  /* 0x00066c0a01007387 */ /* 0x0003e80000100800 */
[----:B------:R-:W-:Y:S01]  /*129a0*/  STL [R1+0x690], R48 ;  /* 0x0006903001007387 */ /* 0x000fe20000100800 */
[----:B-1----:R-:W-:-:S03]  /*129b0*/  LEA.HI.X.SX32 R10, R137, R6, 0x1, P4 ;  /* 0x00000006890a7211 */ /* 0x002fc600020f0eff */
[----:B------:R-:W-:Y:S01]  /*129c0*/  STL [R1+0xbf8], R63 ;  /* 0x000bf83f01007387 */ /* 0x000fe20000100800 */
[----:B------:R-:W-:Y:S01]  /*129d0*/  IADD3 R16, P4, PT, R125, R7, RZ ;  /* 0x000000077d107210 */ /* 0x000fe20007f9e0ff */
[----:B------:R-:W-:Y:S02]  /*129e0*/  IMAD R116, R116, UR6, RZ ;  /* 0x0000000674747c24 */ /* 0x000fe4000f8e02ff */
[----:B------:R-:W-:Y:S04]  /*129f0*/  STL [R1+0x6b0], R46 ;  /* 0x0006b02e01007387 */ /* 0x000fe80000100800 */
[----:B------:R1:W-:Y:S01]  /*12a00*/  STL [R1+0x68c], R10 ;  /* 0x00068c0a01007387 */ /* 0x0003e20000100800 */
[----:B------:R-:W-:-:S03]  /*12a10*/  IMAD R109, R109, UR6, RZ ;  /* 0x000000066d6d7c24 */ /* 0x000fc6000f8e02ff */
[----:B------:R-:W-:Y:S01]  /*12a20*/  STL [R1+0x6d0], R16 ;  /* 0x0006d01001007387 */ /* 0x000fe20000100800 */
[-C--:B-1----:R-:W-:Y:S02]  /*12a30*/  LEA.HI.X.SX32 R10, R132, R6.reuse, 0x1, P5 ;  /* 0x00000006840a7211 */ /* 0x082fe400028f0eff */
[C---:B------:R-:W-:Y:S01]  /*12a40*/  IADD3 R44, P5, PT, R116.reuse, R7, RZ ;  /* 0x00000007742c7210 */ /* 0x040fe20007fbe0ff */
[----:B------:R-:W-:Y:S02]  /*12a50*/  IMAD R101, R101, UR6, RZ ;  /* 0x0000000665657c24 */ /* 0x000fe4000f8e02ff */
[----:B------:R1:W-:Y:S01]  /*12a60*/  STL [R1+0x6ac], R10 ;  /* 0x0006ac0a01007387 */ /* 0x0003e20000100800 */
[----:B------:R-:W-:-:S03]  /*12a70*/  LEA.HI.X.SX32 R42, R116, R6, 0x1, P5 ;  /* 0x00000006742a7211 */ /* 0x000fc600028f0eff */
[----:B------:R-:W-:Y:S01]  /*12a80*/  STL [R1+0xbc4], R68 ;  /* 0x000bc44401007387 */ /* 0x000fe20000100800 */
[----:B-1----:R-:W-:-:S03]  /*12a90*/  LEA.HI.X.SX32 R10, R125, R6, 0x1, P4 ;  /* 0x000000067d0a7211 */ /* 0x002fc600020f0eff */
[----:B------:R-:W-:Y:S01]  /*12aa0*/  STL [R1+0x6f0], R44 ;  /* 0x0006f02c01007387 */ /* 0x000fe20000100800 */
[-C--:B------:R-:W-:Y:S01]  /*12ab0*/  IADD3 R38, P4, PT, R109, R7.reuse, RZ ;  /* 0x000000076d267210 */ /* 0x080fe20007f9e0ff */
[----:B------:R-:W-:Y:S02]  /*12ac0*/  IMAD R11, R87, UR6, RZ ;  /* 0x00000006570b7c24 */ /* 0x000fe4000f8e02ff */
[----:B------:R1:W-:Y:S01]  /*12ad0*/  STL [R1+0x6cc], R10 ;  /* 0x0006cc0a01007387 */ /* 0x0003e20000100800 */
[----:B------:R-:W-:Y:S01]  /*12ae0*/  IMAD R95, R95, UR6, RZ ;  /* 0x000000065f5f7c24 */ /* 0x000fe2000f8e02ff */
[----:B------:R-:W-:Y:S02]  /*12af0*/  LEA.HI.X.SX32 R40, R109, R6, 0x1, P4 ;  /* 0x000000066d287211 */ /* 0x000fe400020f0eff */
[----:B------:R-:W-:Y:S01]  /*12b00*/  STL [R1+0x710], R38 ;  /* 0x0007102601007387 */ /* 0x000fe20000100800 */
[----:B-1----:R-:W-:-:S04]  /*12b10*/  IADD3 R10, P5, PT, R101, R7, RZ ;  /* 0x00000007650a7210 */ /* 0x002fc80007fbe0ff */
[----:B------:R-:W-:Y:S01]  /*12b20*/  LEA.HI.X.SX32 R18, R101, R6, 0x1, P5 ;  /* 0x0000000665127211 */ /* 0x000fe200028f0eff */
[----:B------:R1:W-:Y:S01]  /*12b30*/  STL [R1+0x730], R10 ;  /* 0x0007300a01007387 */ /* 0x0003e20000100800 */
[----:B------:R-:W-:-:S03]  /*12b40*/  IADD3 R36, P4, PT, R95, R7, RZ ;  /* 0x000000075f247210 */ /* 0x000fc60007f9e0ff */
[----:B------:R-:W-:Y:S04]  /*12b50*/  STL [R1+0x6ec], R42 ;  /* 0x0006ec2a01007387 */ /* 0x000fe80000100800 */
[----:B------:R-:W-:Y:S01]  /*12b60*/  STL [R1+0xbcc], R73 ;  /* 0x000bcc4901007387 */ /* 0x000fe20000100800 */
[----:B-1----:R-:W-:-:S03]  /*12b70*/  IADD3 R10, P5, PT, R11, R7, RZ ;  /* 0x000000070b0a7210 */ /* 0x002fc60007fbe0ff */
[----:B------:R-:W-:Y:S01]  /*12b80*/  STL [R1+0x70c], R40 ;  /* 0x00070c2801007387 */ /* 0x000fe20000100800 */
[----:B------:R-:W-:-:S03]  /*12b90*/  IMAD R4, R75, UR49, RZ ;  /* 0x000000314b047c24 */ /* 0x000fc6000f8e02ff */
[----:B------:R-:W-:Y:S04]  /*12ba0*/  STL [R1+0x72c], R18 ;  /* 0x00072c1201007387 */ /* 0x000fe80000100800 */
[----:B------:R1:W-:Y:S01]  /*12bb0*/  STL [R1+0x770], R10 ;  /* 0x0007700a01007387 */ /* 0x0003e20000100800 */
[----:B------:R-:W-:-:S03]  /*12bc0*/  LEA.HI.X.SX32 R19, R11, R6, 0x1, P5 ;  /* 0x000000060b137211 */ /* 0x000fc600028f0eff */
[----:B------:R-:W-:Y:S01]  /*12bd0*/  STL [R1+0x750], R36 ;  /* 0x0007502401007387 */ /* 0x000fe20000100800 */
[----:B-1----:R-:W-:-:S03]  /*12be0*/  LEA.HI.X.SX32 R10, R95, R6, 0x1, P4 ;  /* 0x000000065f0a7211 */ /* 0x002fc600020f0eff */
[----:B------:R-:W-:Y:S01]  /*12bf0*/  STL [R1+0xbd0], R79 ;  /* 0x000bd04f01007387 */ /* 0x000fe20000100800 */
[----:B------:R-:W-:-:S03]  /*12c00*/  IADD3 R32, P4, PT, R5, R7, RZ ;  /* 0x0000000705207210 */ /* 0x000fc60007f9e0ff */
[----:B------:R1:W-:Y:S01]  /*12c10*/  STL [R1+0x74c], R10 ;  /* 0x00074c0a01007387 */ /* 0x0003e20000100800 */
[----:B------:R-:W-:Y:S02]  /*12c20*/  IMAD R12, R69, UR48, RZ ;  /* 0x00000030450c7c24 */ /* 0x000fe4000f8e02ff */
[----:B------:R-:W-:Y:S01]  /*12c30*/  IMAD R13, R64, UR47, RZ ;  /* 0x0000002f400d7c24 */ /* 0x000fe2000f8e02ff */
[----:B------:R-:W-:Y:S01]  /*12c40*/  STL [R1+0x76c], R19 ;  /* 0x00076c1301007387 */ /* 0x000fe20000100800 */
[----:B-1----:R-:W-:-:S03]  /*12c50*/  IADD3 R10, P5, PT, R4, R7, RZ ;  /* 0x00000007040a7210 */ /* 0x002fc60007fbe0ff */
[----:B------:R-:W-:Y:S04]  /*12c60*/  STL [R1+0x790], R32 ;  /* 0x0007902001007387 */ /* 0x000fe80000100800 */
[----:B------:R1:W-:Y:S01]  /*12c70*/  STL [R1+0x7b0], R10 ;  /* 0x0007b00a01007387 */ /* 0x0003e20000100800 */
[----:B------:R-:W-:Y:S01]  /*12c80*/  IMAD R14, R58, UR46, RZ ;  /* 0x0000002e3a0e7c24 */ /* 0x000fe2000f8e02ff */
[-C--:B-1----:R-:W-:Y:S02]  /*12c90*/  LEA.HI.X.SX32 R10, R5, R6.reuse, 0x1, P4 ;  /* 0x00000006050a7211 */ /* 0x082fe400020f0eff */
[----:B------:R-:W-:Y:S02]  /*12ca0*/  LEA.HI.X.SX32 R5, R4, R6, 0x1, P5 ;  /* 0x0000000604057211 */ /* 0x000fe400028f0eff */
[----:B------:R-:W-:-:S02]  /*12cb0*/  IADD3 R28, P4, PT, R12, R7, RZ ;  /* 0x000000070c1c7210 */ /* 0x000fc40007f9e0ff */
[----:B------:R-:W-:Y:S01]  /*12cc0*/  IADD3 R4, P5, PT, R13, R7, RZ ;  /* 0x000000070d047210 */ /* 0x000fe20007fbe0ff */
[----:B------:R-:W-:Y:S01]  /*12cd0*/  STL [R1+0x78c], R10 ;  /* 0x00078c0a01007387 */ /* 0x000fe20000100800 */
[----:B------:R-:W-:-:S03]  /*12ce0*/  IMAD R15, R63, UR45, RZ ;  /* 0x0000002d3f0f7c24 */ /* 0x000fc6000f8e02ff */
[----:B------:R1:W-:Y:S04]  /*12cf0*/  STL [R1+0x7ac], R5 ;  /* 0x0007ac0501007387 */ /* 0x0003e80000100800 */
[----:B------:R-:W-:Y:S04]  /*12d00*/  STL [R1+0x7d0], R28 ;  /* 0x0007d01c01007387 */ /* 0x000fe80000100800 */
[----:B------:R2:W-:Y:S01]  /*12d10*/  STL [R1+0x7f0], R4 ;  /* 0x0007f00401007387 */ /* 0x0005e20000100800 */
[-C--:B-1----:R-:W-:Y:S02]  /*12d20*/  LEA.HI.X.SX32 R5, R12, R6.reuse, 0x1, P4 ;  /* 0x000000060c057211 */ /* 0x082fe400020f0eff */
[-C--:B------:R-:W-:Y:S01]  /*12d30*/  IADD3 R26, P4, PT, R14, R7.reuse, RZ ;  /* 0x000000070e1a7210 */ /* 0x080fe20007f9e0ff */
[----:B------:R-:W-:Y:S01]  /*12d40*/  IMAD R16, R68, UR44, RZ ;  /* 0x0000002c44107c24 */ /* 0x000fe2000f8e02ff */
[----:B--2---:R-:W-:Y:S01]  /*12d50*/  LEA.HI.X.SX32 R4, R13, R6, 0x1, P5 ;  /* 0x000000060d047211 */ /* 0x004fe200028f0eff */
[----:B------:R-:W-:Y:S01]  /*12d60*/  STL [R1+0x7cc], R5 ;  /* 0x0007cc0501007387 */ /* 0x000fe20000100800 */
[----:B------:R-:W-:Y:S01]  /*12d70*/  IADD3 R22, P5, PT, R15, R7, RZ ;  /* 0x000000070f167210 */ /* 0x000fe20007fbe0ff */
[----:B------:R-:W-:-:S02]  /*12d80*/  IMAD R17, R73, UR43, RZ ;  /* 0x0000002b49117c24 */ /* 0x000fc4000f8e02ff */
[----:B------:R1:W-:Y:S01]  /*12d90*/  STL [R1+0x7ec], R4 ;  /* 0x0007ec0401007387 */ /* 0x0003e20000100800 */
[----:B------:R-:W-:-:S03]  /*12da0*/  LEA.HI.X.SX32 R24, R15, R6, 0x1, P5 ;  /* 0x000000060f187211 */ /* 0x000fc600028f0eff */
[----:B------:R-:W-:Y:S01]  /*12db0*/  STL [R1+0x810], R26 ;  /* 0x0008101a01007387 */ /* 0x000fe20000100800 */
[----:B-1----:R-:W-:-:S03]  /*12dc0*/  LEA.HI.X.SX32 R4, R14, R6, 0x1, P4 ;  /* 0x000000060e047211 */ /* 0x002fc600020f0eff */
[----:B------:R-:W-:Y:S01]  /*12dd0*/  STL [R1+0x830], R22 ;  /* 0x0008301601007387 */ /* 0x000fe20000100800 */
[CC--:B------:R-:W-:Y:S01]  /*12de0*/  IADD3 R20, P4, PT, R16.reuse, R7.reuse, RZ ;  /* 0x0000000710147210 */ /* 0x0c0fe20007f9e0ff */
[----:B------:R-:W-:Y:S02]  /*12df0*/  IMAD R18, R79, UR42, RZ ;  /* 0x0000002a4f127c24 */ /* 0x000fe4000f8e02ff */
[----:B------:R1:W-:Y:S01]  /*12e00*/  STL [R1+0x80c], R4 ;  /* 0x00080c0401007387 */ /* 0x0003e20000100800 */
[----:B------:R-:W-:Y:S01]  /*12e10*/  LEA.HI.X.SX32 R10, R16, R6, 0x1, P4 ;  /* 0x00000006100a7211 */ /* 0x000fe200020f0eff */
[----:B------:R-:W-:Y:S02]  /*12e20*/  IMAD R11, R85, UR41, RZ ;  /* 0x00000029550b7c24 */ /* 0x000fe4000f8e02ff */
[----:B------:R-:W-:Y:S01]  /*12e30*/  STL [R1+0x850], R20 ;  /* 0x0008501401007387 */ /* 0x000fe20000100800 */
[-C--:B-1----:R-:W-:Y:S02]  /*12e40*/  IADD3 R4, P5, PT, R17, R7.reuse, RZ ;  /* 0x0000000711047210 */ /* 0x082fe40007fbe0ff */
[----:B------:R-:W-:-:S03]  /*12e50*/  IADD3 R5, P4, PT, R18, R7, RZ ;  /* 0x0000000712057210 */ /* 0x000fc60007f9e0ff */
[----:B------:R1:W-:Y:S04]  /*12e60*/  STL [R1+0x870], R4 ;  /* 0x0008700401007387 */ /* 0x0003e80000100800 */
[----:B------:R-:W-:Y:S04]  /*12e70*/  STL [R1+0x82c], R24 ;  /* 0x00082c1801007387 */ /* 0x000fe80000100800 */
[----:B------:R2:W-:Y:S01]  /*12e80*/  STL [R1+0x84c], R10 ;  /* 0x00084c0a01007387 */ /* 0x0005e20000100800 */
[----:B-1----:R-:W-:Y:S01]  /*12e90*/  LEA.HI.X.SX32 R4, R17, R6, 0x1, P5 ;  /* 0x0000000611047211 */ /* 0x002fe200028f0eff */
[----:B------:R-:W-:-:S02]  /*12ea0*/  IMAD R19, R121, UR40, RZ ;  /* 0x0000002879137c24 */ /* 0x000fc4000f8e02ff */
[----:B------:R-:W-:Y:S01]  /*12eb0*/  STL [R1+0x890], R5 ;  /* 0x0008900501007387 */ /* 0x000fe20000100800 */
[----:B--2---:R-:W-:-:S03]  /*12ec0*/  IADD3 R10, P5, PT, R11, R7, RZ ;  /* 0x000000070b0a7210 */ /* 0x004fc60007fbe0ff */
[----:B------:R1:W-:Y:S01]  /*12ed0*/  STL [R1+0x86c], R4 ;  /* 0x00086c0401007387 */ /* 0x0003e20000100800 */
[----:B------:R-:W-:-:S03]  /*12ee0*/  IMAD R13, R156, UR39, RZ ;  /* 0x000000279c0d7c24 */ /* 0x000fc6000f8e02ff */
[----:B------:R2:W-:Y:S01]  /*12ef0*/  STL [R1+0x8b0], R10 ;  /* 0x0008b00a01007387 */ /* 0x0005e20000100800 */
[-C--:B-1----:R-:W-:Y:S02]  /*12f00*/  LEA.HI.X.SX32 R4, R18, R6.reuse, 0x1, P4 ;  /* 0x0000000612047211 */ /* 0x082fe400020f0eff */
[-C--:B------:R-:W-:Y:S02]  /*12f10*/  IADD3 R67, P4, PT, R19, R7.reuse, RZ ;  /* 0x0000000713437210 */ /* 0x080fe40007f9e0ff */
[----:B--2---:R-:W-:Y:S01]  /*12f20*/  LEA.HI.X.SX32 R10, R11, R6, 0x1, P5 ;  /* 0x000000060b0a7211 */ /* 0x004fe200028f0eff */
[----:B------:R-:W-:Y:S01]  /*12f30*/  STL [R1+0x88c], R4 ;  /* 0x00088c0401007387 */ /* 0x000fe20000100800 */
[----:B------:R-:W-:Y:S01]  /*12f40*/  IMAD R12, R30, UR38, RZ ;  /* 0x000000261e0c7c24 */ /* 0x000fe2000f8e02ff */
[----:B------:R-:W-:Y:S02]  /*12f50*/  IADD3 R66, P5, PT, R13, R7, RZ ;  /* 0x000000070d427210 */ /* 0x000fe40007fbe0ff */
[----:B------:R1:W-:Y:S01]  /*12f60*/  STL [R1+0x8ac], R10 ;  /* 0x0008ac0a01007387 */ /* 0x0003e20000100800 */
[----:B------:R-:W-:-:S03]  /*12f70*/  IMAD R5, R34, UR37, RZ ;  /* 0x0000002522057c24 */ /* 0x000fc6000f8e02ff */
[----:B------:R-:W-:Y:S01]  /*12f80*/  STL [R1+0x8d0], R67 ;  /* 0x0008d04301007387 */ /* 0x000fe20000100800 */
[-C--:B------:R-:W-:Y:S02]  /*12f90*/  LEA.HI.X.SX32 R13, R13, R6.reuse, 0x1, P5 ;  /* 0x000000060d0d7211 */ /* 0x080fe400028f0eff */
[----:B-1----:R-:W-:Y:S01]  /*12fa0*/  LEA.HI.X.SX32 R10, R19, R6, 0x1, P4 ;  /* 0x00000006130a7211 */ /* 0x002fe200020f0eff */
[----:B------:R-:W-:Y:S01]  /*12fb0*/  STL [R1+0xbd4], R31 ;  /* 0x000bd41f01007387 */ /* 0x000fe20000100800 */
[----:B------:R-:W-:-:S03]  /*12fc0*/  IADD3 R11, P4, PT, R12, R7, RZ ;  /* 0x000000070c0b7210 */ /* 0x000fc60007f9e0ff */
[----:B------:R-:W-:Y:S01]  /*12fd0*/  STL [R1+0x8f0], R66 ;  /* 0x0008f04201007387 */ /* 0x000fe20000100800 */
[----:B------:R-:W-:-:S03]  /*12fe0*/  IMAD R4, R31, UR36, RZ ;  /* 0x000000241f047c24 */ /* 0x000fc6000f8e02ff */
[----:B------:R1:W-:Y:S01]  /*12ff0*/  STL [R1+0x8cc], R10 ;  /* 0x0008cc0a01007387 */ /* 0x0003e20000100800 */
[----:B------:R-:W-:-:S03]  /*13000*/  LEA.HI.X.SX32 R12, R12, R6, 0x1, P4 ;  /* 0x000000060c0c7211 */ /* 0x000fc600020f0eff */
[----:B------:R-:W-:Y:S01]  /*13010*/  STL [R1+0x910], R11 ;  /* 0x0009100b01007387 */ /* 0x000fe20000100800 */
[----:B-1----:R-:W-:-:S03]  /*13020*/  IADD3 R10, P5, PT, R5, R7, RZ ;  /* 0x00000007050a7210 */ /* 0x002fc60007fbe0ff */
        /* <DEDUP_REMOVED lines=8> */
[----:B------:R-:W-:Y:S01]  /*130b0*/  IMAD R96, R96, UR6, RZ ;  /* 0x0000000660607c24 */ /* 0x000fe2000f8e02ff */
[----:B------:R-:W-:Y:S01]  /*130c0*/  IADD3 R61, P4, PT, R120, R7, RZ ;  /* 0x00000007783d7210 */ /* 0x000fe20007f9e0ff */
[----:B------:R1:W-:Y:S01]  /*130d0*/  STL [R1+0x92c], R10 ;  /* 0x00092c0a01007387 */ /* 0x0003e20000100800 */
[----:B------:R-:W-:-:S02]  /*130e0*/  IMAD R86, R86, UR6, RZ ;  /* 0x0000000656567c24 */ /* 0x000fc4000f8e02ff */
[-C--:B------:R-:W-:Y:S01]  /*130f0*/  LEA.HI.X.SX32 R62, R120, R6.reuse, 0x1, P4 ;  /* 0x00000006783e7211 */ /* 0x080fe200020f0eff */
[----:B------:R-:W-:Y:S01]  /*13100*/  STL [R1+0x950], R64 ;  /* 0x0009504001007387 */ /* 0x000fe20000100800 */
[-C--:B-1----:R-:W-:Y:S02]  /*13110*/  LEA.HI.X.SX32 R10, R130, R6.reuse, 0x1, P5 ;  /* 0x00000006820a7211 */ /* 0x082fe400028f0eff */
[-C--:B------:R-:W-:Y:S01]  /*13120*/  IADD3 R59, P5, PT, R108, R7.reuse, RZ ;  /* 0x000000076c3b7210 */ /* 0x080fe20007fbe0ff */
[----:B------:R-:W-:Y:S01]  /*13130*/  STL [R1+0x178], R63 ;  /* 0x0001783f01007387 */ /* 0x000fe20000100800 */
[----:B------:R-:W-:Y:S02]  /*13140*/  IADD3 R57, P4, PT, R96, R7, RZ ;  /* 0x0000000760397210 */ /* 0x000fe40007f9e0ff */
[----:B------:R-:W-:Y:S01]  /*13150*/  LEA.HI.X.SX32 R12, R108, R6, 0x1, P5 ;  /* 0x000000066c0c7211 */ /* 0x000fe200028f0eff */
[----:B------:R-:W-:Y:S04]  /*13160*/  STL [R1+0x94c], R4 ;  /* 0x00094c0401007387 */ /* 0x000fe80000100800 */
[----:B------:R1:W-:Y:S01]  /*13170*/  STL [R1+0x174], R10 ;  /* 0x0001740a01007387 */ /* 0x0003e20000100800 */
[----:B------:R-:W-:-:S03]  /*13180*/  IMAD R76, R76, UR6, RZ ;  /* 0x000000064c4c7c24 */ /* 0x000fc6000f8e02ff */
[----:B------:R-:W-:Y:S04]  /*13190*/  STL [R1+0x1b8], R61 ;  /* 0x0001b83d01007387 */ /* 0x000fe80000100800 */
[----:B------:R-:W-:Y:S01]  /*131a0*/  STL [R1+0x1f8], R59 ;  /* 0x0001f83b01007387 */ /* 0x000fe20000100800 */
[----:B-1----:R-:W-:-:S03]  /*131b0*/  IADD3 R10, P5, PT, R86, R7, RZ ;  /* 0x00000007560a7210 */ /* 0x002fc60007fbe0ff */
[----:B------:R-:W-:Y:S01]  /*131c0*/  STL [R1+0x1b4], R62 ;  /* 0x0001b43e01007387 */ /* 0x000fe20000100800 */
[----:B------:R-:W-:-:S03]  /*131d0*/  LEA.HI.X.SX32 R13, R96, R6, 0x1, P4 ;  /* 0x00000006600d7211 */ /* 0x000fc600020f0eff */
[----:B------:R-:W-:Y:S01]  /*131e0*/  STL [R1+0x1f4], R12 ;  /* 0x0001f40c01007387 */ /* 0x000fe20000100800 */
[----:B------:R-:W-:-:S03]  /*131f0*/  IMAD R65, R65, UR6, RZ ;  /* 0x0000000641417c24 */ /* 0x000fc6000f8e02ff */
[----:B------:R-:W-:Y:S01]  /*13200*/  STL [R1+0x258], R57 ;  /* 0x0002583901007387 */ /* 0x000fe20000100800 */
[----:B------:R-:W-:-:S03]  /*13210*/  IADD3 R55, P4, PT, R76, R7, RZ ;  /* 0x000000074c377210 */ /* 0x000fc60007f9e0ff */
[----:B------:R1:W-:Y:S01]  /*13220*/  STL [R1+0x5e0], R10 ;  /* 0x0005e00a01007387 */ /* 0x0003e20000100800 */
[----:B------:R-:W-:-:S03]  /*13230*/  IMAD R49, R49, UR6, RZ ;  /* 0x0000000631317c24 */ /* 0x000fc6000f8e02ff */
[----:B------:R-:W-:Y:S01]  /*13240*/  STL [R1+0x254], R13 ;  /* 0x0002540d01007387 */ /* 0x000fe20000100800 */
[----:B-1----:R-:W-:Y:S02]  /*13250*/  LEA.HI.X.SX32 R10, R86, R6, 0x1, P5 ;  /* 0x00000006560a7211 */ /* 0x002fe400028f0eff */
[----:B------:R-:W-:-:S03]  /*13260*/  IADD3 R53, P5, PT, R65, R7, RZ ;  /* 0x0000000741357210 */ /* 0x000fc60007fbe0ff */
[----:B------:R1:W-:Y:S01]  /*13270*/  STL [R1+0x5dc], R10 ;  /* 0x0005dc0a01007387 */ /* 0x0003e20000100800 */
[----:B------:R-:W-:-:S03]  /*13280*/  IMAD R140, R140, UR6, RZ ;  /* 0x000000068c8c7c24 */ /* 0x000fc6000f8e02ff */
[----:B------:R-:W-:Y:S01]  /*13290*/  STL [R1+0x608], R55 ;  /* 0x0006083701007387 */ /* 0x000fe20000100800 */
[----:B------:R-:W-:Y:S01]  /*132a0*/  IMAD R136, R136, UR6, RZ ;  /* 0x0000000688887c24 */ /* 0x000fe2000f8e02ff */
[----:B-1----:R-:W-:Y:S02]  /*132b0*/  LEA.HI.X.SX32 R10, R76, R6, 0x1, P4 ;  /* 0x000000064c0a7211 */ /* 0x002fe400020f0eff */
[----:B------:R1:W-:Y:S01]  /*132c0*/  STL [R1+0xbdc], R76 ;  /* 0x000bdc4c01007387 */ /* 0x0003e20000100800 */
[----:B------:R-:W-:-:S03]  /*132d0*/  IADD3 R51, P4, PT, R49, R7, RZ ;  /* 0x0000000731337210 */ /* 0x000fc60007f9e0ff */
[----:B------:R-:W-:Y:S01]  /*132e0*/  STL [R1+0x630], R53 ;  /* 0x0006303501007387 */ /* 0x000fe20000100800 */
[----:B------:R-:W-:-:S03]  /*132f0*/  IMAD R131, R131, UR6, RZ ;  /* 0x0000000683837c24 */ /* 0x000fc6000f8e02ff */
[----:B------:R2:W-:Y:S01]  /*13300*/  STL [R1+0x604], R10 ;  /* 0x0006040a01007387 */ /* 0x0005e20000100800 */
[----:B------:R-:W-:Y:S01]  /*13310*/  IMAD R123, R123, UR6, RZ ;  /* 0x000000067b7b7c24 */ /* 0x000fe2000f8e02ff */
[-C--:B-1----:R-:W-:Y:S02]  /*13320*/  LEA.HI.X.SX32 R76, R49, R6.reuse, 0x1, P4 ;  /* 0x00000006314c7211 */ /* 0x082fe400020f0eff */
[-C--:B------:R-:W-:Y:S02]  /*13330*/  IADD3 R47, P4, PT, R136, R7.reuse, RZ ;  /* 0x00000007882f7210 */ /* 0x080fe40007f9e0ff */
[----:B--2---:R-:W-:Y:S02]  /*13340*/  LEA.HI.X.SX32 R10, R65, R6, 0x1, P5 ;  /* 0x00000006410a7211 */ /* 0x004fe400028f0eff */
[----:B------:R-:W-:Y:S01]  /*13350*/  IADD3 R79, P5, PT, R140, R7, RZ ;  /* 0x000000078c4f7210 */ /* 0x000fe20007fbe0ff */
[----:B------:R-:W-:-:S03]  /*13360*/  IMAD R115, R115, UR6, RZ ;  /* 0x0000000673737c24 */ /* 0x000fc6000f8e02ff */
[-C--:B------:R-:W-:Y:S02]  /*13370*/  LEA.HI.X.SX32 R31, R140, R6.reuse, 0x1, P5 ;  /* 0x000000068c1f7211 */ /* 0x080fe400028f0eff */
[-C--:B------:R-:W-:Y:S01]  /*13380*/  IADD3 R45, P5, PT, R131, R7.reuse, RZ ;  /* 0x00000007832d7210 */ /* 0x080fe20007fbe0ff */
[----:B------:R-:W-:Y:S01]  /*13390*/  IMAD R107, R107, UR6, RZ ;  /* 0x000000066b6b7c24 */ /* 0x000fe2000f8e02ff */
[-C--:B------:R-:W-:Y:S02]  /*133a0*/  LEA.HI.X.SX32 R73, R136, R6.reuse, 0x1, P4 ;  /* 0x0000000688497211 */ /* 0x080fe400020f0eff */
[-C--:B------:R-:W-:Y:S01]  /*133b0*/  IADD3 R70, P4, PT, R123, R7.reuse, RZ ;  /* 0x000000077b467210 */ /* 0x080fe20007f9e0ff */
[----:B------:R-:W-:Y:S01]  /*133c0*/  IMAD R100, R100, UR6, RZ ;  /* 0x0000000664647c24 */ /* 0x000fe2000f8e02ff */
[-C--:B------:R-:W-:Y:S02]  /*133d0*/  LEA.HI.X.SX32 R68, R131, R6.reuse, 0x1, P5 ;  /* 0x0000000683447211 */ /* 0x080fe400028f0eff */
[----:B------:R-:W-:Y:S01]  /*133e0*/  IADD3 R41, P5, PT, R115, R7, RZ ;  /* 0x0000000773297210 */ /* 0x000fe20007fbe0ff */
[----:B------:R-:W-:Y:S01]  /*133f0*/  IMAD R93, R93, UR6, RZ ;  /* 0x000000065d5d7c24 */ /* 0x000fe2000f8e02ff */
[----:B------:R-:W-:-:S02]  /*13400*/  LEA.HI.X.SX32 R43, R123, R6, 0x1, P4 ;  /* 0x000000067b2b7211 */ /* 0x000fc400020f0eff */
[-C--:B------:R-:W-:Y:S01]  /*13410*/  IADD3 R39, P4, PT, R107, R7.reuse, RZ ;  /* 0x000000076b277210 */ /* 0x080fe20007f9e0ff */
[----:B------:R-:W-:Y:S01]  /*13420*/  IMAD R11, R155, UR6, RZ ;  /* 0x000000069b0b7c24 */ /* 0x000fe2000f8e02ff */
[-C--:B------:R-:W-:Y:S02]  /*13430*/  LEA.HI.X.SX32 R78, R115, R6.reuse, 0x1, P5 ;  /* 0x00000006734e7211 */ /* 0x080fe400028f0eff */
[-C--:B------:R-:W-:Y:S01]  /*13440*/  IADD3 R37, P5, PT, R100, R7.reuse, RZ ;  /* 0x0000000764257210 */ /* 0x080fe20007fbe0ff */
[----:B------:R1:W-:Y:S01]  /*13450*/  STL [R1+0x62c], R10 ;  /* 0x00062c0a01007387 */ /* 0x0003e20000100800 */
[-C--:B------:R-:W-:Y:S01]  /*13460*/  LEA.HI.X.SX32 R69, R107, R6.reuse, 0x1, P4 ;  /* 0x000000066b457211 */ /* 0x080fe200020f0eff */
[----:B------:R-:W-:Y:S01]  /*13470*/  IMAD R5, R154, UR6, RZ ;  /* 0x000000069a057c24 */ /* 0x000fe2000f8e02ff */
[-C--:B------:R-:W-:Y:S01]  /*13480*/  IADD3 R72, P4, PT, R93, R7.reuse, RZ ;  /* 0x000000075d487210 */ /* 0x080fe20007f9e0ff */
[----:B------:R-:W-:Y:S01]  /*13490*/  STL [R1+0x658], R51 ;  /* 0x0006583301007387 */ /* 0x000fe20000100800 */
[-C--:B------:R-:W-:Y:S01]  /*134a0*/  LEA.HI.X.SX32 R75, R100, R6.reuse, 0x1, P5 ;  /* 0x00000006644b7211 */ /* 0x080fe200028f0eff */
[----:B------:R-:W-:Y:S01]  /*134b0*/  IMAD R4, R153, UR35, RZ ;  /* 0x0000002399047c24 */ /* 0x000fe2000f8e02ff */
[----:B------:R-:W-:Y:S01]  /*134c0*/  IADD3 R29, P5, PT, R11, R7, RZ ;  /* 0x000000070b1d7210 */ /* 0x000fe20007fbe0ff */
[----:B------:R-:W-:Y:S01]  /*134d0*/  STL [R1+0x678], R79 ;  /* 0x0006784f01007387 */ /* 0x000fe20000100800 */
[----:B------:R-:W-:-:S03]  /*134e0*/  LEA.HI.X.SX32 R33, R93, R6, 0x1, P4 ;  /* 0x000000065d217211 */ /* 0x000fc600020f0eff */
[----:B------:R-:W-:Y:S01]  /*134f0*/  STL [R1+0x654], R76 ;  /* 0x0006544c01007387 */ /* 0x000fe20000100800 */
[----:B------:R-:W-:Y:S01]  /*13500*/  IMAD R12, R152, UR34, RZ ;  /* 0x00000022980c7c24 */ /* 0x000fe2000f8e02ff */
[----:B------:R-:W-:Y:S02]  /*13510*/  IADD3 R27, P4, PT, R5, R7, RZ ;  /* 0x00000007051b7210 */ /* 0x000fe40007f9e0ff */
        /* <DEDUP_REMOVED lines=8> */
[----:B------:R-:W-:-:S03]  /*135a0*/  IMAD R14, R150, UR23, RZ ;  /* 0x00000017960e7c24 */ /* 0x000fc6000f8e02ff */
[----:B------:R-:W-:Y:S01]  /*135b0*/  STL [R1+0x6d8], R70 ;  /* 0x0006d84601007387 */ /* 0x000fe20000100800 */
[----:B------:R-:W-:-:S03]  /*135c0*/  IADD3 R74, P4, PT, R12, R7, RZ ;  /* 0x000000070c4a7210 */ /* 0x000fc60007f9e0ff */
[----:B------:R-:W-:Y:S01]  /*135d0*/  STL [R1+0x6b4], R68 ;  /* 0x0006b44401007387 */ /* 0x000fe20000100800 */
[----:B------:R-:W-:Y:S01]  /*135e0*/  IMAD R11, R0, UR18, RZ ;  /* 0x00000012000b7c24 */ /* 0x000fe2000f8e02ff */
[-C--:B------:R-:W-:Y:S02]  /*135f0*/  LEA.HI.X.SX32 R25, R4, R6.reuse, 0x1, P5 ;  /* 0x0000000604197211 */ /* 0x080fe400028f0eff */
[----:B------:R-:W-:Y:S01]  /*13600*/  STL [R1+0x6f8], R41 ;  /* 0x0006f82901007387 */ /* 0x000fe20000100800 */
[----:B------:R-:W-:Y:S01]  /*13610*/  IMAD R15, R149, UR22, RZ ;  /* 0x00000016950f7c24 */ /* 0x000fe2000f8e02ff */
[-C--:B------:R-:W-:Y:S02]  /*13620*/  IADD3 R0, P5, PT, R13, R7.reuse, RZ ;  /* 0x000000070d007210 */ /* 0x080fe40007fbe0ff */
[----:B------:R-:W-:Y:S01]  /*13630*/  STL [R1+0x6d4], R43 ;  /* 0x0006d42b01007387 */ /* 0x000fe20000100800 */
[----:B------:R-:W-:Y:S01]  /*13640*/  IMAD R19, R2, UR17, RZ ;  /* 0x0000001102137c24 */ /* 0x000fe2000f8e02ff */
[-C--:B------:R-:W-:Y:S01]  /*13650*/  LEA.HI.X.SX32 R21, R12, R6.reuse, 0x1, P4 ;  /* 0x000000060c157211 */ /* 0x080fe200020f0eff */
[----:B------:R-:W-:Y:S01]  /*13660*/  IMAD R16, R148, UR21, RZ ;  /* 0x0000001594107c24 */ /* 0x000fe2000f8e02ff */
[----:B------:R-:W-:Y:S01]  /*13670*/  STL [R1+0x718], R39 ;  /* 0x0007182701007387 */ /* 0x000fe20000100800 */
[----:B------:R-:W-:Y:S01]  /*13680*/  IADD3 R2, P4, PT, R14, R7, RZ ;  /* 0x000000070e027210 */ /* 0x000fe20007f9e0ff */
[----:B------:R-:W-:Y:S01]  /*13690*/  IMAD R17, R147, UR20, RZ ;  /* 0x0000001493117c24 */ /* 0x000fe2000f8e02ff */
[----:B-1----:R-:W-:Y:S01]  /*136a0*/  LEA.HI.X.SX32 R10, R13, R6, 0x1, P5 ;  /* 0x000000060d0a7211 */ /* 0x002fe200028f0eff */
[----:B------:R-:W-:Y:S01]  /*136b0*/  STL [R1+0x6f4], R78 ;  /* 0x0006f44e01007387 */ /* 0x000fe20000100800 */
[----:B------:R-:W-:-:S02]  /*136c0*/  IMAD R18, R146, UR19, RZ ;  /* 0x0000001392127c24 */ /* 0x000fc4000f8e02ff */
[----:B------:R-:W-:Y:S01]  /*136d0*/  IMAD R128, R128, UR6, RZ ;  /* 0x0000000680807c24 */ /* 0x000fe2000f8e02ff */
[----:B------:R-:W-:Y:S01]  /*136e0*/  STL [R1+0x738], R37 ;  /* 0x0007382501007387 */ /* 0x000fe20000100800 */
[-C--:B------:R-:W-:Y:S01]  /*136f0*/  IADD3 R164, P5, PT, R15, R7.reuse, RZ ;  /* 0x000000070fa47210 */ /* 0x080fe20007fbe0ff */
[----:B---3--:R-:W-:Y:S02]  /*13700*/  IMAD R5, R35, UR76, RZ ;  /* 0x0000004c23057c24 */ /* 0x008fe4000f8e02ff */
[----:B------:R-:W-:Y:S01]  /*13710*/  IMAD R118, R118, UR6, RZ ;  /* 0x0000000676767c24 */ /* 0x000fe2000f8e02ff */
[----:B------:R-:W-:Y:S01]  /*13720*/  STL [R1+0x714], R69 ;  /* 0x0007144501007387 */ /* 0x000fe20000100800 */
[----:B------:R-:W-:Y:S02]  /*13730*/  IMAD R13, R117, UR16, RZ ;  /* 0x00000010750d7c24 */ /* 0x000fe4000f8e02ff */
[----:B------:R-:W-:Y:S01]  /*13740*/  IMAD R106, R106, UR6, RZ ;  /* 0x000000066a6a7c24 */ /* 0x000fe2000f8e02ff */
[----:B------:R-:W-:Y:S01]  /*13750*/  STL [R1+0x758], R72 ;  /* 0x0007584801007387 */ /* 0x000fe20000100800 */
[-C--:B------:R-:W-:Y:S01]  /*13760*/  LEA.HI.X.SX32 R117, R14, R6.reuse, 0x1, P4 ;  /* 0x000000060e757211 */ /* 0x080fe200020f0eff */
[----:B------:R-:W-:Y:S01]  /*13770*/  IMAD R12, R145, UR15, RZ ;  /* 0x0000000f910c7c24 */ /* 0x000fe2000f8e02ff */
[----:B------:R-:W-:Y:S01]  /*13780*/  LEA.HI.X.SX32 R165, R15, R6, 0x1, P5 ;  /* 0x000000060fa57211 */ /* 0x000fe200028f0eff */
[----:B------:R-:W-:Y:S01]  /*13790*/  STL [R1+0x734], R75 ;  /* 0x0007344b01007387 */ /* 0x000fe20000100800 */
[----:B------:R-:W-:Y:S01]  /*137a0*/  IADD3 R162, P4, PT, R16, R7, RZ ;  /* 0x0000000710a27210 */ /* 0x000fe20007f9e0ff */
[----:B0-----:R-:W-:-:S02]  /*137b0*/  IMAD R4, R144, UR75, RZ ;  /* 0x0000004b90047c24 */ /* 0x001fc4000f8e02ff */
[----:B------:R-:W-:Y:S01]  /*137c0*/  IMAD R94, R94, UR6, RZ ;  /* 0x000000065e5e7c24 */ /* 0x000fe2000f8e02ff */
[----:B------:R-:W-:Y:S01]  /*137d0*/  STL [R1+0x778], R29 ;  /* 0x0007781d01007387 */ /* 0x000fe20000100800 */
[----:B------:R-:W-:Y:S01]  /*137e0*/  PRMT R135, RZ, 0x7610, R135 ;  /* 0x00007610ff877816 */ /* 0x000fe20000000087 */
[----:B------:R-:W0:Y:S02]  /*137f0*/  LDCU UR15, c[0x0][0x3b0] ;  /* 0x00007600ff0f77ac */ /* 0x000e240008000800 */
[----:B------:R-:W-:Y:S01]  /*13800*/  STL [R1+0x754], R33 ;  /* 0x0007542101007387 */ /* 0x000fe20000100800 */
[----:B------:R-:W-:Y:S01]  /*13810*/  IADD3 R160, P5, PT, R17, R7, RZ ;  /* 0x0000000711a07210 */ /* 0x000fe20007fbe0ff */
[----:B------:R-:W1:Y:S02]  /*13820*/  LDCU UR16, c[0x0][0x3b0] ;  /* 0x00007600ff1077ac */ /* 0x000e640008000800 */
[----:B------:R-:W-:Y:S01]  /*13830*/  STL [R1+0x798], R27 ;  /* 0x0007981b01007387 */ /* 0x000fe20000100800 */
[----:B------:R-:W-:Y:S01]  /*13840*/  PRMT R139, RZ, 0x7610, R139 ;  /* 0x00007610ff8b7816 */ /* 0x000fe2000000008b */
[----:B------:R-:W2:Y:S02]  /*13850*/  LDCU UR17, c[0x0][0x3b0] ;  /* 0x00007600ff1177ac */ /* 0x000ea40008000800 */
[----:B------:R-:W-:Y:S01]  /*13860*/  STL [R1+0x774], R71 ;  /* 0x0007744701007387 */ /* 0x000fe20000100800 */
[----:B------:R-:W-:-:S03]  /*13870*/  LEA.HI.X.SX32 R163, R16, R6, 0x1, P4 ;  /* 0x0000000610a37211 */ /* 0x000fc600020f0eff */
[----:B------:R-:W-:Y:S01]  /*13880*/  STL [R1+0x7b8], R23 ;  /* 0x0007b81701007387 */ /* 0x000fe20000100800 */
[----:B------:R-:W-:-:S03]  /*13890*/  IADD3 R158, P4, PT, R18, R7, RZ ;  /* 0x00000007129e7210 */ /* 0x000fc60007f9e0ff */
[----:B------:R-:W-:Y:S01]  /*138a0*/  STL [R1+0x794], R77 ;  /* 0x0007944d01007387 */ /* 0x000fe20000100800 */
[----:B------:R-:W-:-:S03]  /*138b0*/  LEA.HI.X.SX32 R161, R17, R6, 0x1, P5 ;  /* 0x0000000611a17211 */ /* 0x000fc600028f0eff */
[----:B------:R-:W-:Y:S01]  /*138c0*/  STL [R1+0x7d8], R74 ;  /* 0x0007d84a01007387 */ /* 0x000fe20000100800 */
[----:B------:R-:W-:-:S03]  /*138d0*/  IADD3 R156, P5, PT, R11, R7, RZ ;  /* 0x000000070b9c7210 */ /* 0x000fc60007fbe0ff */
[----:B------:R-:W-:Y:S04]  /*138e0*/  STL [R1+0x7b4], R25 ;  /* 0x0007b41901007387 */ /* 0x000fe80000100800 */
        /* <DEDUP_REMOVED lines=23> */
[----:B------:R-:W-:-:S03]  /*13a60*/  IMAD R11, R143, UR6, RZ ;  /* 0x000000068f0b7c24 */ /* 0x000fc6000f8e02ff */
        /* <DEDUP_REMOVED lines=30> */
[----:B------:R-:W-:Y:S04]  /*13c50*/  STL [R1+0x200], R102 ;  /* 0x0002006601007387 */ /* 0x000fe80000100800 */
[----:B------:R-:W-:Y:S04]  /*13c60*/  STL [R1+0x1bc], R142 ;  /* 0x0001bc8e01007387 */ /* 0x000fe80000100800 */
[----:B------:R-:W-:Y:S04]  /*13c70*/  STL [R1+0x260], R96 ;  /* 0x0002606001007387 */ /* 0x000fe80000100800 */
[----:B------:R-:W-:Y:S04]  /*13c80*/  STL [R1+0x1fc], R145 ;  /* 0x0001fc9101007387 */ /* 0x000fe80000100800 */
[----:B------:R-:W-:Y:S01]  /*13c90*/  STL [R1+0x5e8], R85 ;  /* 0x0005e85501007387 */ /* 0x000fe20000100800 */
[----:B------:R-:W-:-:S03]  /*13ca0*/  LEA.HI.X.SX32 R83, R12, R6, 0x1, P4 ;  /* 0x000000060c537211 */ /* 0x000fc600020f0eff */
[----:B------:R-:W3:Y:S04]  /*13cb0*/  LDL.LU R11, [R1+0x20c] ;  /* 0x00020c00010b7983 */ /* 0x000ee80000300800 */
[----:B------:R-:W-:Y:S04]  /*13cc0*/  STL [R1+0x25c], R100 ;  /* 0x00025c6401007387 */ /* 0x000fe80000100800 */
[----:B------:R-:W-:Y:S04]  /*13cd0*/  STL [R1+0x610], R14 ;  /* 0x0006100e01007387 */ /* 0x000fe80000100800 */
[----:B------:R-:W-:Y:S04]  /*13ce0*/  STL [R1+0x5e4], R91 ;  /* 0x0005e45b01007387 */ /* 0x000fe80000100800 */
[----:B------:R-:W4:Y:S01]  /*13cf0*/  LDL.LU R12, [R1+0x238] ;  /* 0x00023800010c7983 */ /* 0x000f220000300800 */
[----:B------:R-:W-:Y:S01]  /*13d00*/  IMAD.HI.U32 R4, R9, R3, RZ ;  /* 0x0000000309047227 */ /* 0x000fe200078e00ff */
[----:B------:R-:W-:-:S03]  /*13d10*/  IADD3 R13, P5, PT, R5, R7, RZ ;  /* 0x00000007050d7210 */ /* 0x000fc60007fbe0ff */
[----:B------:R-:W-:Y:S02]  /*13d20*/  IMAD.MOV R4, RZ, RZ, -R4 ;  /* 0x000000ffff047224 */ /* 0x000fe400078e0a04 */
[----:B------:R-:W-:Y:S01]  /*13d30*/  STL [R1+0x638], R13 ;  /* 0x0006380d01007387 */ /* 0x000fe20000100800 */
[----:B----4-:R-:W-:Y:S02]  /*13d40*/  ISETP.GE.AND P4, PT, R12, RZ, PT ;  /* 0x000000ff0c00720c */ /* 0x010fe40003f86270 */
[----:B------:R-:W-:Y:S02]  /*13d50*/  LEA.HI.X.SX32 R12, R5, R6, 0x1, P5 ;  /* 0x00000006050c7211 */ /* 0x000fe400028f0eff */
[----:B------:R-:W4:Y:S01]  /*13d60*/  LDL R5, [R1+0x160] ;  /* 0x0001600001057983 */ /* 0x000f220000100800 */
[----:B---3--:R-:W-:Y:S01]  /*13d70*/  ISETP.GE.AND P5, PT, R11, RZ, PT ;  /* 0x000000ff0b00720c */ /* 0x008fe20003fa6270 */
[----:B------:R-:W-:Y:S02]  /*13d80*/  IMAD R11, R8, R4, R3 ;  /* 0x00000004080b7224 */ /* 0x000fe400078e0203 */
[----:B------:R-:W-:Y:S01]  /*13d90*/  STL [R1+0x60c], R83 ;  /* 0x00060c5301007387 */ /* 0x000fe20000100800 */
[----:B------:R-:W3:Y:S03]  /*13da0*/  LDC R3, c[0x0][0x3a0] ;  /* 0x0000e800ff037b82 */ /* 0x000ee60000000800 */
[----:B------:R-:W4:Y:S02]  /*13db0*/  LDL R4, [R1+0x15c] ;  /* 0x00015c0001047983 */ /* 0x000f240000100800 */
[----:B----4-:R-:W-:-:S04]  /*13dc0*/  @P2 LOP3.LUT R5, R5, R4, RZ, 0x3c, !PT ;  /* 0x0000000405052212 */ /* 0x010fc800078e3cff */
[----:B------:R-:W-:-:S04]  /*13dd0*/  @P2 LOP3.LUT R4, R5, R4, RZ, 0x3c, !PT ;  /* 0x0000000405042212 */ /* 0x000fc800078e3cff */
[----:B------:R-:W-:-:S05]  /*13de0*/  @P2 LOP3.LUT R5, R5, R4, RZ, 0x3c, !PT ;  /* 0x0000000405052212 */ /* 0x000fca00078e3cff */
[----:B------:R-:W4:Y:S04]  /*13df0*/  @P2 LDG.E.U8 R135, desc[UR24][R4.64] ;  /* 0x0000001804872981 */ /* 0x000f28000c1e1100 */
[----:B------:R-:W-:Y:S04]  /*13e00*/  STL [R1+0x634], R12 ;  /* 0x0006340c01007387 */ /* 0x000fe80000100800 */
[----:B------:R-:W-:Y:S04]  /*13e10*/  STL [R1+0xae4], R11 ;  /* 0x000ae40b01007387 */ /* 0x000fe80000100800 */
[----:B----4-:R4:W-:Y:S04]  /*13e20*/  STL [R1+0x438], R135 ;  /* 0x0004388701007387 */ /* 0x0109e80000100800 */
[----:B----4-:R-:W4:Y:S04]  /*13e30*/  LDL.LU R135, [R1+0xcd4] ;  /* 0x000cd40001877983 */ /* 0x010f280000300800 */
[----:B------:R-:W2:Y:S04]  /*13e40*/  LDL R4, [R1+0x19c] ;  /* 0x00019c0001047983 */ /* 0x000ea80000100800 */
[----:B------:R-:W2:Y:S02]  /*13e50*/  LDL R5, [R1+0x1a0] ;  /* 0x0001a00001057983 */ /* 0x000ea40000100800 */
[----:B--2---:R-:W-:-:S04]  /*13e60*/  @P2 LOP3.LUT R5, R5, R4, RZ, 0x3c, !PT ;  /* 0x0000000405052212 */ /* 0x004fc800078e3cff */
[----:B------:R-:W-:-:S04]  /*13e70*/  @P2 LOP3.LUT R4, R5, R4, RZ, 0x3c, !PT ;  /* 0x0000000405042212 */ /* 0x000fc800078e3cff */
[----:B------:R-:W-:-:S05]  /*13e80*/  @P2 LOP3.LUT R5, R5, R4, RZ, 0x3c, !PT ;  /* 0x0000000405052212 */ /* 0x000fca00078e3cff */
[----:B------:R-:W2:Y:S04]  /*13e90*/  @P2 LDG.E.U8 R139, desc[UR24][R4.64] ;  /* 0x00000018048b2981 */ /* 0x000ea8000c1e1100 */
[----:B--2---:R2:W-:Y:S04]  /*13ea0*/  STL [R1+0x434], R139 ;  /* 0x0004348b01007387 */ /* 0x0045e80000100800 */
[----:B--2---:R-:W2:Y:S04]  /*13eb0*/  LDL.LU R139, [R1+0xcd0] ;  /* 0x000cd000018b7983 */ /* 0x004ea80000300800 */
[----:B------:R-:W2:Y:S04]  /*13ec0*/  LDL R4, [R1+0x1dc] ;  /* 0x0001dc0001047983 */ /* 0x000ea80000100800 */
[----:B------:R-:W2:Y:S01]  /*13ed0*/  LDL R5, [R1+0x1e0] ;  /* 0x0001e00001057983 */ /* 0x000ea20000100800 */
[----:B----4-:R-:W-:-:S02]  /*13ee0*/  PRMT R135, RZ, 0x7610, R135 ;  /* 0x00007610ff877816 */ /* 0x010fc40000000087 */
[----:B--2---:R-:W-:-:S04]  /*13ef0*/  @P2 LOP3.LUT R5, R5, R4, RZ, 0x3c, !PT ;  /* 0x0000000405052212 */ /* 0x004fc800078e3cff */
[----:B------:R-:W-:-:S04]  /*13f00*/  @P2 LOP3.LUT R4, R5, R4, RZ, 0x3c, !PT ;  /* 0x0000000405042212 */ /* 0x000fc800078e3cff */
[----:B------:R-:W-:-:S05]  /*13f10*/  @P2 LOP3.LUT R5, R5, R4, RZ, 0x3c, !PT ;  /* 0x0000000405052212 */ /* 0x000fca00078e3cff */
[----:B------:R-:W2:Y:S04]  /*13f20*/  @P2 LDG.E.U8 R135, desc[UR24][R4.64] ;  /* 0x0000001804872981 */ /* 0x000ea8000c1e1100 */
[----:B--2---:R2:W-:Y:S04]  /*13f30*/  STL [R1+0x430], R135 ;  /* 0x0004308701007387 */ /* 0x0045e80000100800 */
[----:B--2---:R-:W2:Y:S04]  /*13f40*/  LDL.LU R135, [R1+0xccc] ;  /* 0x000ccc0001877983 */ /* 0x004ea80000300800 */
[----:B------:R-:W4:Y:S04]  /*13f50*/  LDL R4, [R1+0x23c] ;  /* 0x00023c0001047983 */ /* 0x000f280000100800 */
[----:B------:R-:W4:Y:S01]  /*13f60*/  LDL R5, [R1+0x240] ;  /* 0x0002400001057983 */ /* 0x000f220000100800 */
[----:B------:R-:W-:-:S02]  /*13f70*/  PRMT R139, RZ, 0x7610, R139 ;  /* 0x00007610ff8b7816 */ /* 0x000fc4000000008b */
[----:B----4-:R-:W-:-:S04]  /*13f80*/  @P2 LOP3.LUT R5, R5, R4, RZ, 0x3c, !PT ;  /* 0x0000000405052212 */ /* 0x010fc800078e3cff */
[----:B------:R-:W-:-:S04]  /*13f90*/  @P2 LOP3.LUT R4, R5, R4, RZ, 0x3c, !PT ;  /* 0x0000000405042212 */ /* 0x000fc800078e3cff */
[----:B------:R-:W-:-:S05]  /*13fa0*/  @P2 LOP3.LUT R5, R5, R4, RZ, 0x3c, !PT ;  /* 0x0000000405052212 */ /* 0x000fca00078e3cff */
[----:B------:R-:W4:Y:S04]  /*13fb0*/  @P2 LDG.E.U8 R139, desc[UR24][R4.64] ;  /* 0x00000018048b2981 */ /* 0x000f28000c1e1100 */
[----:B----4-:R4:W-:Y:S04]  /*13fc0*/  STL [R1+0x42c], R139 ;  /* 0x00042c8b01007387 */ /* 0x0109e80000100800 */
[----:B----4-:R-:W4:Y:S04]  /*13fd0*/  LDL.LU R139, [R1+0xcc8] ;  /* 0x000cc800018b7983 */ /* 0x010f280000300800 */
[----:B------:R-:W3:Y:S04]  /*13fe0*/  LDL R4, [R1+0x27c] ;  /* 0x00027c0001047983 */ /* 0x000ee80000100800 */
[----:B------:R-:W3:Y:S01]  /*13ff0*/  LDL R5, [R1+0x280] ;  /* 0x0002800001057983 */ /* 0x000ee20000100800 */
[----:B--2---:R-:W-:-:S02]  /*14000*/  PRMT R135, RZ, 0x7610, R135 ;  /* 0x00007610ff877816 */ /* 0x004fc40000000087 */
[----:B---3--:R-:W-:-:S04]  /*14010*/  @P2 LOP3.LUT R5, R5, R4, RZ, 0x3c, !PT ;  /* 0x0000000405052212 */ /* 0x008fc800078e3cff */
[----:B------:R-:W-:-:S04]  /*14020*/  @P2 LOP3.LUT R4, R5, R4, RZ, 0x3c, !PT ;  /* 0x0000000405042212 */ /* 0x000fc800078e3cff */
[----:B------:R-:W-:-:S05]  /*14030*/  @P2 LOP3.LUT R5, R5, R4, RZ, 0x3c, !PT ;  /* 0x0000000405052212 */ /* 0x000fca00078e3cff */
[----:B------:R-:W2:Y:S04]  /*14040*/  @P2 LDG.E.U8 R135, desc[UR24][R4.64] ;  /* 0x0000001804872981 */ /* 0x000ea8000c1e1100 */
[----:B--2---:R2:W-:Y:S04]  /*14050*/  STL [R1+0x428], R135 ;  /* 0x0004288701007387 */ /* 0x0045e80000100800 */
[----:B--2---:R-:W2:Y:S04]  /*14060*/  LDL.LU R135, [R1+0xcc4] ;  /* 0x000cc40001877983 */ /* 0x004ea80000300800 */
[----:B------:R-:W3:Y:S04]  /*14070*/  LDL R4, [R1+0x5ec] ;  /* 0x0005ec0001047983 */ /* 0x000ee80000100800 */
[----:B------:R-:W3:Y:S01]  /*14080*/  LDL R5, [R1+0x5f0] ;  /* 0x0005f00001057983 */ /* 0x000ee20000100800 */
[----:B----4-:R-:W-:-:S02]  /*14090*/  PRMT R139, RZ, 0x7610, R139 ;  /* 0x00007610ff8b7816 */ /* 0x010fc4000000008b */
[----:B---3--:R-:W-:-:S04]  /*140a0*/  @P2 LOP3.LUT R5, R5, R4, RZ, 0x3c, !PT ;  /* 0x0000000405052212 */ /* 0x008fc800078e3cff */
[----:B------:R-:W-:-:S04]  /*140b0*/  @P2 LOP3.LUT R4, R5, R4, RZ, 0x3c, !PT ;  /* 0x0000000405042212 */ /* 0x000fc800078e3cff */
[----:B------:R-:W-:-:S05]  /*140c0*/  @P2 LOP3.LUT R5, R5, R4, RZ, 0x3c, !PT ;  /* 0x0000000405052212 */ /* 0x000fca00078e3cff */
[----:B------:R-:W3:Y:S04]  /*140d0*/  @P2 LDG.E.U8 R139, desc[UR24][R4.64] ;  /* 0x00000018048b2981 */ /* 0x000ee8000c1e1100 */
[----:B---3--:R3:W-:Y:S04]  /*140e0*/  STL [R1+0x424], R139 ;  /* 0x0004248b01007387 */ /* 0x0087e80000100800 */
[----:B---3--:R-:W3:Y:S04]  /*140f0*/  LDL.LU R139, [R1+0xcc0] ;  /* 0x000cc000018b7983 */ /* 0x008ee80000300800 */
[----:B------:R-:W4:Y:S04]  /*14100*/  LDL R4, [R1+0x614] ;  /* 0x0006140001047983 */ /* 0x000f280000100800 */
[----:B------:R-:W4:Y:S01]  /*14110*/  LDL R5, [R1+0x618] ;  /* 0x0006180001057983 */ /* 0x000f220000100800 */
[----:B--2---:R-:W-:-:S02]  /*14120*/  PRMT R135, RZ, 0x7610, R135 ;  /* 0x00007610ff877816 */ /* 0x004fc40000000087 */
[----:B----4-:R-:W-:-:S04]  /*14130*/  @P2 LOP3.LUT R5, R5, R4, RZ, 0x3c, !PT ;  /* 0x0000000405052212 */ /* 0x010fc800078e3cff */
[----:B------:R-:W-:-:S04]  /*14140*/  @P2 LOP3.LUT R4, R5, R4, RZ, 0x3c, !PT ;  /* 0x0000000405042212 */ /* 0x000fc800078e3cff */
[----:B------:R-:W-:-:S05]  /*14150*/  @P2 LOP3.LUT R5, R5, R4, RZ, 0x3c, !PT ;  /* 0x0000000405052212 */ /* 0x000fca00078e3cff */
[----:B------:R-:W2:Y:S04]  /*14160*/  @P2 LDG.E.U8 R135, desc[UR24][R4.64] ;  /* 0x0000001804872981 */ /* 0x000ea8000c1e1100 */
[----:B--2---:R2:W-:Y:S04]  /*14170*/  STL [R1+0x420], R135 ;  /* 0x0004208701007387 */ /* 0x0045e80000100800 */
[----:B--2---:R-:W2:Y:S04]  /*14180*/  LDL.LU R135, [R1+0xcbc] ;  /* 0x000cbc0001877983 */ /* 0x004ea80000300800 */
[----:B------:R-:W4:Y:S04]  /*14190*/  LDL R4, [R1+0x63c] ;  /* 0x00063c0001047983 */ /* 0x000f280000100800 */
[----:B------:R-:W4:Y:S01]  /*141a0*/  LDL R5, [R1+0x640] ;  /* 0x0006400001057983 */ /* 0x000f220000100800 */
[----:B---3--:R-:W-:-:S02]  /*141b0*/  PRMT R139, RZ, 0x7610, R139 ;  /* 0x00007610ff8b7816 */ /* 0x008fc4000000008b */
[----:B----4-:R-:W-:-:S04]  /*141c0*/  @P2 LOP3.LUT R5, R5, R4, RZ, 0x3c, !PT ;  /* 0x0000000405052212 */ /* 0x010fc800078e3cff */
[----:B------:R-:W-:-:S04]  /*141d0*/  @P2 LOP3.LUT R4, R5, R4, RZ, 0x3c, !PT ;  /* 0x0000000405042212 */ /* 0x000fc800078e3cff */
[----:B------:R-:W-:-:S05]  /*141e0*/  @P2 LOP3.LUT R5, R5, R4, RZ, 0x3c, !PT ;  /* 0x0000000405052212 */ /* 0x000fca00078e3cff */
[----:B------:R-:W3:Y:S04]  /*141f0*/  @P2 LDG.E.U8 R139, desc[UR24][R4.64] ;  /* 0x00000018048b2981 */ /* 0x000ee8000c1e1100 */
[----:B---3--:R3:W-:Y:S04]  /*14200*/  STL [R1+0x41c], R139 ;  /* 0x00041c8b01007387 */ /* 0x0087e80000100800 */
[----:B---3--:R-:W3:Y:S04]  /*14210*/  LDL.LU R139, [R1+0xcb8] ;  /* 0x000cb800018b7983 */ /* 0x008ee80000300800 */
[----:B------:R-:W4:Y:S04]  /*14220*/  LDL R4, [R1+0x65c] ;  /* 0x00065c0001047983 */ /* 0x000f280000100800 */
[----:B------:R-:W4:Y:S01]  /*14230*/  LDL R5, [R1+0x660] ;  /* 0x0006600001057983 */ /* 0x000f220000100800 */
[----:B------:R-:W-:-:S02]  /*14240*/  ISETP.GT.AND P0, PT, R3, UR11, P0 ;  /* 0x0000000b03007c0c */ /* 0x000fc40008704270 */
[----:B------:R-:W-:Y:S02]  /*14250*/  PRMT R3, RZ, 0x7610, R3 ;  /* 0x00007610ff037816 */ /* 0x000fe40000000003 */
[----:B----4-:R-:W-:-:S04]  /*14260*/  @P2 LOP3.LUT R5, R5, R4, RZ, 0x3c, !PT ;  /* 0x0000000405052212 */ /* 0x010fc800078e3cff */
[----:B------:R-:W-:-:S04]  /*14270*/  @P2 LOP3.LUT R4, R5, R4, RZ, 0x3c, !PT ;  /* 0x0000000405042212 */ /* 0x000fc800078e3cff */
[----:B------:R-:W-:-:S05]  /*14280*/  @P2 LOP3.LUT R5, R5, R4, RZ, 0x3c, !PT ;  /* 0x0000000405052212 */ /* 0x000fca00078e3cff */
[----:B------:R4:W2:Y:S04]  /*14290*/  @P2 LDG.E.U8 R3, desc[UR24][R4.64] ;  /* 0x0000001804032981 */ /* 0x0008a8000c1e1100 */
[----:B------:R-:W4:Y:S04]  /*142a0*/  LDL R4, [R1+0x67c] ;  /* 0x00067c0001047983 */ /* 0x000f280000100800 */
[----:B------:R-:W4:Y:S01]  /*142b0*/  LDL R5, [R1+0x680] ;  /* 0x0006800001057983 */ /* 0x000f220000100800 */
[----:B---3--:R-:W-:Y:S02]  /*142c0*/  PRMT R139, RZ, 0x7610, R139 ;  /* 0x00007610ff8b7816 */ /* 0x008fe4000000008b */
[----:B----4-:R-:W-:-:S04]  /*142d0*/  @P2 LOP3.LUT R5, R5, R4, RZ, 0x3c, !PT ;  /* 0x0000000405052212 */ /* 0x010fc800078e3cff */
[----:B------:R-:W-:-:S04]  /*142e0*/  @P2 LOP3.LUT R4, R5, R4, RZ, 0x3c, !PT ;  /* 0x0000000405042212 */ /* 0x000fc800078e3cff */
[----:B------:R-:W-:-:S05]  /*142f0*/  @P2 LOP3.LUT R5, R5, R4, RZ, 0x3c, !PT ;  /* 0x0000000405052212 */ /* 0x000fca00078e3cff */
[----:B------:R-:W3:Y:S04]  /*14300*/  @P2 LDG.E.U8 R139, desc[UR24][R4.64] ;  /* 0x00000018048b2981 */ /* 0x000ee8000c1e1100 */
[----:B--2---:R2:W-:Y:S04]  /*14310*/  STL [R1+0x2e8], R3 ;  /* 0x0002e80301007387 */ /* 0x0045e80000100800 */
[----:B--2---:R-:W2:Y:S04]  /*14320*/  LDL R3, [R1+0x7a0] ;  /* 0x0007a00001037983 */ /* 0x004ea80000100800 */
[----:B---3--:R3:W-:Y:S04]  /*14330*/  STL [R1+0x2e4], R139 ;  /* 0x0002e48b01007387 */ /* 0x0087e80000100800 */
[----:B---3--:R-:W3:Y:S04]  /*14340*/  LDL.LU R139, [R1+0xcb4] ;  /* 0x000cb400018b7983 */ /* 0x008ee80000300800 */
[----:B------:R-:W4:Y:S04]  /*14350*/  LDL R4, [R1+0x69c] ;  /* 0x00069c0001047983 */ /* 0x000f280000100800 */
[----:B------:R-:W4:Y:S01]  /*14360*/  LDL R5, [R1+0x6a0] ;  /* 0x0006a00001057983 */ /* 0x000f220000100800 */
[----:B------:R-:W-:-:S02]  /*14370*/  PRMT R11, RZ, 0x7610, R11 ;  /* 0x00007610ff0b7816 */ /* 0x000fc4000000000b */
[----:B----4-:R-:W-:-:S04]  /*14380*/  @P2 LOP3.LUT R5, R5, R4, RZ, 0x3c, !PT ;  /* 0x0000000405052212 */ /* 0x010fc800078e3cff */
[----:B------:R-:W-:-:S04]  /*14390*/  @P2 LOP3.LUT R4, R5, R4, RZ, 0x3c, !PT ;  /* 0x0000000405042212 */ /* 0x000fc800078e3cff */
[----:B------:R-:W-:-:S05]  /*143a0*/  @P2 LOP3.LUT R5, R5, R4, RZ, 0x3c, !PT ;  /* 0x0000000405052212 */ /* 0x000fca00078e3cff */
[----:B------:R4:W2:Y:S04]  /*143b0*/  @P2 LDG.E.U8 R11, desc[UR24][R4.64] ;  /* 0x00000018040b2981 */ /* 0x0008a8000c1e1100 */
[----:B------:R-:W4:Y:S04]  /*143c0*/  LDL R4, [R1+0x6bc] ;  /* 0x0006bc0001047983 */ /* 0x000f280000100800 */
[----:B------:R-:W4:Y:S01]  /*143d0*/  LDL R5, [R1+0x6c0] ;  /* 0x0006c00001057983 */ /* 0x000f220000100800 */
[----:B------:R-:W-:Y:S02]  /*143e0*/  PRMT R135, RZ, 0x7610, R135 ;  /* 0x00007610ff877816 */ /* 0x000fe40000000087 */
[----:B----4-:R-:W-:-:S04]  /*143f0*/  @P2 LOP3.LUT R5, R5, R4, RZ, 0x3c, !PT ;  /* 0x0000000405052212 */ /* 0x010fc800078e3cff */
[----:B------:R-:W-:-:S04]  /*14400*/  @P2 LOP3.LUT R4, R5, R4, RZ, 0x3c, !PT ;  /* 0x0000000405042212 */ /* 0x000fc800078e3cff */
[----:B------:R-:W-:-:S05]  /*14410*/  @P2 LOP3.LUT R5, R5, R4, RZ, 0x3c, !PT ;  /* 0x0000000405052212 */ /* 0x000fca00078e3cff */
[----:B------:R-:W4:Y:S04]  /*14420*/  @P2 LDG.E.U8 R135, desc[UR24][R4.64] ;  /* 0x0000001804872981 */ /* 0x000f28000c1e1100 */
[----:B--2---:R2:W-:Y:S04]  /*14430*/  STL [R1+0x224], R11 ;  /* 0x0002240b01007387 */ /* 0x0045e80000100800 */
[----:B--2---:R-:W2:Y:S04]  /*14440*/  LDL R11, [R1+0x7bc] ;  /* 0x0007bc00010b7983 */ /* 0x004ea80000100800 */
[----:B----4-:R4:W-:Y:S04]  /*14450*/  STL [R1+0x220], R135 ;  /* 0x0002208701007387 */ /* 0x0109e80000100800 */
[----:B----4-:R-:W4:Y:S04]  /*14460*/  LDL.LU R135, [R1+0xcb0] ;  /* 0x000cb00001877983 */ /* 0x010f280000300800 */
[----:B------:R-:W2:Y:S04]  /*14470*/  LDL R4, [R1+0x6dc] ;  /* 0x0006dc0001047983 */ /* 0x000ea80000100800 */
[----:B------:R-:W2:Y:S01]  /*14480*/  LDL R5, [R1+0x6e0] ;  /* 0x0006e00001057983 */ /* 0x000ea20000100800 */
[----:B---3--:R-:W-:-:S02]  /*14490*/  PRMT R139, RZ, 0x7610, R139 ;  /* 0x00007610ff8b7816 */ /* 0x008fc4000000008b */
[----:B--2---:R-:W-:-:S04]  /*144a0*/  @P2 LOP3.LUT R5, R5, R4, RZ, 0x3c, !PT ;  /* 0x0000000405052212 */ /* 0x004fc800078e3cff */
        /* <DEDUP_REMOVED lines=47> */
[----:B------:R4:W3:Y:S04]  /*147a0*/  @P2 LDG.E.U8 R140, desc[UR24][R4.64] ;  /* 0x00000018048c2981 */ /* 0x0008e8000c1e1100 */
[----:B------:R-:W3:Y:S01]  /*147b0*/  LDL R5, [R1+0x79c] ;  /* 0x00079c0001057983 */ /* 0x000ee20000100800 */
[----:B--2---:R-:W-:Y:S01]  /*147c0*/  PRMT R139, RZ, 0x7610, R139 ;  /* 0x00007610ff8b7816 */ /* 0x004fe2000000008b */
[----:B----4-:R-:W-:Y:S01]  /*147d0*/  @P2 IMAD.MOV.U32 R4, RZ, RZ, R3 ;  /* 0x000000ffff042224 */ /* 0x010fe200078e0003 */
[----:B------:R-:W-:-:S04]  /*147e0*/  PRMT R138, RZ, 0x7610, R138 ;  /* 0x00007610ff8a7816 */ /* 0x000fc8000000008a */
[----:B---3--:R2:W3:Y:S04]  /*147f0*/  @P2 LDG.E.U8 R139, desc[UR24][R4.64] ;  /* 0x00000018048b2981 */ /* 0x0084e8000c1e1100 */
[----:B------:R4:W-:Y:S04]  /*14800*/  STL [R1+0xb04], R140 ;  /* 0x000b048c01007387 */ /* 0x0009e80000100800 */
[----:B------:R-:W3:Y:S01]  /*14810*/  LDL R3, [R1+0x87c] ;  /* 0x00087c0001037983 */ /* 0x000ee20000100800 */
[----:B--2---:R-:W-:Y:S02]  /*14820*/  @P2 IMAD.MOV.U32 R4, RZ, RZ, R135 ;  /* 0x000000ffff042224 */ /* 0x004fe400078e0087 */
[----:B------:R-:W-:Y:S01]  /*14830*/  @P2 IMAD.MOV.U32 R5, RZ, RZ, R11 ;  /* 0x000000ffff052224 */ /* 0x000fe200078e000b */
[----:B----4-:R-:W2:Y:S04]  /*14840*/  LDL R140, [R1+0x860] ;  /* 0x00086000018c7983 */ /* 0x010ea80000100800 */
[----:B------:R-:W4:Y:S04]  /*14850*/  @P2 LDG.E.U8 R138, desc[UR24][R4.64] ;  /* 0x00000018048a2981 */ /* 0x000f28000c1e1100 */
[----:B---3--:R3:W-:Y:S04]  /*14860*/  STL [R1+0xb08], R139 ;  /* 0x000b088b01007387 */ /* 0x0087e80000100800 */
[----:B---3--:R-:W3:Y:S04]  /*14870*/  LDL R139, [R1+0x85c] ;  /* 0x00085c00018b7983 */ /* 0x008ee80000100800 */
[----:B------:R-:W2:Y:S04]  /*14880*/  LDL.LU R135, [R1+0xc98] ;  /* 0x000c980001877983 */ /* 0x000ea80000300800 */
[----:B------:R-:W2:Y:S04]  /*14890*/  LDL R4, [R1+0x7dc] ;  /* 0x0007dc0001047983 */ /* 0x000ea80000100800 */
[----:B------:R-:W2:Y:S01]  /*148a0*/  LDL R5, [R1+0x7e0] ;  /* 0x0007e00001057983 */ /* 0x000ea20000100800 */
[----:B------:R-:W-:-:S03]  /*148b0*/  PRMT R137, RZ, 0x7610, R137 ;  /* 0x00007610ff897816 */ /* 0x000fc60000000089 */
[----:B------:R-:W3:Y:S04]  /*148c0*/  LDL R11, [R1+0x8a0] ;  /* 0x0008a000010b7983 */ /* 0x000ee80000100800 */
[----:B----4-:R4:W-:Y:S01]  /*148d0*/  STL [R1+0xb0c], R138 ;  /* 0x000b0c8a01007387 */ /* 0x0109e20000100800 */
[----:B------:R-:W-:-:S03]  /*148e0*/  PRMT R136, RZ, 0x7610, R136 ;  /* 0x00007610ff887816 */ /* 0x000fc60000000088 */
[----:B----4-:R-:W4:Y:S01]  /*148f0*/  LDL R138, [R1+0x89c] ;  /* 0x00089c00018a7983 */ /* 0x010f220000100800 */
[----:B--2---:R-:W-:-:S04]  /*14900*/  @P2 LOP3.LUT R5, R5, R4, RZ, 0x3c, !PT ;  /* 0x0000000405052212 */ /* 0x004fc800078e3cff */
[----:B------:R-:W-:-:S04]  /*14910*/  @P2 LOP3.LUT R4, R5, R4, RZ, 0x3c, !PT ;  /* 0x0000000405042212 */ /* 0x000fc800078e3cff */
[----:B------:R-:W-:-:S05]  /*14920*/  @P2 LOP3.LUT R5, R5, R4, RZ, 0x3c, !PT ;  /* 0x0000000405052212 */ /* 0x000fca00078e3cff */
[----:B------:R-:W2:Y:S04]  /*14930*/  @P2 LDG.E.U8 R137, desc[UR24][R4.64] ;  /* 0x0000001804892981 */ /* 0x000ea8000c1e1100 */
[----:B------:R-:W3:Y:S04]  /*14940*/  LDL R4, [R1+0x7fc] ;  /* 0x0007fc0001047983 */ /* 0x000ee80000100800 */
[----:B------:R-:W3:Y:S04]  /*14950*/  LDL R5, [R1+0x800] ;  /* 0x0008000001057983 */ /* 0x000ee80000100800 */
[----:B--2---:R2:W-:Y:S04]  /*14960*/  STL [R1+0xb10], R137 ;  /* 0x000b108901007387 */ /* 0x0045e80000100800 */
[----:B--2---:R-:W2:Y:S01]  /*14970*/  LDL R137, [R1+0x820] ;  /* 0x0008200001897983 */ /* 0x004ea20000100800 */
[----:B---3--:R-:W-:-:S04]  /*14980*/  @P2 LOP3.LUT R5, R5, R4, RZ, 0x3c, !PT ;  /* 0x0000000405052212 */ /* 0x008fc800078e3cff */
[----:B------:R-:W-:-:S04]  /*14990*/  @P2 LOP3.LUT R4, R5, R4, RZ, 0x3c, !PT ;  /* 0x0000000405042212 */ /* 0x000fc800078e3cff */
[----:B------:R-:W-:-:S05]  /*149a0*/  @P2 LOP3.LUT R5, R5, R4, RZ, 0x3c, !PT ;  /* 0x0000000405052212 */ /* 0x000fca00078e3cff */
[----:B------:R2:W3:Y:S04]  /*149b0*/  @P2 LDG.E.U8 R136, desc[UR24][R4.64] ;  /* 0x0000001804882981 */ /* 0x0004e8000c1e1100 */
[----:B------:R-:W4:Y:S01]  /*149c0*/  LDL R5, [R1+0x81c] ;  /* 0x00081c0001057983 */ /* 0x000f220000100800 */
[----:B------:R-:W-:Y:S01]  /*149d0*/  PRMT R135, RZ, 0x7610, R135 ;  /* 0x00007610ff877816 */ /* 0x000fe20000000087 */
[----:B--2---:R-:W-:Y:S02]  /*149e0*/  @P2 IMAD.MOV.U32 R4, RZ, RZ, R137 ;  /* 0x000000ffff042224 */ /* 0x004fe400078e0089 */
[----:B---3--:R2:W-:Y:S01]  /*149f0*/  STL [R1+0xb14], R136 ;  /* 0x000b148801007387 */ /* 0x0085e20000100800 */
[----:B------:R-:W-:Y:S02]  /*14a00*/  PRMT R134, RZ, 0x7610, R134 ;  /* 0x00007610ff867816 */ /* 0x000fe40000000086 */
[----:B------:R-:W-:Y:S01]  /*14a10*/  PRMT R133, RZ, 0x7610, R133 ;  /* 0x00007610ff857816 */ /* 0x000fe20000000085 */
[----:B------:R-:W3:Y:S04]  /*14a20*/  LDL R137, [R1+0x8dc] ;  /* 0x0008dc0001897983 */ /* 0x000ee80000100800 */
[----:B----4-:R4:W3:Y:S04]  /*14a30*/  @P2 LDG.E.U8 R135, desc[UR24][R4.64] ;  /* 0x0000001804872981 */ /* 0x0108e8000c1e1100 */
[----:B--2---:R-:W2:Y:S04]  /*14a40*/  LDL R136, [R1+0x8c0] ;  /* 0x0008c00001887983 */ /* 0x004ea80000100800 */
[----:B------:R-:W4:Y:S04]  /*14a50*/  LDL R4, [R1+0x83c] ;  /* 0x00083c0001047983 */ /* 0x000f280000100800 */
[----:B------:R-:W4:Y:S02]  /*14a60*/  LDL R5, [R1+0x840] ;  /* 0x0008400001057983 */ /* 0x000f240000100800 */
[----:B----4-:R-:W-:-:S04]  /*14a70*/  @P2 LOP3.LUT R5, R5, R4, RZ, 0x3c, !PT ;  /* 0x0000000405052212 */ /* 0x010fc800078e3cff */
[----:B------:R-:W-:-:S04]  /*14a80*/  @P2 LOP3.LUT R4, R5, R4, RZ, 0x3c, !PT ;  /* 0x0000000405042212 */ /* 0x000fc800078e3cff */
[----:B------:R-:W-:-:S05]  /*14a90*/  @P2 LOP3.LUT R5, R5, R4, RZ, 0x3c, !PT ;  /* 0x0000000405052212 */ /* 0x000fca00078e3cff */
[----:B------:R4:W2:Y:S02]  /*14aa0*/  @P2 LDG.E.U8 R134, desc[UR24][R4.64] ;  /* 0x0000001804862981 */ /* 0x0008a4000c1e1100 */
[----:B----4-:R-:W-:Y:S02]  /*14ab0*/  @P2 IMAD.MOV.U32 R4, RZ, RZ, R140 ;  /* 0x000000ffff042224 */ /* 0x010fe400078e008c */
[----:B------:R-:W-:-:S05]  /*14ac0*/  @P2 IMAD.MOV.U32 R5, RZ, RZ, R139 ;  /* 0x000000ffff052224 */ /* 0x000fca00078e008b */
[----:B------:R4:W2:Y:S04]  /*14ad0*/  @P2 LDG.E.U8 R133, desc[UR24][R4.64] ;  /* 0x0000001804852981 */ /* 0x0008a8000c1e1100 */
[----:B---3--:R3:W-:Y:S01]  /*14ae0*/  STL [R1+0xb18], R135 ;  /* 0x000b188701007387 */ /* 0x0087e20000100800 */
[----:B----4-:R-:W-:-:S03]  /*14af0*/  @P2 IMAD.MOV.U32 R4, RZ, RZ, R129 ;  /* 0x000000ffff042224 */ /* 0x010fc600078e0081 */
[----:B---3--:R-:W3:Y:S04]  /*14b00*/  LDL R135, [R1+0x8bc] ;  /* 0x0008bc0001877983 */ /* 0x008ee80000100800 */
[----:B--2---:R-:W-:Y:S04]  /*14b10*/  STL [R1+0xb1c], R134 ;  /* 0x000b1c8601007387 */ /* 0x004fe80000100800 */
[----:B------:R-:W2:Y:S04]  /*14b20*/  LDL R139, [R1+0x8fc] ;  /* 0x0008fc00018b7983 */ /* 0x000ea80000100800 */
[----:B------:R-:W-:Y:S04]  /*14b30*/  STL [R1+0xb20], R133 ;  /* 0x000b208501007387 */ /* 0x000fe80000100800 */
[----:B------:R-:W4:Y:S01]  /*14b40*/  LDL.LU R129, [R1+0xc94] ;  /* 0x000c940001817983 */ /* 0x000f220000300800 */
[----:B------:R-:W-:Y:S01]  /*14b50*/  PRMT R132, RZ, 0x7610, R132 ;  /* 0x00007610ff847816 */ /* 0x000fe20000000084 */
[----:B------:R-:W-:Y:S01]  /*14b60*/  @P2 IMAD.MOV.U32 R5, RZ, RZ, R3 ;  /* 0x000000ffff052224 */ /* 0x000fe200078e0003 */
[----:B------:R-:W-:Y:S01]  /*14b70*/  PRMT R131, RZ, 0x7610, R131 ;  /* 0x00007610ff837816 */ /* 0x000fe20000000083 */
[----:B------:R-:W2:Y:S04]  /*14b80*/  LDL R140, [R1+0x93c] ;  /* 0x00093c00018c7983 */ /* 0x000ea80000100800 */
[----:B------:R0:W2:Y:S01]  /*14b90*/  @P2 LDG.E.U8 R132, desc[UR24][R4.64] ;  /* 0x0000001804842981 */ /* 0x0000a2000c1e1100 */
[----:B------:R-:W-:-:S03]  /*14ba0*/  PRMT R130, RZ, 0x7610, R130 ;  /* 0x00007610ff827816 */ /* 0x000fc60000000082 */
[----:B------:R-:W2:Y:S01]  /*14bb0*/  LDL R3, [R1+0x940] ;  /* 0x0009400001037983 */ /* 0x000ea20000100800 */
[----:B0-----:R-:W-:Y:S02]  /*14bc0*/  @P2 IMAD.MOV.U32 R4, RZ, RZ, R11 ;  /* 0x000000ffff042224 */ /* 0x001fe400078e000b */
[----:B------:R-:W-:-:S05]  /*14bd0*/  @P2 IMAD.MOV.U32 R5, RZ, RZ, R138 ;  /* 0x000000ffff052224 */ /* 0x000fca00078e008a */
[----:B------:R0:W2:Y:S02]  /*14be0*/  @P2 LDG.E.U8 R131, desc[UR24][R4.64] ;  /* 0x0000001804832981 */ /* 0x0000a4000c1e1100 */
[----:B0-----:R-:W-:Y:S02]  /*14bf0*/  @P2 IMAD.MOV.U32 R4, RZ, RZ, R136 ;  /* 0x000000ffff042224 */ /* 0x001fe400078e0088 */
[----:B---3--:R-:W-:-:S05]  /*14c00*/  @P2 IMAD.MOV.U32 R5, RZ, RZ, R135 ;  /* 0x000000ffff052224 */ /* 0x008fca00078e0087 */
[----:B------:R0:W3:Y:S02]  /*14c10*/  @P2 LDG.E.U8 R130, desc[UR24][R4.64] ;  /* 0x0000001804822981 */ /* 0x0000e4000c1e1100 */
[----:B0-----:R-:W-:Y:S02]  /*14c20*/  @P2 IMAD.MOV.U32 R4, RZ, RZ, R126 ;  /* 0x000000ffff042224 */ /* 0x001fe400078e007e */
[----:B------:R-:W-:Y:S01]  /*14c30*/  @P2 IMAD.MOV.U32 R5, RZ, RZ, R137 ;  /* 0x000000ffff052224 */ /* 0x000fe200078e0089 */
[----:B----4-:R-:W-:-:S06]  /*14c40*/  PRMT R129, RZ, 0x7610, R129 ;  /* 0x00007610ff817816 */ /* 0x010fcc0000000081 */
[----:B------:R-:W4:Y:S04]  /*14c50*/  @P2 LDG.E.U8 R129, desc[UR24][R4.64] ;  /* 0x0000001804812981 */ /* 0x000f28000c1e1100 */
[----:B--2---:R0:W-:Y:S04]  /*14c60*/  STL [R1+0xb24], R132 ;  /* 0x000b248401007387 */ /* 0x0041e80000100800 */
[----:B------:R-:W2:Y:S04]  /*14c70*/  LDL R138, [R1+0x164] ;  /* 0x00016400018a7983 */ /* 0x000ea80000100800 */
[----:B------:R-:W2:Y:S04]  /*14c80*/  LDL R11, [R1+0x168] ;  /* 0x00016800010b7983 */ /* 0x000ea80000100800 */
[----:B------:R1:W-:Y:S04]  /*14c90*/  STL [R1+0xb28], R131 ;  /* 0x000b288301007387 */ /* 0x0003e80000100800 */
[----:B0-----:R-:W2:Y:S04]  /*14ca0*/  LDL R132, [R1+0x1a8] ;  /* 0x0001a80001847983 */ /* 0x001ea80000100800 */
[----:B-1----:R-:W2:Y:S04]  /*14cb0*/  LDL R131, [R1+0x1a4] ;  /* 0x0001a40001837983 */ /* 0x002ea80000100800 */
[----:B---3--:R0:W-:Y:S04]  /*14cc0*/  STL [R1+0xb2c], R130 ;  /* 0x000b2c8201007387 */ /* 0x0081e80000100800 */
[----:B0-----:R-:W3:Y:S04]  /*14cd0*/  LDL R130, [R1+0x920] ;  /* 0x0009200001827983 */ /* 0x001ee80000100800 */
[----:B------:R-:W2:Y:S04]  /*14ce0*/  LDL.LU R126, [R1+0xc90] ;  /* 0x000c9000017e7983 */ /* 0x000ea80000300800 */
[----:B------:R-:W2:Y:S04]  /*14cf0*/  LDL R133, [R1+0x1e4] ;  /* 0x0001e40001857983 */ /* 0x000ea80000100800 */
[----:B------:R-:W2:Y:S04]  /*14d00*/  LDL R134, [R1+0x1e8] ;  /* 0x0001e80001867983 */ /* 0x000ea80000100800 */
[----:B------:R-:W2:Y:S04]  /*14d10*/  LDL R135, [R1+0x244] ;  /* 0x0002440001877983 */ /* 0x000ea80000100800 */
[----:B------:R-:W2:Y:S04]  /*14d20*/  LDL R136, [R1+0x248] ;  /* 0x0002480001887983 */ /* 0x000ea80000100800 */
[----:B----4-:R0:W-:Y:S04]  /*14d30*/  STL [R1+0xb30], R129 ;  /* 0x000b308101007387 */ /* 0x0101e80000100800 */
[----:B0-----:R-:W4:Y:S01]  /*14d40*/  LDL R129, [R1+0x91c] ;  /* 0x00091c0001817983 */ /* 0x001f220000100800 */
[----:B------:R-:W-:Y:S01]  /*14d50*/  PRMT R128, RZ, 0x7610, R128 ;  /* 0x00007610ff807816 */ /* 0x000fe20000000080 */
[----:B------:R-:W-:-:S02]  /*14d60*/  @P2 IMAD.MOV.U32 R4, RZ, RZ, R124 ;  /* 0x000000ffff042224 */ /* 0x000fc400078e007c */
[----:B------:R-:W-:Y:S01]  /*14d70*/  @P2 IMAD.MOV.U32 R5, RZ, RZ, R139 ;  /* 0x000000ffff052224 */ /* 0x000fe200078e008b */
[----:B------:R-:W-:Y:S01]  /*14d80*/  PRMT R127, RZ, 0x7610, R127 ;  /* 0x00007610ff7f7816 */ /* 0x000fe2000000007f */
[----:B------:R-:W4:Y:S04]  /*14d90*/  LDL.LU R124, [R1+0xc8c] ;  /* 0x000c8c00017c7983 */ /* 0x000f280000300800 */
[----:B------:R3:W4:Y:S04]  /*14da0*/  @P2 LDG.E.U8 R128, desc[UR24][R4.64] ;  /* 0x0000001804802981 */ /* 0x000728000c1e1100 */
[----:B------:R-:W4:Y:S04]  /*14db0*/  LDL R137, [R1+0x284] ;  /* 0x0002840001897983 */ /* 0x000f280000100800 */
[----:B------:R-:W4:Y:S01]  /*14dc0*/  LDL R139, [R1+0x288] ;  /* 0x00028800018b7983 */ /* 0x000f220000100800 */
[----:B---3--:R-:W-:Y:S01]  /*14dd0*/  @P2 IMAD.MOV.U32 R4, RZ, RZ, R130 ;  /* 0x000000ffff042224 */ /* 0x008fe200078e0082 */
[----:B--2---:R-:W-:Y:S01]  /*14de0*/  PRMT R126, RZ, 0x7610, R126 ;  /* 0x00007610ff7e7816 */ /* 0x004fe2000000007e */
[----:B----4-:R-:W-:-:S05]  /*14df0*/  @P2 IMAD.MOV.U32 R5, RZ, RZ, R129 ;  /* 0x000000ffff052224 */ /* 0x010fca00078e0081 */
[----:B------:R0:W2:Y:S02]  /*14e00*/  @P2 LDG.E.U8 R127, desc[UR24][R4.64] ;  /* 0x00000018047f2981 */ /* 0x0000a4000c1e1100 */
[----:B0-----:R-:W-:Y:S02]  /*14e10*/  @P2 IMAD.MOV.U32 R4, RZ, RZ, R3 ;  /* 0x000000ffff042224 */ /* 0x001fe400078e0003 */
[----:B------:R-:W-:-:S05]  /*14e20*/  @P2 IMAD.MOV.U32 R5, RZ, RZ, R140 ;  /* 0x000000ffff052224 */ /* 0x000fca00078e008c */
[----:B------:R0:W3:Y:S04]  /*14e30*/  @P2 LDG.E.U8 R126, desc[UR24][R4.64] ;  /* 0x00000018047e2981 */ /* 0x0000e8000c1e1100 */
[----:B------:R-:W-:Y:S01]  /*14e40*/  STL [R1+0xb34], R128 ;  /* 0x000b348001007387 */ /* 0x000fe20000100800 */
[----:B0-----:R-:W-:Y:S02]  /*14e50*/  @P2 IMAD.MOV.U32 R4, RZ, RZ, R11 ;  /* 0x000000ffff042224 */ /* 0x001fe400078e000b */
[----:B------:R-:W-:Y:S01]  /*14e60*/  @P2 IMAD.MOV.U32 R5, RZ, RZ, R138 ;  /* 0x000000ffff052224 */ /* 0x000fe200078e008a */
[----:B------:R-:W-:Y:S02]  /*14e70*/  PRMT R125, RZ, 0x7610, R125 ;  /* 0x00007610ff7d7816 */ /* 0x000fe4000000007d */
[----:B------:R-:W-:-:S04]  /*14e80*/  PRMT R124, RZ, 0x7610, R124 ;  /* 0x00007610ff7c7816 */ /* 0x000fc8000000007c */
[----:B------:R0:W4:Y:S04]  /*14e90*/  @P2 LDG.E.U8 R125, desc[UR24][R4.64] ;  /* 0x00000018047d2981 */ /* 0x000128000c1e1100 */
[----:B--2---:R-:W-:Y:S04]  /*14ea0*/  STL [R1+0xb38], R127 ;  /* 0x000b387f01007387 */ /* 0x004fe80000100800 */
[----:B------:R-:W2:Y:S04]  /*14eb0*/  LDL R140, [R1+0x5f4] ;  /* 0x0005f400018c7983 */ /* 0x000ea80000100800 */
[----:B------:R-:W4:Y:S04]  /*14ec0*/  LDL R3, [R1+0x5f8] ;  /* 0x0005f80001037983 */ /* 0x000f280000100800 */
[----:B---3--:R-:W-:Y:S04]  /*14ed0*/  STL [R1+0xb3c], R126 ;  /* 0x000b3c7e01007387 */ /* 0x008fe80000100800 */
[----:B------:R-:W3:Y:S04]  /*14ee0*/  LDL R138, [R1+0x61c] ;  /* 0x00061c00018a7983 */ /* 0x000ee80000100800 */
[----:B------:R-:W3:Y:S01]  /*14ef0*/  LDL R11, [R1+0x620] ;  /* 0x00062000010b7983 */ /* 0x000ee20000100800 */
[----:B0-----:R-:W-:-:S02]  /*14f00*/  @P2 IMAD.MOV.U32 R4, RZ, RZ, R132 ;  /* 0x000000ffff042224 */ /* 0x001fc400078e0084 */
[----:B------:R-:W-:Y:S01]  /*14f10*/  @P2 IMAD.MOV.U32 R5, RZ, RZ, R131 ;  /* 0x000000ffff052224 */ /* 0x000fe200078e0083 */
[----:B------:R-:W-:-:S04]  /*14f20*/  PRMT R123, RZ, 0x7610, R123 ;  /* 0x00007610ff7b7816 */ /* 0x000fc8000000007b */
[----:B------:R0:W3:Y:S01]  /*14f30*/  @P2 LDG.E.U8 R124, desc[UR24][R4.64] ;  /* 0x00000018047c2981 */ /* 0x0000e2000c1e1100 */
[----:B------:R-:W-:Y:S01]  /*14f40*/  PRMT R122, RZ, 0x7610, R122 ;  /* 0x00007610ff7a7816 */ /* 0x000fe2000000007a */
[----:B0-----:R-:W-:Y:S02]  /*14f50*/  @P2 IMAD.MOV.U32 R4, RZ, RZ, R134 ;  /* 0x000000ffff042224 */ /* 0x001fe400078e0086 */
[----:B------:R-:W-:-:S05]  /*14f60*/  @P2 IMAD.MOV.U32 R5, RZ, RZ, R133 ;  /* 0x000000ffff052224 */ /* 0x000fca00078e0085 */
        /* <DEDUP_REMOVED lines=10> */
[----:B--2---:R-:W-:Y:S02]  /*15010*/  @P2 IMAD.MOV.U32 R5, RZ, RZ, R140 ;  /* 0x000000ffff052224 */ /* 0x004fe400078e008c */
[----:B----4-:R-:W-:-:S05]  /*15020*/  @P2 IMAD.MOV.U32 R4, RZ, RZ, R3 ;  /* 0x000000ffff042224 */ /* 0x010fca00078e0003 */
[----:B------:R3:W2:Y:S02]  /*15030*/  @P2 LDG.E.U8 R120, desc[UR24][R4.64] ;  /* 0x0000001804782981 */ /* 0x0006a4000c1e1100 */
[----:B---3--:R-:W-:Y:S02]  /*15040*/  @P2 IMAD.MOV.U32 R5, RZ, RZ, R138 ;  /* 0x000000ffff052224 */ /* 0x008fe400078e008a */
[----:B------:R-:W-:-:S05]  /*15050*/  @P2 IMAD.MOV.U32 R4, RZ, RZ, R11 ;  /* 0x000000ffff042224 */ /* 0x000fca00078e000b */
[----:B------:R0:W3:Y:S01]  /*15060*/  @P2 LDG.E.U8 R119, desc[UR24][R4.64] ;  /* 0x0000001804772981 */ /* 0x0000e2000c1e1100 */
[----:B------:R-:W-:-:S03]  /*15070*/  PRMT R118, RZ, 0x7610, R118 ;  /* 0x00007610ff767816 */ /* 0x000fc60000000076 */
[----:B------:R-:W-:Y:S04]  /*15080*/  STL [R1+0xb40], R125 ;  /* 0x000b407d01007387 */ /* 0x000fe80000100800 */
[----:B------:R-:W-:Y:S01]  /*15090*/  STL [R1+0xb44], R124 ;  /* 0x000b447c01007387 */ /* 0x000fe20000100800 */
[----:B0-----:R-:W-:Y:S02]  /*150a0*/  @P2 IMAD.MOV.U32 R4, RZ, RZ, R114 ;  /* 0x000000ffff042224 */ /* 0x001fe400078e0072 */
[----:B------:R-:W-:-:S05]  /*150b0*/  @P2 IMAD.MOV.U32 R5, RZ, RZ, R113 ;  /* 0x000000ffff052224 */ /* 0x000fca00078e0071 */
[----:B------:R0:W4:Y:S04]  /*150c0*/  @P2 LDG.E.U8 R118, desc[UR24][R4.64] ;  /* 0x0000001804762981 */ /* 0x000128000c1e1100 */
[----:B------:R-:W-:Y:S04]  /*150d0*/  STL [R1+0xb48], R123 ;  /* 0x000b487b01007387 */ /* 0x000fe80000100800 */
[----:B------:R-:W4:Y:S04]  /*150e0*/  LDL R135, [R1+0x664] ;  /* 0x0006640001877983 */ /* 0x000f280000100800 */
[----:B------:R-:W-:Y:S04]  /*150f0*/  STL [R1+0xb4c], R122 ;  /* 0x000b4c7a01007387 */ /* 0x000fe80000100800 */
[----:B------:R-:W4:Y:S04]  /*15100*/  LDL R134, [R1+0x684] ;  /* 0x0006840001867983 */ /* 0x000f280000100800 */
[----:B------:R-:W4:Y:S04]  /*15110*/  LDL R136, [R1+0x688] ;  /* 0x0006880001887983 */ /* 0x000f280000100800 */
[----:B------:R-:W4:Y:S04]  /*15120*/  LDL R137, [R1+0x6a4] ;  /* 0x0006a40001897983 */ /* 0x000f280000100800 */
[----:B------:R-:W4:Y:S04]  /*15130*/  LDL R139, [R1+0x6a8] ;  /* 0x0006a800018b7983 */ /* 0x000f280000100800 */
[----:B------:R-:W-:Y:S04]  /*15140*/  STL [R1+0xb50], R121 ;  /* 0x000b507901007387 */ /* 0x000fe80000100800 */
[----:B------:R-:W4:Y:S04]  /*15150*/  LDL R140, [R1+0x6c4] ;  /* 0x0006c400018c7983 */ /* 0x000f280000100800 */
[----:B------:R-:W4:Y:S04]  /*15160*/  LDL R3, [R1+0x6c8] ;  /* 0x0006c80001037983 */ /* 0x000f280000100800 */
[----:B--2---:R-:W-:Y:S04]  /*15170*/  STL [R1+0xb54], R120 ;  /* 0x000b547801007387 */ /* 0x004fe80000100800 */
[----:B------:R-:W2:Y:S04]  /*15180*/  LDL R130, [R1+0x6e4] ;  /* 0x0006e40001827983 */ /* 0x000ea80000100800 */
[----:B------:R-:W2:Y:S04]  /*15190*/  LDL R11, [R1+0x6e8] ;  /* 0x0006e800010b7983 */ /* 0x000ea80000100800 */
[----:B---3--:R-:W-:Y:S04]  /*151a0*/  STL [R1+0xb58], R119 ;  /* 0x000b587701007387 */ /* 0x008fe80000100800 */
[----:B------:R-:W3:Y:S04]  /*151b0*/  LDL.LU R113, [R1+0xc88] ;  /* 0x000c880001717983 */ /* 0x000ee80000300800 */
[----:B------:R-:W2:Y:S01]  /*151c0*/  LDL.LU R114, [R1+0xc84] ;  /* 0x000c840001727983 */ /* 0x000ea20000300800 */
[----:B------:R-:W-:Y:S01]  /*151d0*/  PRMT R116, RZ, 0x7610, R116 ;  /* 0x00007610ff747816 */ /* 0x000fe20000000074 */
[----:B0-----:R-:W-:-:S02]  /*151e0*/  @P2 IMAD.MOV.U32 R4, RZ, RZ, R112 ;  /* 0x000000ffff042224 */ /* 0x001fc400078e0070 */
[----:B------:R-:W3:Y:S04]  /*151f0*/  LDL R131, [R1+0x704] ;  /* 0x0007040001837983 */ /* 0x000ee80000100800 */
[----:B------:R-:W3:Y:S04]  /*15200*/  LDL R132, [R1+0x708] ;  /* 0x0007080001847983 */ /* 0x000ee80000100800 */
[----:B------:R-:W3:Y:S04]  /*15210*/  LDL R133, [R1+0x724] ;  /* 0x0007240001857983 */ /* 0x000ee80000100800 */
[----:B------:R-:W3:Y:S01]  /*15220*/  LDL R138, [R1+0x728] ;  /* 0x00072800018a7983 */ /* 0x000ee20000100800 */
[----:B----4-:R-:W-:-:S03]  /*15230*/  @P2 IMAD.MOV.U32 R5, RZ, RZ, R135 ;  /* 0x000000ffff052224 */ /* 0x010fc600078e0087 */
[----:B------:R-:W-:Y:S01]  /*15240*/  STL [R1+0xb5c], R118 ;  /* 0x000b5c7601007387 */ /* 0x000fe20000100800 */
[----:B------:R-:W-:-:S03]  /*15250*/  PRMT R115, RZ, 0x7610, R115 ;  /* 0x00007610ff737816 */ /* 0x000fc60000000073 */
[----:B------:R-:W4:Y:S04]  /*15260*/  LDL.LU R112, [R1+0xc80] ;  /* 0x000c800001707983 */ /* 0x000f280000300800 */
[----:B------:R0:W4:Y:S04]  /*15270*/  @P2 LDG.E.U8 R116, desc[UR24][R4.64] ;  /* 0x0000001804742981 */ /* 0x000128000c1e1100 */
[----:B------:R-:W4:Y:S01]  /*15280*/  LDL R135, [R1+0x744] ;  /* 0x0007440001877983 */ /* 0x000f220000100800 */
[----:B0-----:R-:W-:Y:S02]  /*15290*/  @P2 IMAD.MOV.U32 R4, RZ, RZ, R136 ;  /* 0x000000ffff042224 */ /* 0x001fe400078e0088 */
[----:B------:R-:W-:-:S05]  /*152a0*/  @P2 IMAD.MOV.U32 R5, RZ, RZ, R134 ;  /* 0x000000ffff052224 */ /* 0x000fca00078e0086 */
[----:B------:R0:W4:Y:S02]  /*152b0*/  @P2 LDG.E.U8 R115, desc[UR24][R4.64] ;  /* 0x0000001804732981 */ /* 0x000124000c1e1100 */
[----:B0-----:R-:W-:Y:S02]  /*152c0*/  @P2 IMAD.MOV.U32 R4, RZ, RZ, R139 ;  /* 0x000000ffff042224 */ /* 0x001fe400078e008b */
[----:B------:R-:W-:Y:S01]  /*152d0*/  @P2 IMAD.MOV.U32 R5, RZ, RZ, R137 ;  /* 0x000000ffff052224 */ /* 0x000fe200078e0089 */
[----:B--2---:R-:W-:-:S06]  /*152e0*/  PRMT R114, RZ, 0x7610, R114 ;  /* 0x00007610ff727816 */ /* 0x004fcc0000000072 */
[----:B------:R0:W2:Y:S01]  /*152f0*/  @P2 LDG.E.U8 R114, desc[UR24][R4.64] ;  /* 0x0000001804722981 */ /* 0x0000a2000c1e1100 */
[----:B---3--:R-:W-:Y:S01]  /*15300*/  PRMT R113, RZ, 0x7610, R113 ;  /* 0x00007610ff717816 */ /* 0x008fe20000000071 */
[----:B0-----:R-:W-:Y:S02]  /*15310*/  @P2 IMAD.MOV.U32 R4, RZ, RZ, R3 ;  /* 0x000000ffff042224 */ /* 0x001fe400078e0003 */
[----:B------:R-:W-:-:S05]  /*15320*/  @P2 IMAD.MOV.U32 R5, RZ, RZ, R140 ;  /* 0x000000ffff052224 */ /* 0x000fca00078e008c */
[----:B------:R0:W3:Y:S01]  /*15330*/  @P2 LDG.E.U8 R113, desc[UR24][R4.64] ;  /* 0x0000001804712981 */ /* 0x0000e2000c1e1100 */
[----:B----4-:R-:W-:-:S03]  /*15340*/  PRMT R112, RZ, 0x7610, R112 ;  /* 0x00007610ff707816 */ /* 0x010fc60000000070 */
[----:B------:R-:W-:Y:S01]  /*15350*/  STL [R1+0xb60], R116 ;  /* 0x000b607401007387 */ /* 0x000fe20000100800 */
[----:B------:R-:W-:-:S03]  /*15360*/  PRMT R111, RZ, 0x7610, R111 ;  /* 0x00007610ff6f7816 */ /* 0x000fc6000000006f */
[----:B------:R-:W4:Y:S01]  /*15370*/  LDL R134, [R1+0x764] ;  /* 0x0007640001867983 */ /* 0x000f220000100800 */
[----:B0-----:R-:W-:Y:S02]  /*15380*/  @P2 IMAD.MOV.U32 R4, RZ, RZ, R11 ;  /* 0x000000ffff042224 */ /* 0x001fe400078e000b */
[----:B------:R-:W-:-:S05]  /*15390*/  @P2 IMAD.MOV.U32 R5, RZ, RZ, R130 ;  /* 0x000000ffff052224 */ /* 0x000fca00078e0082 */
[----:B------:R0:W3:Y:S01]  /*153a0*/  @P2 LDG.E.U8 R112, desc[UR24][R4.64] ;  /* 0x0000001804702981 */ /* 0x0000e2000c1e1100 */
[----:B------:R-:W-:-:S03]  /*153b0*/  PRMT R110, RZ, 0x7610, R110 ;  /* 0x00007610ff6e7816 */ /* 0x000fc6000000006e */
[----:B------:R-:W-:Y:S04]  /*153c0*/  STL [R1+0xb64], R115 ;  /* 0x000b647301007387 */ /* 0x000fe80000100800 */
[----:B------:R-:W3:Y:S01]  /*153d0*/  LDL R139, [R1+0x784] ;  /* 0x00078400018b7983 */ /* 0x000ee20000100800 */
[----:B0-----:R-:W-:Y:S02]  /*153e0*/  @P2 IMAD.MOV.U32 R4, RZ, RZ, R132 ;  /* 0x000000ffff042224 */ /* 0x001fe400078e0084 */
[----:B------:R-:W-:-:S05]  /*153f0*/  @P2 IMAD.MOV.U32 R5, RZ, RZ, R131 ;  /* 0x000000ffff052224 */ /* 0x000fca00078e0083 */
[----:B------:R0:W3:Y:S02]  /*15400*/  @P2 LDG.E.U8 R111, desc[UR24][R4.64] ;  /* 0x00000018046f2981 */ /* 0x0000e4000c1e1100 */
[----:B0-----:R-:W-:Y:S02]  /*15410*/  @P2 IMAD.MOV.U32 R4, RZ, RZ, R138 ;  /* 0x000000ffff042224 */ /* 0x001fe400078e008a */
[----:B------:R-:W-:-:S05]  /*15420*/  @P2 IMAD.MOV.U32 R5, RZ, RZ, R133 ;  /* 0x000000ffff052224 */ /* 0x000fca00078e0085 */
[----:B------:R0:W3:Y:S01]  /*15430*/  @P2 LDG.E.U8 R110, desc[UR24][R4.64] ;  /* 0x00000018046e2981 */ /* 0x0000e2000c1e1100 */
[----:B------:R-:W-:Y:S01]  /*15440*/  PRMT R109, RZ, 0x7610, R109 ;  /* 0x00007610ff6d7816 */ /* 0x000fe2000000006d */
[----:B0-----:R-:W-:Y:S02]  /*15450*/  @P2 IMAD.MOV.U32 R4, RZ, RZ, R105 ;  /* 0x000000ffff042224 */ /* 0x001fe400078e0069 */
[----:B------:R-:W-:-:S05]  /*15460*/  @P2 IMAD.MOV.U32 R5, RZ, RZ, R135 ;  /* 0x000000ffff052224 */ /* 0x000fca00078e0087 */
[----:B------:R0:W3:Y:S02]  /*15470*/  @P2 LDG.E.U8 R109, desc[UR24][R4.64] ;  /* 0x00000018046d2981 */ /* 0x0000e4000c1e1100 */
[----:B0-----:R-:W-:Y:S02]  /*15480*/  @P2 IMAD.MOV.U32 R4, RZ, RZ, R104 ;  /* 0x000000ffff042224 */ /* 0x001fe400078e0068 */
[----:B--2---:R0:W-:Y:S04]  /*15490*/  STL [R1+0xb68], R114 ;  /* 0x000b687201007387 */ /* 0x0041e80000100800 */
[----:B------:R-:W2:Y:S04]  /*154a0*/  LDL R136, [R1+0x7a4] ;  /* 0x0007a40001887983 */ /* 0x000ea80000100800 */
[----:B------:R-:W2:Y:S04]  /*154b0*/  LDL R140, [R1+0x7a8] ;  /* 0x0007a800018c7983 */ /* 0x000ea80000100800 */
[----:B------:R-:W2:Y:S04]  /*154c0*/  LDL R137, [R1+0x7c4] ;  /* 0x0007c40001897983 */ /* 0x000ea80000100800 */
[----:B------:R-:W2:Y:S04]  /*154d0*/  LDL R3, [R1+0x7c8] ;  /* 0x0007c80001037983 */ /* 0x000ea80000100800 */
[----:B------:R-:W2:Y:S04]  /*154e0*/  LDL R11, [R1+0x7e4] ;  /* 0x0007e400010b7983 */ /* 0x000ea80000100800 */
[----:B------:R-:W2:Y:S04]  /*154f0*/  LDL R138, [R1+0x804] ;  /* 0x00080400018a7983 */ /* 0x000ea80000100800 */
[----:B------:R-:W2:Y:S04]  /*15500*/  LDL.LU R105, [R1+0xc7c] ;  /* 0x000c7c0001697983 */ /* 0x000ea80000300800 */
[----:B------:R-:W2:Y:S04]  /*15510*/  LDL R130, [R1+0x824] ;  /* 0x0008240001827983 */ /* 0x000ea80000100800 */
[----:B------:R-:W2:Y:S04]  /*15520*/  LDL R131, [R1+0x828] ;  /* 0x0008280001837983 */ /* 0x000ea80000100800 */
[----:B------:R-:W2:Y:S04]  /*15530*/  LDL R132, [R1+0x844] ;  /* 0x0008440001847983 */ /* 0x000ea80000100800 */
[----:B------:R-:W2:Y:S04]  /*15540*/  LDL R135, [R1+0x848] ;  /* 0x0008480001877983 */ /* 0x000ea80000100800 */
[----:B------:R-:W2:Y:S01]  /*15550*/  LDL.LU R104, [R1+0xc78] ;  /* 0x000c780001687983 */ /* 0x000ea20000300800 */
[----:B------:R-:W-:Y:S01]  /*15560*/  PRMT R108, RZ, 0x7610, R108 ;  /* 0x00007610ff6c7816 */ /* 0x000fe2000000006c */
[----:B----4-:R-:W-:Y:S01]  /*15570*/  @P2 IMAD.MOV.U32 R5, RZ, RZ, R134 ;  /* 0x000000ffff052224 */ /* 0x010fe200078e0086 */
[----:B------:R-:W-:-:S04]  /*15580*/  PRMT R107, RZ, 0x7610, R107 ;  /* 0x00007610ff6b7816 */ /* 0x000fc8000000006b */
[----:B------:R1:W4:Y:S01]  /*15590*/  @P2 LDG.E.U8 R108, desc[UR24][R4.64] ;  /* 0x00000018046c2981 */ /* 0x000322000c1e1100 */
[----:B------:R-:W-:Y:S01]  /*155a0*/  PRMT R106, RZ, 0x7610, R106 ;  /* 0x00007610ff6a7816 */ /* 0x000fe2000000006a */
[----:B-1----:R-:W-:Y:S02]  /*155b0*/  @P2 IMAD.MOV.U32 R4, RZ, RZ, R103 ;  /* 0x000000ffff042224 */ /* 0x002fe400078e0067 */
[----:B---3--:R-:W-:Y:S01]  /*155c0*/  @P2 IMAD.MOV.U32 R5, RZ, RZ, R139 ;  /* 0x000000ffff052224 */ /* 0x008fe200078e008b */
[----:B------:R-:W3:Y:S04]  /*155d0*/  LDL.LU R103, [R1+0xc74] ;  /* 0x000c740001677983 */ /* 0x000ee80000300800 */
[----:B------:R2:W4:Y:S04]  /*155e0*/  @P2 LDG.E.U8 R107, desc[UR24][R4.64] ;  /* 0x00000018046b2981 */ /* 0x000528000c1e1100 */
[----:B------:R-:W4:Y:S04]  /*155f0*/  LDL R133, [R1+0x864] ;  /* 0x0008640001857983 */ /* 0x000f280000100800 */
[----:B------:R-:W4:Y:S01]  /*15600*/  LDL R139, [R1+0x868] ;  /* 0x00086800018b7983 */ /* 0x000f220000100800 */
[----:B--2---:R-:W-:-:S02]  /*15610*/  @P2 IMAD.MOV.U32 R5, RZ, RZ, R136 ;  /* 0x000000ffff052224 */ /* 0x004fc400078e0088 */
[----:B------:R-:W-:Y:S02]  /*15620*/  @P2 IMAD.MOV.U32 R4, RZ, RZ, R140 ;  /* 0x000000ffff042224 */ /* 0x000fe400078e008c */
[----:B------:R-:W2:Y:S04]  /*15630*/  LDL R140, [R1+0x884] ;  /* 0x00088400018c7983 */ /* 0x000ea80000100800 */
[----:B------:R1:W2:Y:S02]  /*15640*/  @P2 LDG.E.U8 R106, desc[UR24][R4.64] ;  /* 0x00000018046a2981 */ /* 0x0002a4000c1e1100 */
[----:B-1----:R-:W-:Y:S02]  /*15650*/  @P2 IMAD.MOV.U32 R4, RZ, RZ, R3 ;  /* 0x000000ffff042224 */ /* 0x002fe400078e0003 */
[----:B------:R-:W-:Y:S01]  /*15660*/  @P2 IMAD.MOV.U32 R5, RZ, RZ, R137 ;  /* 0x000000ffff052224 */ /* 0x000fe200078e0089 */
[----:B------:R-:W2:Y:S01]  /*15670*/  LDL R3, [R1+0x8a4] ;  /* 0x0008a40001037983 */ /* 0x000ea20000100800 */
[----:B------:R-:W-:-:S06]  /*15680*/  PRMT R105, RZ, 0x7610, R105 ;  /* 0x00007610ff697816 */ /* 0x000fcc0000000069 */
[----:B------:R1:W2:Y:S02]  /*15690*/  @P2 LDG.E.U8 R105, desc[UR24][R4.64] ;  /* 0x0000001804692981 */ /* 0x0002a4000c1e1100 */
[----:B-1----:R-:W-:Y:S02]  /*156a0*/  @P2 IMAD.MOV.U32 R4, RZ, RZ, R99 ;  /* 0x000000ffff042224 */ /* 0x002fe400078e0063 */
[----:B------:R-:W2:Y:S01]  /*156b0*/  LDL.LU R99, [R1+0xc70] ;  /* 0x000c700001637983 */ /* 0x000ea20000300800 */
[----:B------:R-:W-:Y:S01]  /*156c0*/  @P2 IMAD.MOV.U32 R5, RZ, RZ, R11 ;  /* 0x000000ffff052224 */ /* 0x000fe200078e000b */
[----:B------:R-:W-:Y:S02]  /*156d0*/  PRMT R104, RZ, 0x7610, R104 ;  /* 0x00007610ff687816 */ /* 0x000fe40000000068 */
[----:B------:R-:W4:Y:S04]  /*156e0*/  LDL R11, [R1+0x8c4] ;  /* 0x0008c400010b7983 */ /* 0x000f280000100800 */
[----:B------:R1:W4:Y:S04]  /*156f0*/  @P2 LDG.E.U8 R104, desc[UR24][R4.64] ;  /* 0x0000001804682981 */ /* 0x000328000c1e1100 */
[----:B------:R-:W4:Y:S04]  /*15700*/  LDL R134, [R1+0x8e4] ;  /* 0x0008e40001867983 */ /* 0x000f280000100800 */
[----:B------:R-:W4:Y:S01]  /*15710*/  LDL R136, [R1+0x8e8] ;  /* 0x0008e80001887983 */ /* 0x000f220000100800 */
[----:B-1----:R-:W-:-:S03]  /*15720*/  @P2 IMAD.MOV.U32 R4, RZ, RZ, R97 ;  /* 0x000000ffff042224 */ /* 0x002fc600078e0061 */
[----:B------:R-:W4:Y:S01]  /*15730*/  LDL.LU R97, [R1+0xc6c] ;  /* 0x000c6c0001617983 */ /* 0x000f220000300800 */
[----:B------:R-:W-:Y:S01]  /*15740*/  @P2 IMAD.MOV.U32 R5, RZ, RZ, R138 ;  /* 0x000000ffff052224 */ /* 0x000fe200078e008a */
[----:B---3--:R-:W-:Y:S02]  /*15750*/  PRMT R103, RZ, 0x7610, R103 ;  /* 0x00007610ff677816 */ /* 0x008fe40000000067 */
[----:B------:R-:W-:Y:S01]  /*15760*/  PRMT R101, RZ, 0x7610, R101 ;  /* 0x00007610ff657816 */ /* 0x000fe20000000065 */
[----:B------:R-:W3:Y:S04]  /*15770*/  LDL R137, [R1+0x904] ;  /* 0x0009040001897983 */ /* 0x000ee80000100800 */
[----:B------:R1:W3:Y:S01]  /*15780*/  @P2 LDG.E.U8 R103, desc[UR24][R4.64] ;  /* 0x0000001804672981 */ /* 0x0002e2000c1e1100 */
[----:B------:R-:W-:-:S03]  /*15790*/  PRMT R98, RZ, 0x7610, R98 ;  /* 0x00007610ff627816 */ /* 0x000fc60000000062 */
[----:B------:R-:W3:Y:S01]  /*157a0*/  LDL R138, [R1+0x908] ;  /* 0x00090800018a7983 */ /* 0x000ee20000100800 */
[----:B-1----:R-:W-:Y:S02]  /*157b0*/  @P2 IMAD.MOV.U32 R4, RZ, RZ, R131 ;  /* 0x000000ffff042224 */ /* 0x002fe400078e0083 */
[----:B------:R-:W-:Y:S01]  /*157c0*/  @P2 IMAD.MOV.U32 R5, RZ, RZ, R130 ;  /* 0x000000ffff052224 */ /* 0x000fe200078e0082 */
[----:B------:R-:W3:Y:S04]  /*157d0*/  LDL R131, [R1+0x924] ;  /* 0x0009240001837983 */ /* 0x000ee80000100800 */
[----:B------:R1:W3:Y:S02]  /*157e0*/  @P2 LDG.E.U8 R101, desc[UR24][R4.64] ;  /* 0x0000001804652981 */ /* 0x0002e4000c1e1100 */
[----:B-1----:R-:W-:-:S02]  /*157f0*/  @P2 IMAD.MOV.U32 R4, RZ, RZ, R135 ;  /* 0x000000ffff042224 */ /* 0x002fc400078e0087 */
[----:B------:R-:W-:Y:S01]  /*15800*/  @P2 IMAD.MOV.U32 R5, RZ, RZ, R132 ;  /* 0x000000ffff052224 */ /* 0x000fe200078e0084 */
[----:B------:R-:W3:Y:S04]  /*15810*/  LDL R135, [R1+0x944] ;  /* 0x0009440001877983 */ /* 0x000ee80000100800 */
[----:B------:R-:W3:Y:S01]  /*15820*/  LDL R132, [R1+0x928] ;  /* 0x0009280001847983 */ /* 0x000ee20000100800 */
[----:B------:R-:W-:Y:S02]  /*15830*/  PRMT R95, RZ, 0x7610, R95 ;  /* 0x00007610ff5f7816 */ /* 0x000fe4000000005f */
[----:B--2---:R-:W-:-:S06]  /*15840*/  PRMT R99, RZ, 0x7610, R99 ;  /* 0x00007610ff637816 */ /* 0x004fcc0000000063 */
[----:B------:R4:W2:Y:S02]  /*15850*/  @P2 LDG.E.U8 R99, desc[UR24][R4.64] ;  /* 0x0000001804632981 */ /* 0x0008a4000c1e1100 */
[----:B----4-:R-:W-:Y:S02]  /*15860*/  @P2 IMAD.MOV.U32 R4, RZ, RZ, R139 ;  /* 0x000000ffff042224 */ /* 0x010fe400078e008b */
[----:B------:R-:W-:Y:S01]  /*15870*/  @P2 IMAD.MOV.U32 R5, RZ, RZ, R133 ;  /* 0x000000ffff052224 */ /* 0x000fe200078e0085 */
[----:B------:R-:W4:Y:S01]  /*15880*/  LDL R139, [R1+0x16c] ;  /* 0x00016c00018b7983 */ /* 0x000f220000100800 */
[----:B------:R-:W-:-:S03]  /*15890*/  PRMT R97, RZ, 0x7610, R97 ;  /* 0x00007610ff617816 */ /* 0x000fc60000000061 */
[----:B------:R1:W2:Y:S02]  /*158a0*/  @P2 LDG.E.U8 R98, desc[UR24][R4.64] ;  /* 0x0000001804622981 */ /* 0x0002a4000c1e1100 */
[----:B-1----:R-:W-:Y:S02]  /*158b0*/  @P2 IMAD.MOV.U32 R4, RZ, RZ, R92 ;  /* 0x000000ffff042224 */ /* 0x002fe400078e005c */
[----:B------:R-:W-:Y:S01]  /*158c0*/  @P2 IMAD.MOV.U32 R5, RZ, RZ, R140 ;  /* 0x000000ffff052224 */ /* 0x000fe200078e008c */
[----:B------:R-:W2:Y:S04]  /*158d0*/  LDL.LU R92, [R1+0xc68] ;  /* 0x000c6800015c7983 */ /* 0x000ea80000300800 */
[----:B------:R1:W4:Y:S04]  /*158e0*/  @P2 LDG.E.U8 R97, desc[UR24][R4.64] ;  /* 0x0000001804612981 */ /* 0x000328000c1e1100 */
[----:B------:R-:W4:Y:S01]  /*158f0*/  LDL R140, [R1+0x1ac] ;  /* 0x0001ac00018c7983 */ /* 0x000f220000100800 */
[----:B-1----:R-:W-:-:S02]  /*15900*/  @P2 IMAD.MOV.U32 R4, RZ, RZ, R90 ;  /* 0x000000ffff042224 */ /* 0x002fc400078e005a */
[----:B------:R-:W-:Y:S01]  /*15910*/  @P2 IMAD.MOV.U32 R5, RZ, RZ, R3 ;  /* 0x000000ffff052224 */ /* 0x000fe200078e0003 */
[----:B------:R-:W4:Y:S04]  /*15920*/  LDL.LU R90, [R1+0xc64] ;  /* 0x000c6400015a7983 */ /* 0x000f280000300800 */
[----:B------:R1:W4:Y:S04]  /*15930*/  @P2 LDG.E.U8 R95, desc[UR24][R4.64] ;  /* 0x00000018045f2981 */ /* 0x000328000c1e1100 */
[----:B------:R-:W4:Y:S01]  /*15940*/  LDL R3, [R1+0x1ec] ;  /* 0x0001ec0001037983 */ /* 0x000f220000100800 */
[----:B-1----:R-:W-:-:S03]  /*15950*/  @P2 IMAD.MOV.U32 R4, RZ, RZ, R89 ;  /* 0x000000ffff042224 */ /* 0x002fc600078e0059 */
[----:B------:R-:W4:Y:S01]  /*15960*/  LDL.LU R89, [R1+0xc60] ;  /* 0x000c600001597983 */ /* 0x000f220000300800 */
[----:B------:R-:W-:Y:S01]  /*15970*/  PRMT R94, RZ, 0x7610, R94 ;  /* 0x00007610ff5e7816 */ /* 0x000fe2000000005e */
[----:B------:R-:W-:Y:S01]  /*15980*/  @P2 IMAD.MOV.U32 R5, RZ, RZ, R11 ;  /* 0x000000ffff052224 */ /* 0x000fe200078e000b */
[----:B------:R-:W-:Y:S01]  /*15990*/  PRMT R93, RZ, 0x7610, R93 ;  /* 0x00007610ff5d7816 */ /* 0x000fe2000000005d */
[----:B------:R-:W4:Y:S04]  /*159a0*/  LDL R11, [R1+0x24c] ;  /* 0x00024c00010b7983 */ /* 0x000f280000100800 */
[----:B------:R1:W4:Y:S04]  /*159b0*/  @P2 LDG.E.U8 R94, desc[UR24][R4.64] ;  /* 0x00000018045e2981 */ /* 0x000328000c1e1100 */
[----:B------:R-:W4:Y:S01]  /*159c0*/  LDL R133, [R1+0x28c] ;  /* 0x00028c0001857983 */ /* 0x000f220000100800 */
[----:B-1----:R-:W-:-:S02]  /*159d0*/  @P2 IMAD.MOV.U32 R4, RZ, RZ, R136 ;  /* 0x000000ffff042224 */ /* 0x002fc400078e0088 */
[----:B------:R-:W-:Y:S01]  /*159e0*/  @P2 IMAD.MOV.U32 R5, RZ, RZ, R134 ;  /* 0x000000ffff052224 */ /* 0x000fe200078e0086 */
[----:B------:R-:W4:Y:S04]  /*159f0*/  LDL R136, [R1+0x5fc] ;  /* 0x0005fc0001887983 */ /* 0x000f280000100800 */
[----:B------:R3:W4:Y:S04]  /*15a00*/  @P2 LDG.E.U8 R93, desc[UR24][R4.64] ;  /* 0x00000018045d2981 */ /* 0x000728000c1e1100 */
[----:B------:R-:W4:Y:S01]  /*15a10*/  LDL R134, [R1+0x290] ;  /* 0x0002900001867983 */ /* 0x000f220000100800 */
[----:B---3--:R-:W-:-:S02]  /*15a20*/  @P2 IMAD.MOV.U32 R4, RZ, RZ, R138 ;  /* 0x000000ffff042224 */ /* 0x008fc400078e008a */
[----:B------:R-:W-:Y:S01]  /*15a30*/  @P2 IMAD.MOV.U32 R5, RZ, RZ, R137 ;  /* 0x000000ffff052224 */ /* 0x000fe200078e0089 */
[----:B------:R-:W3:Y:S04]  /*15a40*/  LDL R138, [R1+0x628] ;  /* 0x00062800018a7983 */ /* 0x000ee80000100800 */
[----:B------:R-:W3:Y:S01]  /*15a50*/  LDL R137, [R1+0x624] ;  /* 0x0006240001897983 */ /* 0x000ee20000100800 */
[----:B------:R-:W-:Y:S02]  /*15a60*/  PRMT R88, RZ, 0x7610, R88 ;  /* 0x00007610ff587816 */ /* 0x000fe40000000058 */
[----:B------:R-:W-:Y:S02]  /*15a70*/  PRMT R87, RZ, 0x7610, R87 ;  /* 0x00007610ff577816 */ /* 0x000fe40000000057 */
[----:B--2---:R-:W-:-:S06]  /*15a80*/  PRMT R92, RZ, 0x7610, R92 ;  /* 0x00007610ff5c7816 */ /* 0x004fcc000000005c */
[----:B------:R1:W2:Y:S02]  /*15a90*/  @P2 LDG.E.U8 R92, desc[UR24][R4.64] ;  /* 0x00000018045c2981 */ /* 0x0002a4000c1e1100 */
[----:B-1----:R-:W-:Y:S01]  /*15aa0*/  @P2 IMAD.MOV.U32 R4, RZ, RZ, R132 ;  /* 0x000000ffff042224 */ /* 0x002fe200078e0084 */
[----:B----4-:R-:W-:Y:S01]  /*15ab0*/  PRMT R90, RZ, 0x7610, R90 ;  /* 0x00007610ff5a7816 */ /* 0x010fe2000000005a */
[----:B------:R-:W-:-:S05]  /*15ac0*/  @P2 IMAD.MOV.U32 R5, RZ, RZ, R131 ;  /* 0x000000ffff052224 */ /* 0x000fca00078e0083 */
[----:B------:R1:W4:Y:S01]  /*15ad0*/  @P2 LDG.E.U8 R90, desc[UR24][R4.64] ;  /* 0x00000018045a2981 */ /* 0x000322000c1e1100 */
[----:B------:R-:W-:Y:S01]  /*15ae0*/  PRMT R89, RZ, 0x7610, R89 ;  /* 0x00007610ff597816 */ /* 0x000fe20000000059 */
[----:B-1----:R-:W-:Y:S02]  /*15af0*/  @P2 IMAD.MOV.U32 R4, RZ, RZ, R84 ;  /* 0x000000ffff042224 */ /* 0x002fe400078e0054 */
[----:B------:R-:W-:Y:S01]  /*15b00*/  @P2 IMAD.MOV.U32 R5, RZ, RZ, R135 ;  /* 0x000000ffff052224 */ /* 0x000fe200078e0087 */
[----:B------:R-:W2:Y:S04]  /*15b10*/  LDL.LU R84, [R1+0xc5c] ;  /* 0x000c5c0001547983 */ /* 0x000ea80000300800 */
[----:B------:R1:W3:Y:S02]  /*15b20*/  @P2 LDG.E.U8 R89, desc[UR24][R4.64] ;  /* 0x0000001804592981 */ /* 0x0002e4000c1e1100 */
[----:B-1----:R-:W-:-:S02]  /*15b30*/  @P2 IMAD.MOV.U32 R4, RZ, RZ, R82 ;  /* 0x000000ffff042224 */ /* 0x002fc400078e0052 */
[----:B------:R-:W-:Y:S01]  /*15b40*/  @P2 IMAD.MOV.U32 R5, RZ, RZ, R139 ;  /* 0x000000ffff052224 */ /* 0x000fe200078e008b */
[----:B------:R-:W3:Y:S04]  /*15b50*/  LDL.LU R82, [R1+0xc58] ;  /* 0x000c580001527983 */ /* 0x000ee80000300800 */
        /* <DEDUP_REMOVED lines=10> */
[----:B------:R-:W-:Y:S02]  /*15c00*/  @P2 IMAD.MOV.U32 R5, RZ, RZ, R3 ;  /* 0x000000ffff052224 */ /* 0x000fe400078e0003 */
[----:B------:R-:W4:Y:S04]  /*15c10*/  LDL R3, [R1+0x6ac] ;  /* 0x0006ac0001037983 */ /* 0x000f280000100800 */
[----:B------:R1:W4:Y:S02]  /*15c20*/  @P2 LDG.E.U8 R86, desc[UR24][R4.64] ;  /* 0x0000001804562981 */ /* 0x000324000c1e1100 */
[----:B-1----:R-:W-:-:S02]  /*15c30*/  @P2 IMAD.MOV.U32 R4, RZ, RZ, R60 ;  /* 0x000000ffff042224 */ /* 0x002fc400078e003c */
[----:B------:R-:W-:Y:S01]  /*15c40*/  @P2 IMAD.MOV.U32 R5, RZ, RZ, R11 ;  /* 0x000000ffff052224 */ /* 0x000fe200078e000b */
[----:B------:R-:W4:Y:S04]  /*15c50*/  LDL.LU R60, [R1+0xc4c] ;  /* 0x000c4c00013c7983 */ /* 0x000f280000300800 */
[----:B------:R-:W4:Y:S04]  /*15c60*/  LDL R135, [R1+0x6cc] ;  /* 0x0006cc0001877983 */ /* 0x000f280000100800 */
[----:B------:R-:W4:Y:S01]  /*15c70*/  LDL R11, [R1+0x6d0] ;  /* 0x0006d000010b7983 */ /* 0x000f220000100800 */
[----:B--2---:R-:W-:-:S06]  /*15c80*/  PRMT R84, RZ, 0x7610, R84 ;  /* 0x00007610ff547816 */ /* 0x004fcc0000000054 */
[----:B------:R1:W2:Y:S02]  /*15c90*/  @P2 LDG.E.U8 R84, desc[UR24][R4.64] ;  /* 0x0000001804542981 */ /* 0x0002a4000c1e1100 */
[----:B-1----:R-:W-:Y:S01]  /*15ca0*/  @P2 IMAD.MOV.U32 R4, RZ, RZ, R134 ;  /* 0x000000ffff042224 */ /* 0x002fe200078e0086 */
[----:B---3--:R-:W-:Y:S01]  /*15cb0*/  PRMT R82, RZ, 0x7610, R82 ;  /* 0x00007610ff527816 */ /* 0x008fe20000000052 */
[----:B------:R-:W-:-:S05]  /*15cc0*/  @P2 IMAD.MOV.U32 R5, RZ, RZ, R133 ;  /* 0x000000ffff052224 */ /* 0x000fca00078e0085 */
[----:B------:R1:W3:Y:S02]  /*15cd0*/  @P2 LDG.E.U8 R82, desc[UR24][R4.64] ;  /* 0x0000001804522981 */ /* 0x0002e4000c1e1100 */
[----:B-1----:R-:W-:Y:S01]  /*15ce0*/  @P2 IMAD.MOV.U32 R4, RZ, RZ, R56 ;  /* 0x000000ffff042224 */ /* 0x002fe200078e0038 */
[----:B----4-:R-:W-:Y:S01]  /*15cf0*/  PRMT R81, RZ, 0x7610, R81 ;  /* 0x00007610ff517816 */ /* 0x010fe20000000051 */
[----:B------:R-:W-:Y:S01]  /*15d00*/  @P2 IMAD.MOV.U32 R5, RZ, RZ, R136 ;  /* 0x000000ffff052224 */ /* 0x000fe200078e0088 */
[----:B------:R-:W4:Y:S04]  /*15d10*/  LDL.LU R56, [R1+0xc48] ;  /* 0x000c480001387983 */ /* 0x000f280000300800 */
[----:B------:R1:W2:Y:S01]  /*15d20*/  @P2 LDG.E.U8 R81, desc[UR24][R4.64] ;  /* 0x0000001804512981 */ /* 0x0002a2000c1e1100 */
[----:B------:R-:W-:Y:S01]  /*15d30*/  PRMT R80, RZ, 0x7610, R80 ;  /* 0x00007610ff507816 */ /* 0x000fe20000000050 */
[----:B-1----:R-:W-:-:S02]  /*15d40*/  @P2 IMAD.MOV.U32 R4, RZ, RZ, R138 ;  /* 0x000000ffff042224 */ /* 0x002fc400078e008a */
[----:B------:R-:W-:-:S05]  /*15d50*/  @P2 IMAD.MOV.U32 R5, RZ, RZ, R137 ;  /* 0x000000ffff052224 */ /* 0x000fca00078e0089 */
[----:B------:R1:W2:Y:S02]  /*15d60*/  @P2 LDG.E.U8 R80, desc[UR24][R4.64] ;  /* 0x0000001804502981 */ /* 0x0002a4000c1e1100 */
[----:B-1----:R-:W-:Y:S02]  /*15d70*/  @P2 IMAD.MOV.U32 R5, RZ, RZ, R52 ;  /* 0x000000ffff052224 */ /* 0x002fe400078e0034 */
[----:B------:R-:W-:Y:S01]  /*15d80*/  @P2 IMAD.MOV.U32 R4, RZ, RZ, R54 ;  /* 0x000000ffff042224 */ /* 0x000fe200078e0036 */
[----:B------:R-:W2:Y:S04]  /*15d90*/  LDL.LU R52, [R1+0xc44] ;  /* 0x000c440001347983 */ /* 0x000ea80000300800 */
[----:B------:R-:W2:Y:S01]  /*15da0*/  LDL.LU R54, [R1+0xc40] ;  /* 0x000c400001367983 */ /* 0x000ea20000300800 */
[----:B------:R-:W-:-:S02]  /*15db0*/  PRMT R60, RZ, 0x7610, R60 ;  /* 0x00007610ff3c7816 */ /* 0x000fc4000000003c */
[----:B------:R-:W-:Y:S01]  /*15dc0*/  PRMT R58, RZ, 0x7610, R58 ;  /* 0x00007610ff3a7816 */ /* 0x000fe2000000003a */
[----:B------:R-:W3:Y:S04]  /*15dd0*/  LDL R131, [R1+0x72c] ;  /* 0x00072c0001837983 */ /* 0x000ee80000100800 */
[----:B------:R1:W3:Y:S04]  /*15de0*/  @P2 LDG.E.U8 R60, desc[UR24][R4.64] ;  /* 0x00000018043c2981 */ /* 0x0002e8000c1e1100 */
[----:B------:R-:W3:Y:S04]  /*15df0*/  LDL R132, [R1+0x730] ;  /* 0x0007300001847983 */ /* 0x000ee80000100800 */
[----:B------:R-:W3:Y:S01]  /*15e00*/  LDL R136, [R1+0x74c] ;  /* 0x00074c0001887983 */ /* 0x000ee20000100800 */
[----:B-1----:R-:W-:-:S02]  /*15e10*/  @P2 IMAD.MOV.U32 R4, RZ, RZ, R50 ;  /* 0x000000ffff042224 */ /* 0x002fc400078e0032 */
[----:B------:R-:W-:Y:S01]  /*15e20*/  @P2 IMAD.MOV.U32 R5, RZ, RZ, R139 ;  /* 0x000000ffff052224 */ /* 0x000fe200078e008b */
[----:B------:R-:W3:Y:S04]  /*15e30*/  LDL.LU R50, [R1+0xc3c] ;  /* 0x000c3c0001327983 */ /* 0x000ee80000300800 */
[----:B------:R1:W3:Y:S04]  /*15e40*/  @P2 LDG.E.U8 R58, desc[UR24][R4.64] ;  /* 0x00000018043a2981 */ /* 0x0002e8000c1e1100 */
[----:B------:R-:W3:Y:S04]  /*15e50*/  LDL R137, [R1+0x76c] ;  /* 0x00076c0001897983 */ /* 0x000ee80000100800 */
[----:B------:R-:W3:Y:S01]  /*15e60*/  LDL R138, [R1+0x770] ;  /* 0x00077000018a7983 */ /* 0x000ee20000100800 */
[----:B-1----:R-:W-:-:S02]  /*15e70*/  @P2 IMAD.MOV.U32 R4, RZ, RZ, R48 ;  /* 0x000000ffff042224 */ /* 0x002fc400078e0030 */
[----:B------:R-:W-:Y:S01]  /*15e80*/  @P2 IMAD.MOV.U32 R5, RZ, RZ, R140 ;  /* 0x000000ffff052224 */ /* 0x000fe200078e008c */
[----:B------:R-:W3:Y:S04]  /*15e90*/  LDL.LU R48, [R1+0xc38] ;  /* 0x000c380001307983 */ /* 0x000ee80000300800 */
[----:B------:R-:W3:Y:S01]  /*15ea0*/  LDL R139, [R1+0x78c] ;  /* 0x00078c00018b7983 */ /* 0x000ee20000100800 */
[----:B----4-:R-:W-:-:S06]  /*15eb0*/  PRMT R56, RZ, 0x7610, R56 ;  /* 0x00007610ff387816 */ /* 0x010fcc0000000038 */
[----:B------:R1:W4:Y:S02]  /*15ec0*/  @P2 LDG.E.U8 R56, desc[UR24][R4.64] ;  /* 0x0000001804382981 */ /* 0x000324000c1e1100 */
[----:B-1----:R-:W-:Y:S02]  /*15ed0*/  @P2 IMAD.MOV.U32 R4, RZ, RZ, R46 ;  /* 0x000000ffff042224 */ /* 0x002fe400078e002e */
[----:B------:R-:W-:Y:S01]  /*15ee0*/  @P2 IMAD.MOV.U32 R5, RZ, RZ, R3 ;  /* 0x000000ffff052224 */ /* 0x000fe200078e0003 */
[----:B------:R-:W4:Y:S04]  /*15ef0*/  LDL.LU R46, [R1+0xc34] ;  /* 0x000c3400012e7983 */ /* 0x000f280000300800 */
[----:B------:R-:W4:Y:S04]  /*15f00*/  LDL R140, [R1+0x7ac] ;  /* 0x0007ac00018c7983 */ /* 0x000f280000100800 */
[----:B------:R-:W4:Y:S01]  /*15f10*/  LDL R3, [R1+0x7b0] ;  /* 0x0007b00001037983 */ /* 0x000f220000100800 */
[----:B--2---:R-:W-:-:S02]  /*15f20*/  PRMT R54, RZ, 0x7610, R54 ;  /* 0x00007610ff367816 */ /* 0x004fc40000000036 */
[----:B------:R-:W-:-:S04]  /*15f30*/  PRMT R52, RZ, 0x7610, R52 ;  /* 0x00007610ff347816 */ /* 0x000fc80000000034 */
[----:B------:R1:W2:Y:S02]  /*15f40*/  @P2 LDG.E.U8 R54, desc[UR24][R4.64] ;  /* 0x0000001804362981 */ /* 0x0002a4000c1e1100 */
[----:B-1----:R-:W-:Y:S02]  /*15f50*/  @P2 IMAD.MOV.U32 R4, RZ, RZ, R11 ;  /* 0x000000ffff042224 */ /* 0x002fe400078e000b */
[----:B------:R-:W-:-:S05]  /*15f60*/  @P2 IMAD.MOV.U32 R5, RZ, RZ, R135 ;  /* 0x000000ffff052224 */ /* 0x000fca00078e0087 */
[----:B------:R1:W2:Y:S02]  /*15f70*/  @P2 LDG.E.U8 R52, desc[UR24][R4.64] ;  /* 0x0000001804342981 */ /* 0x0002a4000c1e1100 */
[----:B-1----:R-:W-:Y:S02]  /*15f80*/  @P2 IMAD.MOV.U32 R5, RZ, RZ, R42 ;  /* 0x000000ffff052224 */ /* 0x002fe400078e002a */
[----:B------:R-:W-:Y:S01]  /*15f90*/  @P2 IMAD.MOV.U32 R4, RZ, RZ, R44 ;  /* 0x000000ffff042224 */ /* 0x000fe200078e002c */
[----:B------:R-:W2:Y:S04]  /*15fa0*/  LDL.LU R42, [R1+0xc30] ;  /* 0x000c3000012a7983 */ /* 0x000ea80000300800 */
[----:B------:R-:W2:Y:S01]  /*15fb0*/  LDL.LU R44, [R1+0xc2c] ;  /* 0x000c2c00012c7983 */ /* 0x000ea20000300800 */
[----:B---3--:R-:W-:-:S02]  /*15fc0*/  PRMT R50, RZ, 0x7610, R50 ;  /* 0x00007610ff327816 */ /* 0x008fc40000000032 */
[----:B------:R-:W-:Y:S01]  /*15fd0*/  PRMT R48, RZ, 0x7610, R48 ;  /* 0x00007610ff307816 */ /* 0x000fe20000000030 */
[----:B------:R-:W3:Y:S04]  /*15fe0*/  LDL R133, [R1+0x7cc] ;  /* 0x0007cc0001857983 */ /* 0x000ee80000100800 */
[----:B------:R1:W3:Y:S04]  /*15ff0*/  @P2 LDG.E.U8 R50, desc[UR24][R4.64] ;  /* 0x0000001804322981 */ /* 0x0002e8000c1e1100 */
[----:B------:R-:W3:Y:S04]  /*16000*/  LDL R134, [R1+0x7ec] ;  /* 0x0007ec0001867983 */ /* 0x000ee80000100800 */
[----:B------:R-:W3:Y:S01]  /*16010*/  LDL R11, [R1+0x7f0] ;  /* 0x0007f000010b7983 */ /* 0x000ee20000100800 */
[----:B-1----:R-:W-:-:S02]  /*16020*/  @P2 IMAD.MOV.U32 R4, RZ, RZ, R38 ;  /* 0x000000ffff042224 */ /* 0x002fc400078e0026 */
[----:B------:R-:W-:Y:S02]  /*16030*/  @P2 IMAD.MOV.U32 R5, RZ, RZ, R40 ;  /* 0x000000ffff052224 */ /* 0x000fe400078e0028 */
[----:B------:R-:W3:Y:S04]  /*16040*/  LDL.LU R40, [R1+0xc28] ;  /* 0x000c280001287983 */ /* 0x000ee80000300800 */
[----:B------:R1:W3:Y:S04]  /*16050*/  @P2 LDG.E.U8 R48, desc[UR24][R4.64] ;  /* 0x0000001804302981 */ /* 0x0002e8000c1e1100 */
[----:B------:R-:W3:Y:S04]  /*16060*/  LDL.LU R38, [R1+0xc24] ;  /* 0x000c240001267983 */ /* 0x000ee80000300800 */
[----:B------:R-:W3:Y:S01]  /*16070*/  LDL R135, [R1+0x80c] ;  /* 0x00080c0001877983 */ /* 0x000ee20000100800 */
[----:B-1----:R-:W-:-:S02]  /*16080*/  @P2 IMAD.MOV.U32 R4, RZ, RZ, R132 ;  /* 0x000000ffff042224 */ /* 0x002fc400078e0084 */
[----:B------:R-:W-:Y:S01]  /*16090*/  @P2 IMAD.MOV.U32 R5, RZ, RZ, R131 ;  /* 0x000000ffff052224 */ /* 0x000fe200078e0083 */
[----:B----4-:R-:W-:-:S06]  /*160a0*/  PRMT R46, RZ, 0x7610, R46 ;  /* 0x00007610ff2e7816 */ /* 0x010fcc000000002e */
[----:B------:R1:W4:Y:S02]  /*160b0*/  @P2 LDG.E.U8 R46, desc[UR24][R4.64] ;  /* 0x00000018042e2981 */ /* 0x000324000c1e1100 */
[----:B-1----:R-:W-:Y:S02]  /*160c0*/  @P2 IMAD.MOV.U32 R4, RZ, RZ, R36 ;  /* 0x000000ffff042224 */ /* 0x002fe400078e0024 */
[----:B------:R-:W-:Y:S01]  /*160d0*/  @P2 IMAD.MOV.U32 R5, RZ, RZ, R136 ;  /* 0x000000ffff052224 */ /* 0x000fe200078e0088 */
[----:B------:R-:W4:Y:S04]  /*160e0*/  LDL.LU R36, [R1+0xc20] ;  /* 0x000c200001247983 */ /* 0x000f280000300800 */
        /* <DEDUP_REMOVED lines=8> */
[----:B------:R-:W2:Y:S01]  /*16170*/  LDL.LU R32, [R1+0xc1c] ;  /* 0x000c1c0001207983 */ /* 0x000ea20000300800 */
[----:B---3--:R-:W-:Y:S01]  /*16180*/  PRMT R40, RZ, 0x7610, R40 ;  /* 0x00007610ff287816 */ /* 0x008fe20000000028 */
[----:B------:R-:W-:Y:S01]  /*16190*/  @P2 IMAD.MOV.U32 R5, RZ, RZ, R139 ;  /* 0x000000ffff052224 */ /* 0x000fe200078e008b */
[----:B------:R-:W-:Y:S01]  /*161a0*/  PRMT R38, RZ, 0x7610, R38 ;  /* 0x00007610ff267816 */ /* 0x000fe20000000026 */
[----:B------:R-:W3:Y:S04]  /*161b0*/  LDL R129, [R1+0x86c] ;  /* 0x00086c0001817983 */ /* 0x000ee80000100800 */
[----:B------:R1:W3:Y:S01]  /*161c0*/  @P2 LDG.E.U8 R40, desc[UR24][R4.64] ;  /* 0x0000001804282981 */ /* 0x0002e2000c1e1100 */
[----:B------:R-:W-:-:S03]  /*161d0*/  PRMT R34, RZ, 0x7610, R34 ;  /* 0x00007610ff227816 */ /* 0x000fc60000000022 */
[----:B------:R-:W3:Y:S04]  /*161e0*/  LDL R137, [R1+0x870] ;  /* 0x0008700001897983 */ /* 0x000ee80000100800 */
[----:B------:R-:W3:Y:S01]  /*161f0*/  LDL R138, [R1+0x88c] ;  /* 0x00088c00018a7983 */ /* 0x000ee20000100800 */
[----:B-1----:R-:W-:Y:S02]  /*16200*/  @P2 IMAD.MOV.U32 R4, RZ, RZ, R3 ;  /* 0x000000ffff042224 */ /* 0x002fe400078e0003 */
[----:B------:R-:W-:Y:S01]  /*16210*/  @P2 IMAD.MOV.U32 R5, RZ, RZ, R140 ;  /* 0x000000ffff052224 */ /* 0x000fe200078e008c */
[----:B------:R-:W3:Y:S04]  /*16220*/  LDL R139, [R1+0x890] ;  /* 0x00089000018b7983 */ /* 0x000ee80000100800 */
[----:B------:R1:W3:Y:S04]  /*16230*/  @P2 LDG.E.U8 R38, desc[UR24][R4.64] ;  /* 0x0000001804262981 */ /* 0x0002e8000c1e1100 */
[----:B------:R-:W3:Y:S04]  /*16240*/  LDL R140, [R1+0x8ac] ;  /* 0x0008ac00018c7983 */ /* 0x000ee80000100800 */
[----:B------:R-:W3:Y:S01]  /*16250*/  LDL R3, [R1+0x8b0] ;  /* 0x0008b00001037983 */ /* 0x000ee20000100800 */
[----:B-1----:R-:W-:-:S02]  /*16260*/  @P2 IMAD.MOV.U32 R4, RZ, RZ, R28 ;  /* 0x000000ffff042224 */ /* 0x002fc400078e001c */
[----:B------:R-:W-:Y:S01]  /*16270*/  @P2 IMAD.MOV.U32 R5, RZ, RZ, R133 ;  /* 0x000000ffff052224 */ /* 0x000fe200078e0085 */
[----:B------:R-:W3:Y:S01]  /*16280*/  LDL.LU R28, [R1+0xc18] ;  /* 0x000c1800011c7983 */ /* 0x000ee20000300800 */
[----:B------:R-:W-:Y:S02]  /*16290*/  PRMT R30, RZ, 0x7610, R30 ;  /* 0x00007610ff1e7816 */ /* 0x000fe4000000001e */
[----:B----4-:R-:W-:-:S06]  /*162a0*/  PRMT R36, RZ, 0x7610, R36 ;  /* 0x00007610ff247816 */ /* 0x010fcc0000000024 */
[----:B------:R1:W4:Y:S02]  /*162b0*/  @P2 LDG.E.U8 R36, desc[UR24][R4.64] ;  /* 0x0000001804242981 */ /* 0x000324000c1e1100 */
[----:B-1----:R-:W-:Y:S02]  /*162c0*/  @P2 IMAD.MOV.U32 R4, RZ, RZ, R11 ;  /* 0x000000ffff042224 */ /* 0x002fe400078e000b */
[----:B------:R-:W-:Y:S01]  /*162d0*/  @P2 IMAD.MOV.U32 R5, RZ, RZ, R134 ;  /* 0x000000ffff052224 */ /* 0x000fe200078e0086 */
[----:B------:R-:W4:Y:S04]  /*162e0*/  LDL R11, [R1+0x8cc] ;  /* 0x0008cc00010b7983 */ /* 0x000f280000100800 */
[----:B------:R1:W4:Y:S02]  /*162f0*/  @P2 LDG.E.U8 R34, desc[UR24][R4.64] ;  /* 0x0000001804222981 */ /* 0x000324000c1e1100 */
[----:B-1----:R-:W-:-:S02]  /*16300*/  @P2 IMAD.MOV.U32 R4, RZ, RZ, R26 ;  /* 0x000000ffff042224 */ /* 0x002fc400078e001a */
[----:B------:R-:W-:Y:S01]  /*16310*/  @P2 IMAD.MOV.U32 R5, RZ, RZ, R135 ;  /* 0x000000ffff052224 */ /* 0x000fe200078e0087 */
[----:B------:R-:W4:Y:S04]  /*16320*/  LDL.LU R26, [R1+0xc14] ;  /* 0x000c1400011a7983 */ /* 0x000f280000300800 */
[----:B------:R-:W4:Y:S01]  /*16330*/  LDL R130, [R1+0x8ec] ;  /* 0x0008ec0001827983 */ /* 0x000f220000100800 */
[----:B--2---:R-:W-:-:S06]  /*16340*/  PRMT R32, RZ, 0x7610, R32 ;  /* 0x00007610ff207816 */ /* 0x004fcc0000000020 */
[----:B------:R1:W2:Y:S02]  /*16350*/  @P2 LDG.E.U8 R32, desc[UR24][R4.64] ;  /* 0x0000001804202981 */ /* 0x0002a4000c1e1100 */
[----:B-1----:R-:W-:Y:S02]  /*16360*/  @P2 IMAD.MOV.U32 R5, RZ, RZ, R24 ;  /* 0x000000ffff052224 */ /* 0x002fe400078e0018 */
[----:B------:R-:W2:Y:S01]  /*16370*/  LDL.LU R24, [R1+0xc10] ;  /* 0x000c100001187983 */ /* 0x000ea20000300800 */
[----:B------:R-:W-:-:S03]  /*16380*/  @P2 IMAD.MOV.U32 R4, RZ, RZ, R22 ;  /* 0x000000ffff042224 */ /* 0x000fc600078e0016 */
[----:B------:R-:W2:Y:S04]  /*16390*/  LDL.LU R22, [R1+0xc0c] ;  /* 0x000c0c0001167983 */ /* 0x000ea80000300800 */
[----:B------:R1:W2:Y:S04]  /*163a0*/  @P2 LDG.E.U8 R30, desc[UR24][R4.64] ;  /* 0x00000018041e2981 */ /* 0x0002a8000c1e1100 */
[----:B------:R-:W2:Y:S04]  /*163b0*/  LDL R131, [R1+0x90c] ;  /* 0x00090c0001837983 */ /* 0x000ea80000100800 */
[----:B------:R-:W2:Y:S01]  /*163c0*/  LDL R132, [R1+0x910] ;  /* 0x0009100001847983 */ /* 0x000ea20000100800 */
[----:B-1----:R-:W-:-:S03]  /*163d0*/  @P2 IMAD.MOV.U32 R4, RZ, RZ, R20 ;  /* 0x000000ffff042224 */ /* 0x002fc600078e0014 */
[----:B------:R-:W2:Y:S04]  /*163e0*/  LDL R133, [R1+0x92c] ;  /* 0x00092c0001857983 */ /* 0x000ea80000100800 */
[----:B------:R-:W2:Y:S04]  /*163f0*/  LDL R134, [R1+0x930] ;  /* 0x0009300001867983 */ /* 0x000ea80000100800 */
[----:B------:R-:W2:Y:S01]  /*16400*/  LDL.LU R20, [R1+0xc08] ;  /* 0x000c080001147983 */ /* 0x000ea20000300800 */
[----:B---3--:R-:W-:Y:S01]  /*16410*/  PRMT R28, RZ, 0x7610, R28 ;  /* 0x00007610ff1c7816 */ /* 0x008fe2000000001c */
[----:B------:R-:W-:-:S02]  /*16420*/  @P2 IMAD.MOV.U32 R5, RZ, RZ, R136 ;  /* 0x000000ffff052224 */ /* 0x000fc400078e0088 */
[----:B------:R-:W3:Y:S04]  /*16430*/  LDL R135, [R1+0x94c] ;  /* 0x00094c0001877983 */ /* 0x000ee80000100800 */
[----:B------:R1:W3:Y:S04]  /*16440*/  @P2 LDG.E.U8 R28, desc[UR24][R4.64] ;  /* 0x00000018041c2981 */ /* 0x0002e8000c1e1100 */
[----:B------:R-:W3:Y:S01]  /*16450*/  LDL R136, [R1+0x174] ;  /* 0x0001740001887983 */ /* 0x000ee20000100800 */
[----:B-1----:R-:W-:Y:S02]  /*16460*/  @P2 IMAD.MOV.U32 R4, RZ, RZ, R137 ;  /* 0x000000ffff042224 */ /* 0x002fe400078e0089 */
[----:B------:R-:W-:Y:S01]  /*16470*/  @P2 IMAD.MOV.U32 R5, RZ, RZ, R129 ;  /* 0x000000ffff052224 */ /* 0x000fe200078e0081 */
[----:B------:R-:W3:Y:S01]  /*16480*/  LDL R137, [R1+0x1f4] ;  /* 0x0001f40001897983 */ /* 0x000ee20000100800 */
[----:B----4-:R-:W-:-:S06]  /*16490*/  PRMT R26, RZ, 0x7610, R26 ;  /* 0x00007610ff1a7816 */ /* 0x010fcc000000001a */
[----:B------:R1:W4:Y:S02]  /*164a0*/  @P2 LDG.E.U8 R26, desc[UR24][R4.64] ;  /* 0x00000018041a2981 */ /* 0x000324000c1e1100 */
[----:B-1----:R-:W-:Y:S02]  /*164b0*/  @P2 IMAD.MOV.U32 R4, RZ, RZ, R139 ;  /* 0x000000ffff042224 */ /* 0x002fe400078e008b */
[----:B------:R-:W-:Y:S01]  /*164c0*/  @P2 IMAD.MOV.U32 R5, RZ, RZ, R138 ;  /* 0x000000ffff052224 */ /* 0x000fe200078e008a */
[----:B------:R-:W4:Y:S04]  /*164d0*/  LDL R139, [R1+0x5dc] ;  /* 0x0005dc00018b7983 */ /* 0x000f280000100800 */
[----:B------:R-:W4:Y:S01]  /*164e0*/  LDL R138, [R1+0x254] ;  /* 0x00025400018a7983 */ /* 0x000f220000100800 */
[----:B--2---:R-:W-:-:S02]  /*164f0*/  PRMT R24, RZ, 0x7610, R24 ;  /* 0x00007610ff187816 */ /* 0x004fc40000000018 */
[----:B------:R-:W-:-:S04]  /*16500*/  PRMT R22, RZ, 0x7610, R22 ;  /* 0x00007610ff167816 */ /* 0x000fc80000000016 */
[----:B------:R1:W2:Y:S02]  /*16510*/  @P2 LDG.E.U8 R24, desc[UR24][R4.64] ;  /* 0x0000001804182981 */ /* 0x0002a4000c1e1100 */
[----:B-1----:R-:W-:Y:S02]  /*16520*/  @P2 IMAD.MOV.U32 R4, RZ, RZ, R3 ;  /* 0x000000ffff042224 */ /* 0x002fe400078e0003 */
[----:B------:R-:W-:Y:S02]  /*16530*/  @P2 IMAD.MOV.U32 R5, RZ, RZ, R140 ;  /* 0x000000ffff052224 */ /* 0x000fe400078e008c */
[----:B------:R-:W2:Y:S04]  /*16540*/  LDL R140, [R1+0x5e0] ;  /* 0x0005e000018c7983 */ /* 0x000ea80000100800 */
[----:B------:R1:W2:Y:S02]  /*16550*/  @P2 LDG.E.U8 R22, desc[UR24][R4.64] ;  /* 0x0000001804162981 */ /* 0x0002a4000c1e1100 */
[----:B-1----:R-:W-:-:S02]  /*16560*/  @P2 IMAD.MOV.U32 R4, RZ, RZ, R67 ;  /* 0x000000ffff042224 */ /* 0x002fc400078e0043 */
[----:B------:R-:W2:Y:S01]  /*16570*/  LDL.LU R67, [R1+0xc04] ;  /* 0x000c040001437983 */ /* 0x000ea20000300800 */
[----:B------:R-:W-:Y:S01]  /*16580*/  PRMT R20, RZ, 0x7610, R20 ;  /* 0x00007610ff147816 */ /* 0x000fe20000000014 */
[----:B------:R-:W-:Y:S02]  /*16590*/  @P2 IMAD.MOV.U32 R5, RZ, RZ, R11 ;  /* 0x000000ffff052224 */ /* 0x000fe400078e000b */
[----:B------:R-:W4:Y:S04]  /*165a0*/  LDL R3, [R1+0x604] ;  /* 0x0006040001037983 */ /* 0x000f280000100800 */
[----:B------:R1:W4:Y:S04]  /*165b0*/  @P2 LDG.E.U8 R20, desc[UR24][R4.64] ;  /* 0x0000001804142981 */ /* 0x000328000c1e1100 */
[----:B------:R-:W4:Y:S01]  /*165c0*/  LDL R11, [R1+0x62c] ;  /* 0x00062c00010b7983 */ /* 0x000f220000100800 */
[----:B-1----:R-:W-:-:S03]  /*165d0*/  @P2 IMAD.MOV.U32 R4, RZ, RZ, R66 ;  /* 0x000000ffff042224 */ /* 0x002fc600078e0042 */
[----:B------:R-:W4:Y:S01]  /*165e0*/  LDL.LU R66, [R1+0xc00] ;  /* 0x000c000001427983 */ /* 0x000f220000300800 */
[----:B------:R-:W-:Y:S01]  /*165f0*/  PRMT R18, RZ, 0x7610, R18 ;  /* 0x00007610ff127816 */ /* 0x000fe20000000012 */
[----:B------:R-:W-:Y:S01]  /*16600*/  @P2 IMAD.MOV.U32 R5, RZ, RZ, R130 ;  /* 0x000000ffff052224 */ /* 0x000fe200078e0082 */
[----:B------:R-:W-:-:S04]  /*16610*/  PRMT R17, RZ, 0x7610, R17 ;  /* 0x00007610ff117816 */ /* 0x000fc80000000011 */
[----:B------:R1:W4:Y:S01]  /*16620*/  @P2 LDG.E.U8 R18, desc[UR24][R4.64] ;  /* 0x0000001804122981 */ /* 0x000322000c1e1100 */
[----:B------:R-:W-:Y:S01]  /*16630*/  PRMT R16, RZ, 0x7610, R16 ;  /* 0x00007610ff107816 */ /* 0x000fe20000000010 */
[----:B-1----:R-:W-:Y:S02]  /*16640*/  @P2 IMAD.MOV.U32 R4, RZ, RZ, R132 ;  /* 0x000000ffff042224 */ /* 0x002fe400078e0084 */
[----:B------:R-:W-:-:S05]  /*16650*/  @P2 IMAD.MOV.U32 R5, RZ, RZ, R131 ;  /* 0x000000ffff052224 */ /* 0x000fca00078e0083 */
[----:B------:R1:W4:Y:S01]  /*16660*/  @P2 LDG.E.U8 R17, desc[UR24][R4.64] ;  /* 0x0000001804112981 */ /* 0x000322000c1e1100 */
[----:B------:R-:W-:Y:S01]  /*16670*/  PRMT R15, RZ, 0x7610, R15 ;  /* 0x00007610ff0f7816 */ /* 0x000fe2000000000f */
[----:B-1----:R-:W-:Y:S02]  /*16680*/  @P2 IMAD.MOV.U32 R4, RZ, RZ, R134 ;  /* 0x000000ffff042224 */ /* 0x002fe400078e0086 */
[----:B------:R-:W-:-:S05]  /*16690*/  @P2 IMAD.MOV.U32 R5, RZ, RZ, R133 ;  /* 0x000000ffff052224 */ /* 0x000fca00078e0085 */
[----:B------:R1:W4:Y:S02]  /*166a0*/  @P2 LDG.E.U8 R16, desc[UR24][R4.64] ;  /* 0x0000001804102981 */ /* 0x000324000c1e1100 */
[----:B-1----:R-:W-:Y:S02]  /*166b0*/  @P2 IMAD.MOV.U32 R4, RZ, RZ, R64 ;  /* 0x000000ffff042224 */ /* 0x002fe400078e0040 */
[----:B---3--:R-:W-:Y:S01]  /*166c0*/  @P2 IMAD.MOV.U32 R5, RZ, RZ, R135 ;  /* 0x000000ffff052224 */ /* 0x008fe200078e0087 */
[----:B------:R-:W3:Y:S04]  /*166d0*/  LDL.LU R64, [R1+0xbfc] ;  /* 0x000bfc0001407983 */ /* 0x000ee80000300800 */
[----:B------:R1:W3:Y:S02]  /*166e0*/  @P2 LDG.E.U8 R15, desc[UR24][R4.64] ;  /* 0x00000018040f2981 */ /* 0x0002e4000c1e1100 */
[----:B-1----:R-:W-:-:S02]  /*166f0*/  @P2 IMAD.MOV.U32 R4, RZ, RZ, R63 ;  /* 0x000000ffff042224 */ /* 0x002fc400078e003f */
[----:B------:R-:W3:Y:S01]  /*16700*/  LDL.LU R63, [R1+0xbf8] ;  /* 0x000bf800013f7983 */ /* 0x000ee20000300800 */
[----:B------:R-:W-:Y:S01]  /*16710*/  @P2 IMAD.MOV.U32 R5, RZ, RZ, R136 ;  /* 0x000000ffff052224 */ /* 0x000fe200078e0088 */
[----:B------:R-:W-:Y:S02]  /*16720*/  PRMT R65, RZ, 0x7610, R65 ;  /* 0x00007610ff417816 */ /* 0x000fe40000000041 */
[----:B--2---:R-:W-:-:S06]  /*16730*/  PRMT R67, RZ, 0x7610, R67 ;  /* 0x00007610ff437816 */ /* 0x004fcc0000000043 */
[----:B------:R1:W2:Y:S02]  /*16740*/  @P2 LDG.E.U8 R67, desc[UR24][R4.64] ;  /* 0x0000001804432981 */ /* 0x0002a4000c1e1100 */
[----:B-1----:R-:W-:Y:S02]  /*16750*/  @P2 IMAD.MOV.U32 R5, RZ, RZ, R62 ;  /* 0x000000ffff052224 */ /* 0x002fe400078e003e */
[----:B------:R-:W2:Y:S01]  /*16760*/  LDL.LU R62, [R1+0xbf4] ;  /* 0x000bf400013e7983 */ /* 0x000ea20000300800 */
[----:B------:R-:W-:-:S03]  /*16770*/  @P2 IMAD.MOV.U32 R4, RZ, RZ, R61 ;  /* 0x000000ffff042224 */ /* 0x000fc600078e003d */
[----:B------:R-:W2:Y:S01]  /*16780*/  LDL.LU R61, [R1+0xbf0] ;  /* 0x000bf000013d7983 */ /* 0x000ea20000300800 */
[----:B----4-:R-:W-:-:S06]  /*16790*/  PRMT R66, RZ, 0x7610, R66 ;  /* 0x00007610ff427816 */ /* 0x010fcc0000000042 */
[----:B------:R1:W4:Y:S02]  /*167a0*/  @P2 LDG.E.U8 R66, desc[UR24][R4.64] ;  /* 0x0000001804422981 */ /* 0x000324000c1e1100 */
[----:B-1----:R-:W-:Y:S02]  /*167b0*/  @P2 IMAD.MOV.U32 R4, RZ, RZ, R59 ;  /* 0x000000ffff042224 */ /* 0x002fe400078e003b */
[----:B------:R-:W-:Y:S01]  /*167c0*/  @P2 IMAD.MOV.U32 R5, RZ, RZ, R137 ;  /* 0x000000ffff052224 */ /* 0x000fe200078e0089 */
[----:B------:R-:W4:Y:S04]  /*167d0*/  LDL.LU R59, [R1+0xbec] ;  /* 0x000bec00013b7983 */ /* 0x000f280000300800 */
[----:B------:R1:W4:Y:S02]  /*167e0*/  @P2 LDG.E.U8 R65, desc[UR24][R4.64] ;  /* 0x0000001804412981 */ /* 0x000324000c1e1100 */
[----:B-1----:R-:W-:-:S02]  /*167f0*/  @P2 IMAD.MOV.U32 R4, RZ, RZ, R57 ;  /* 0x000000ffff042224 */ /* 0x002fc400078e0039 */
[----:B------:R-:W4:Y:S01]  /*16800*/  LDL.LU R57, [R1+0xbe8] ;  /* 0x000be80001397983 */ /* 0x000f220000300800 */
[----:B------:R-:W-:Y:S01]  /*16810*/  @P2 IMAD.MOV.U32 R5, RZ, RZ, R138 ;  /* 0x000000ffff052224 */ /* 0x000fe200078e008a */
[----:B---3--:R-:W-:-:S06]  /*16820*/  PRMT R64, RZ, 0x7610, R64 ;  /* 0x00007610ff407816 */ /* 0x008fcc0000000040 */
[----:B------:R1:W3:Y:S01]  /*16830*/  @P2 LDG.E.U8 R64, desc[UR24][R4.64] ;  /* 0x0000001804402981 */ /* 0x0002e2000c1e1100 */
[----:B------:R-:W-:Y:S01]  /*16840*/  PRMT R63, RZ, 0x7610, R63 ;  /* 0x00007610ff3f7816 */ /* 0x000fe2000000003f */
[----:B-1----:R-:W-:Y:S02]  /*16850*/  @P2 IMAD.MOV.U32 R4, RZ, RZ, R140 ;  /* 0x000000ffff042224 */ /* 0x002fe400078e008c */
[----:B------:R-:W-:-:S05]  /*16860*/  @P2 IMAD.MOV.U32 R5, RZ, RZ, R139 ;  /* 0x000000ffff052224 */ /* 0x000fca00078e008b */
[----:B------:R1:W3:Y:S02]  /*16870*/  @P2 LDG.E.U8 R63, desc[UR24][R4.64] ;  /* 0x00000018043f2981 */ /* 0x0002e4000c1e1100 */
[----:B-1----:R-:W-:Y:S02]  /*16880*/  @P2 IMAD.MOV.U32 R4, RZ, RZ, R55 ;  /* 0x000000ffff042224 */ /* 0x002fe400078e0037 */
[----:B------:R-:W3:Y:S01]  /*16890*/  LDL.LU R55, [R1+0xbe4] ;  /* 0x000be40001377983 */ /* 0x000ee20000300800 */
[----:B------:R-:W-:Y:S01]  /*168a0*/  @P2 IMAD.MOV.U32 R5, RZ, RZ, R3 ;  /* 0x000000ffff052224 */ /* 0x000fe200078e0003 */
[----:B--2---:R-:W-:Y:S02]  /*168b0*/  PRMT R62, RZ, 0x7610, R62 ;  /* 0x00007610ff3e7816 */ /* 0x004fe4000000003e */
[----:B------:R-:W-:-:S04]  /*168c0*/  PRMT R61, RZ, 0x7610, R61 ;  /* 0x00007610ff3d7816 */ /* 0x000fc8000000003d */
[----:B------:R1:W2:Y:S02]  /*168d0*/  @P2 LDG.E.U8 R62, desc[UR24][R4.64] ;  /* 0x00000018043e2981 */ /* 0x0002a4000c1e1100 */
[----:B-1----:R-:W-:Y:S02]  /*168e0*/  @P2 IMAD.MOV.U32 R4, RZ, RZ, R53 ;  /* 0x000000ffff042224 */ /* 0x002fe400078e0035 */
[----:B------:R-:W-:Y:S01]  /*168f0*/  @P2 IMAD.MOV.U32 R5, RZ, RZ, R11 ;  /* 0x000000ffff052224 */ /* 0x000fe200078e000b */
[----:B------:R-:W2:Y:S04]  /*16900*/  LDL.LU R53, [R1+0xbe0] ;  /* 0x000be00001357983 */ /* 0x000ea80000300800 */
[----:B------:R1:W2:Y:S01]  /*16910*/  @P2 LDG.E.U8 R61, desc[UR24][R4.64] ;  /* 0x00000018043d2981 */ /* 0x0002a2000c1e1100 */
[----:B----4-:R-:W-:Y:S01]  /*16920*/  PRMT R59, RZ, 0x7610, R59 ;  /* 0x00007610ff3b7816 */ /* 0x010fe2000000003b */
[----:B-1----:R-:W-:-:S02]  /*16930*/  @P2 IMAD.MOV.U32 R5, RZ, RZ, R76 ;  /* 0x000000ffff052224 */ /* 0x002fc400078e004c */
[----:B------:R-:W-:Y:S01]  /*16940*/  @P2 IMAD.MOV.U32 R4, RZ, RZ, R51 ;  /* 0x000000ffff042224 */ /* 0x000fe200078e0033 */
[----:B------:R-:W4:Y:S04]  /*16950*/  LDL.LU R76, [R1+0xbdc] ;  /* 0x000bdc00014c7983 */ /* 0x000f280000300800 */
[----:B------:R-:W4:Y:S01]  /*16960*/  LDL.LU R51, [R1+0xbd8] ;  /* 0x000bd80001337983 */ /* 0x000f220000300800 */
[----:B------:R-:W-:-:S03]  /*16970*/  PRMT R57, RZ, 0x7610, R57 ;  /* 0x00007610ff397816 */ /* 0x000fc60000000039 */
[----:B------:R1:W4:Y:S02]  /*16980*/  @P2 LDG.E.U8 R59, desc[UR24][R4.64] ;  /* 0x00000018043b2981 */ /* 0x000324000c1e1100 */
[----:B-1----:R-:W-:Y:S02]  /*16990*/  @P2 IMAD.MOV.U32 R4, RZ, RZ, R79 ;  /* 0x000000ffff042224 */ /* 0x002fe400078e004f */
[----:B------:R-:W-:Y:S02]  /*169a0*/  @P2 IMAD.MOV.U32 R5, RZ, RZ, R31 ;  /* 0x000000ffff052224 */ /* 0x000fe400078e001f */
[----:B------:R-:W4:Y:S04]  /*169b0*/  LDL.LU R31, [R1+0xbd4] ;  /* 0x000bd400011f7983 */ /* 0x000f280000300800 */
[----:B------:R1:W4:Y:S04]  /*169c0*/  @P2 LDG.E.U8 R57, desc[UR24][R4.64] ;  /* 0x0000001804392981 */ /* 0x000328000c1e1100 */
[----:B------:R-:W4:Y:S01]  /*169d0*/  LDL.LU R79, [R1+0xbd0] ;  /* 0x000bd000014f7983 */ /* 0x000f220000300800 */
[----:B-1----:R-:W-:-:S02]  /*169e0*/  @P2 IMAD.MOV.U32 R5, RZ, RZ, R73 ;  /* 0x000000ffff052224 */ /* 0x002fc400078e0049 */
[----:B------:R-:W-:Y:S01]  /*169f0*/  @P2 IMAD.MOV.U32 R4, RZ, RZ, R47 ;  /* 0x000000ffff042224 */ /* 0x000fe200078e002f */
[----:B------:R-:W4:Y:S04]  /*16a00*/  LDL.LU R73, [R1+0xbcc] ;  /* 0x000bcc0001497983 */ /* 0x000f280000300800 */
[----:B------:R-:W4:Y:S01]  /*16a10*/  LDL.LU R47, [R1+0xbc8] ;  /* 0x000bc800012f7983 */ /* 0x000f220000300800 */
[----:B---3--:R-:W-:-:S06]  /*16a20*/  PRMT R55, RZ, 0x7610, R55 ;  /* 0x00007610ff377816 */ /* 0x008fcc0000000037 */
[----:B------:R1:W3:Y:S02]  /*16a30*/  @P2 LDG.E.U8 R55, desc[UR24][R4.64] ;  /* 0x0000001804372981 */ /* 0x0002e4000c1e1100 */
[----:B-1----:R-:W-:Y:S02]  /*16a40*/  @P2 IMAD.MOV.U32 R5, RZ, RZ, R68 ;  /* 0x000000ffff052224 */ /* 0x002fe400078e0044 */
[----:B------:R-:W-:Y:S01]  /*16a50*/  @P2 IMAD.MOV.U32 R4, RZ, RZ, R45 ;  /* 0x000000ffff042224 */ /* 0x000fe200078e002d */
[----:B------:R-:W3:Y:S04]  /*16a60*/  LDL.LU R68, [R1+0xbc4] ;  /* 0x000bc40001447983 */ /* 0x000ee80000300800 */
[----:B------:R-:W3:Y:S01]  /*16a70*/  LDL.LU R45, [R1+0xbc0] ;  /* 0x000bc000012d7983 */ /* 0x000ee20000300800 */
[----:B------:R-:W-:-:S02]  /*16a80*/  PRMT R49, RZ, 0x7610, R49 ;  /* 0x00007610ff317816 */ /* 0x000fc40000000031 */
[----:B--2---:R-:W-:-:S06]  /*16a90*/  PRMT R53, RZ, 0x7610, R53 ;  /* 0x00007610ff357816 */ /* 0x004fcc0000000035 */
[----:B------:R1:W2:Y:S02]  /*16aa0*/  @P2 LDG.E.U8 R53, desc[UR24][R4.64] ;  /* 0x0000001804352981 */ /* 0x0002a4000c1e1100 */
[----:B-1----:R-:W-:Y:S02]  /*16ab0*/  @P2 IMAD.MOV.U32 R4, RZ, RZ, R70 ;  /* 0x000000ffff042224 */ /* 0x002fe400078e0046 */
[----:B------:R-:W-:Y:S02]  /*16ac0*/  @P2 IMAD.MOV.U32 R5, RZ, RZ, R43 ;  /* 0x000000ffff052224 */ /* 0x000fe400078e002b */
[----:B------:R-:W2:Y:S01]  /*16ad0*/  LDL.LU R43, [R1+0xbbc] ;  /* 0x000bbc00012b7983 */ /* 0x000ea20000300800 */
[----:B----4-:R-:W-:-:S03]  /*16ae0*/  PRMT R51, RZ, 0x7610, R51 ;  /* 0x00007610ff337816 */ /* 0x010fc60000000033 */
[----:B------:R-:W4:Y:S04]  /*16af0*/  LDL.LU R70, [R1+0xbb8] ;  /* 0x000bb80001467983 */ /* 0x000f280000300800 */
[----:B------:R1:W4:Y:S02]  /*16b00*/  @P2 LDG.E.U8 R51, desc[UR24][R4.64] ;  /* 0x0000001804332981 */ /* 0x000324000c1e1100 */
[----:B-1----:R-:W-:Y:S02]  /*16b10*/  @P2 IMAD.MOV.U32 R5, RZ, RZ, R78 ;  /* 0x000000ffff052224 */ /* 0x002fe400078e004e */
[----:B------:R-:W-:Y:S01]  /*16b20*/  @P2 IMAD.MOV.U32 R4, RZ, RZ, R41 ;  /* 0x000000ffff042224 */ /* 0x000fe200078e0029 */
[----:B------:R-:W4:Y:S04]  /*16b30*/  LDL.LU R78, [R1+0xbb4] ;  /* 0x000bb400014e7983 */ /* 0x000f280000300800 */
[----:B------:R-:W4:Y:S04]  /*16b40*/  LDL.LU R41, [R1+0xbb0] ;  /* 0x000bb00001297983 */ /* 0x000f280000300800 */
[----:B------:R1:W4:Y:S02]  /*16b50*/  @P2 LDG.E.U8 R49, desc[UR24][R4.64] ;  /* 0x0000001804312981 */ /* 0x000324000c1e1100 */
[----:B-1----:R-:W-:-:S02]  /*16b60*/  @P2 IMAD.MOV.U32 R5, RZ, RZ, R69 ;  /* 0x000000ffff052224 */ /* 0x002fc400078e0045 */
[----:B------:R-:W-:Y:S01]  /*16b70*/  @P2 IMAD.MOV.U32 R4, RZ, RZ, R39 ;  /* 0x000000ffff042224 */ /* 0x000fe200078e0027 */
[----:B------:R-:W4:Y:S01]  /*16b80*/  LDL.LU R69, [R1+0xbac] ;  /* 0x000bac0001457983 */ /* 0x000f220000300800 */
[----:B------:R-:W-:-:S03]  /*16b90*/  PRMT R47, RZ, 0x7610, R47 ;  /* 0x00007610ff2f7816 */ /* 0x000fc6000000002f */
[----:B------:R-:W4:Y:S04]  /*16ba0*/  LDL.LU R39, [R1+0xba8] ;  /* 0x000ba80001277983 */ /* 0x000f280000300800 */
[----:B------:R1:W4:Y:S02]  /*16bb0*/  @P2 LDG.E.U8 R47, desc[UR24][R4.64] ;  /* 0x00000018042f2981 */ /* 0x000324000c1e1100 */
[----:B-1----:R-:W-:Y:S02]  /*16bc0*/  @P2 IMAD.MOV.U32 R5, RZ, RZ, R75 ;  /* 0x000000ffff052224 */ /* 0x002fe400078e004b */
[----:B------:R-:W-:Y:S01]  /*16bd0*/  @P2 IMAD.MOV.U32 R4, RZ, RZ, R37 ;  /* 0x000000ffff042224 */ /* 0x000fe200078e0025 */
[----:B------:R-:W4:Y:S04]  /*16be0*/  LDL.LU R75, [R1+0xba4] ;  /* 0x000ba400014b7983 */ /* 0x000f280000300800 */
[----:B------:R-:W4:Y:S01]  /*16bf0*/  LDL.LU R37, [R1+0xba0] ;  /* 0x000ba00001257983 */ /* 0x000f220000300800 */
[----:B---3--:R-:W-:-:S06]  /*16c00*/  PRMT R45, RZ, 0x7610, R45 ;  /* 0x00007610ff2d7816 */ /* 0x008fcc000000002d */
[----:B------:R1:W3:Y:S02]  /*16c10*/  @P2 LDG.E.U8 R45, desc[UR24][R4.64] ;  /* 0x00000018042d2981 */ /* 0x0002e4000c1e1100 */
[----:B-1----:R-:W-:Y:S02]  /*16c20*/  @P2 IMAD.MOV.U32 R5, RZ, RZ, R33 ;  /* 0x000000ffff052224 */ /* 0x002fe400078e0021 */
[----:B------:R-:W3:Y:S01]  /*16c30*/  LDL.LU R33, [R1+0xb9c] ;  /* 0x000b9c0001217983 */ /* 0x000ee20000300800 */
[----:B------:R-:W-:-:S03]  /*16c40*/  @P2 IMAD.MOV.U32 R4, RZ, RZ, R72 ;  /* 0x000000ffff042224 */ /* 0x000fc600078e0048 */
[----:B------:R-:W3:Y:S01]  /*16c50*/  LDL.LU R72, [R1+0xb98] ;  /* 0x000b980001487983 */ /* 0x000ee20000300800 */
[----:B--2---:R-:W-:-:S06]  /*16c60*/  PRMT R43, RZ, 0x7610, R43 ;  /* 0x00007610ff2b7816 */ /* 0x004fcc000000002b */
[----:B------:R1:W2:Y:S02]  /*16c70*/  @P2 LDG.E.U8 R43, desc[UR24][R4.64] ;  /* 0x00000018042b2981 */ /* 0x0002a4000c1e1100 */
[----:B-1----:R-:W-:Y:S02]  /*16c80*/  @P2 IMAD.MOV.U32 R4, RZ, RZ, R29 ;  /* 0x000000ffff042224 */ /* 0x002fe400078e001d */
[----:B------:R-:W-:Y:S02]  /*16c90*/  @P2 IMAD.MOV.U32 R5, RZ, RZ, R71 ;  /* 0x000000ffff052224 */ /* 0x000fe400078e0047 */
[----:B------:R-:W2:Y:S04]  /*16ca0*/  LDL.LU R71, [R1+0xb94] ;  /* 0x000b940001477983 */ /* 0x000ea80000300800 */
[----:B------:R-:W2:Y:S01]  /*16cb0*/  LDL.LU R29, [R1+0xb90] ;  /* 0x000b9000011d7983 */ /* 0x000ea20000300800 */
[----:B----4-:R-:W-:-:S06]  /*16cc0*/  PRMT R41, RZ, 0x7610, R41 ;  /* 0x00007610ff297816 */ /* 0x010fcc0000000029 */
[----:B------:R1:W4:Y:S02]  /*16cd0*/  @P2 LDG.E.U8 R41, desc[UR24][R4.64] ;  /* 0x0000001804292981 */ /* 0x000324000c1e1100 */
[----:B-1----:R-:W-:Y:S02]  /*16ce0*/  @P2 IMAD.MOV.U32 R5, RZ, RZ, R77 ;  /* 0x000000ffff052224 */ /* 0x002fe400078e004d */
[----:B------:R-:W-:Y:S01]  /*16cf0*/  @P2 IMAD.MOV.U32 R4, RZ, RZ, R27 ;  /* 0x000000ffff042224 */ /* 0x000fe200078e001b */
[----:B------:R-:W4:Y:S01]  /*16d00*/  LDL.LU R77, [R1+0xb8c] ;  /* 0x000b8c00014d7983 */ /* 0x000f220000300800 */
[----:B------:R-:W-:-:S03]  /*16d10*/  PRMT R39, RZ, 0x7610, R39 ;  /* 0x00007610ff277816 */ /* 0x000fc60000000027 */
[----:B------:R-:W4:Y:S04]  /*16d20*/  LDL.LU R27, [R1+0xb88] ;  /* 0x000b8800011b7983 */ /* 0x000f280000300800 */
[----:B------:R1:W4:Y:S02]  /*16d30*/  @P2 LDG.E.U8 R39, desc[UR24][R4.64] ;  /* 0x0000001804272981 */ /* 0x000324000c1e1100 */
[----:B-1----:R-:W-:Y:S02]  /*16d40*/  @P2 IMAD.MOV.U32 R5, RZ, RZ, R25 ;  /* 0x000000ffff052224 */ /* 0x002fe400078e0019 */
[----:B------:R-:W4:Y:S01]  /*16d50*/  LDL.LU R25, [R1+0xb84] ;  /* 0x000b840001197983 */ /* 0x000f220000300800 */
[----:B------:R-:W-:Y:S01]  /*16d60*/  @P2 IMAD.MOV.U32 R4, RZ, RZ, R23 ;  /* 0x000000ffff042224 */ /* 0x000fe200078e0017 */
[----:B------:R-:W-:-:S02]  /*16d70*/  PRMT R37, RZ, 0x7610, R37 ;  /* 0x00007610ff257816 */ /* 0x000fc40000000025 */
[----:B------:R-:W4:Y:S04]  /*16d80*/  LDL.LU R23, [R1+0xb80] ;  /* 0x000b800001177983 */ /* 0x000f280000300800 */
[----:B------:R1:W4:Y:S02]  /*16d90*/  @P2 LDG.E.U8 R37, desc[UR24][R4.64] ;  /* 0x0000001804252981 */ /* 0x000324000c1e1100 */
[----:B-1----:R-:W-:Y:S02]  /*16da0*/  @P2 IMAD.MOV.U32 R5, RZ, RZ, R21 ;  /* 0x000000ffff052224 */ /* 0x002fe400078e0015 */
[----:B------:R-:W4:Y:S01]  /*16db0*/  LDL.LU R21, [R1+0xb7c] ;  /* 0x000b7c0001157983 */ /* 0x000f220000300800 */
[----:B------:R-:W-:Y:S01]  /*16dc0*/  PRMT R35, RZ, 0x7610, R35 ;  /* 0x00007610ff237816 */ /* 0x000fe20000000023 */
[----:B------:R-:W-:Y:S01]  /*16dd0*/  @P2 IMAD.MOV.U32 R4, RZ, RZ, R74 ;  /* 0x000000ffff042224 */ /* 0x000fe200078e004a */
[----:B------:R-:W-:Y:S01]  /*16de0*/  PRMT R31, RZ, 0x7610, R31 ;  /* 0x00007610ff1f7816 */ /* 0x000fe2000000001f */
[----:B------:R-:W4:Y:S04]  /*16df0*/  LDL.LU R74, [R1+0xb78] ;  /* 0x000b7800014a7983 */ /* 0x000f280000300800 */
[----:B------:R1:W4:Y:S01]  /*16e00*/  @P2 LDG.E.U8 R35, desc[UR24][R4.64] ;  /* 0x0000001804232981 */ /* 0x000322000c1e1100 */
[----:B---3--:R-:W-:Y:S01]  /*16e10*/  PRMT R33, RZ, 0x7610, R33 ;  /* 0x00007610ff217816 */ /* 0x008fe20000000021 */
[----:B-1----:R-:W-:-:S02]  /*16e20*/  @P2 IMAD.MOV.U32 R4, RZ, RZ, R0 ;  /* 0x000000ffff042224 */ /* 0x002fc400078e0000 */
[----:B------:R-:W-:Y:S01]  /*16e30*/  @P2 IMAD.MOV.U32 R5, RZ, RZ, R10 ;  /* 0x000000ffff052224 */ /* 0x000fe200078e000a */
[----:B------:R-:W-:Y:S01]  /*16e40*/  PRMT R19, RZ, 0x7610, R19 ;  /* 0x00007610ff137816 */ /* 0x000fe20000000013 */
[----:B------:R-:W3:Y:S04]  /*16e50*/  LDL.LU R10, [R1+0xb74] ;  /* 0x000b7400010a7983 */ /* 0x000ee80000300800 */
[----:B------:R1:W3:Y:S01]  /*16e60*/  @P2 LDG.E.U8 R33, desc[UR24][R4.64] ;  /* 0x0000001804212981 */ /* 0x0002e2000c1e1100 */
[----:B------:R-:W-:Y:S02]  /*16e70*/  PRMT R72, RZ, 0x7610, R72 ;  /* 0x00007610ff487816 */ /* 0x000fe40000000048 */
[----:B------:R-:W-:Y:S01]  /*16e80*/  PRMT R70, RZ, 0x7610, R70 ;  /* 0x00007610ff467816 */ /* 0x000fe20000000046 */
[----:B------:R-:W3:Y:S01]  /*16e90*/  LDL.LU R0, [R1+0xb70] ;  /* 0x000b700001007983 */ /* 0x000ee20000300800 */
[----:B-1----:R-:W-:-:S02]  /*16ea0*/  @P2 IMAD.MOV.U32 R4, RZ, RZ, R2 ;  /* 0x000000ffff042224 */ /* 0x002fc400078e0002 */
[----:B------:R-:W-:Y:S01]  /*16eb0*/  @P2 IMAD.MOV.U32 R5, RZ, RZ, R117 ;  /* 0x000000ffff052224 */ /* 0x000fe200078e0075 */
[----:B------:R-:W-:Y:S01]  /*16ec0*/  PRMT R69, RZ, 0x7610, R69 ;  /* 0x00007610ff457816 */ /* 0x000fe20000000045 */
[----:B------:R-:W3:Y:S04]  /*16ed0*/  LDL.LU R117, [R1+0xb6c] ;  /* 0x000b6c0001757983 */ /* 0x000ee80000300800 */
[----:B------:R1:W3:Y:S02]  /*16ee0*/  @P2 LDG.E.U8 R31, desc[UR24][R4.64] ;  /* 0x00000018041f2981 */ /* 0x0002e4000c1e1100 */
[----:B-1----:R-:W-:Y:S02]  /*16ef0*/  @P2 IMAD.MOV.U32 R4, RZ, RZ, R164 ;  /* 0x000000ffff042224 */ /* 0x002fe400078e00a4 */
[----:B------:R-:W-:Y:S01]  /*16f00*/  @P2 IMAD.MOV.U32 R5, RZ, RZ, R165 ;  /* 0x000000ffff052224 */ /* 0x000fe200078e00a5 */
[----:B--2---:R-:W-:-:S06]  /*16f10*/  PRMT R29, RZ, 0x7610, R29 ;  /* 0x00007610ff1d7816 */ /* 0x004fcc000000001d */
[----:B------:R1:W2:Y:S02]  /*16f20*/  @P2 LDG.E.U8 R29, desc[UR24][R4.64] ;  /* 0x00000018041d2981 */ /* 0x0002a4000c1e1100 */
[----:B-1----:R-:W-:Y:S02]  /*16f30*/  @P2 IMAD.MOV.U32 R4, RZ, RZ, R162 ;  /* 0x000000ffff042224 */ /* 0x002fe400078e00a2 */
[----:B------:R-:W-:Y:S01]  /*16f40*/  @P2 IMAD.MOV.U32 R5, RZ, RZ, R163 ;  /* 0x000000ffff052224 */ /* 0x000fe200078e00a3 */
[----:B----4-:R-:W-:-:S06]  /*16f50*/  PRMT R27, RZ, 0x7610, R27 ;  /* 0x00007610ff1b7816 */ /* 0x010fcc000000001b */
[----:B------:R1:W4:Y:S01]  /*16f60*/  @P2 LDG.E.U8 R27, desc[UR24][R4.64] ;  /* 0x00000018041b2981 */ /* 0x000322000c1e1100 */
[----:B------:R-:W-:Y:S01]  /*16f70*/  PRMT R25, RZ, 0x7610, R25 ;  /* 0x00007610ff197816 */ /* 0x000fe20000000019 */
[----:B-1----:R-:W-:Y:S02]  /*16f80*/  @P2 IMAD.MOV.U32 R4, RZ, RZ, R160 ;  /* 0x000000ffff042224 */ /* 0x002fe400078e00a0 */
[----:B------:R-:W-:Y:S01]  /*16f90*/  @P2 IMAD.MOV.U32 R5, RZ, RZ, R161 ;  /* 0x000000ffff052224 */ /* 0x000fe200078e00a1 */
[----:B------:R-:W-:-:S04]  /*16fa0*/  PRMT R23, RZ, 0x7610, R23 ;  /* 0x00007610ff177816 */ /* 0x000fc80000000017 */
[----:B------:R1:W2:Y:S02]  /*16fb0*/  @P2 LDG.E.U8 R25, desc[UR24][R4.64] ;  /* 0x0000001804192981 */ /* 0x0002a4000c1e1100 */
[----:B-1----:R-:W-:Y:S02]  /*16fc0*/  @P2 IMAD.MOV.U32 R4, RZ, RZ, R158 ;  /* 0x000000ffff042224 */ /* 0x002fe400078e009e */
[----:B------:R-:W-:Y:S01]  /*16fd0*/  @P2 IMAD.MOV.U32 R5, RZ, RZ, R159 ;  /* 0x000000ffff052224 */ /* 0x000fe200078e009f */
[----:B------:R-:W-:Y:S01]  /*16fe0*/  PRMT R21, RZ, 0x7610, R21 ;  /* 0x00007610ff157816 */ /* 0x000fe20000000015 */
[----:B------:R-:W2:Y:S04]  /*16ff0*/  LDL R158, [R1+0x994] ;  /* 0x00099400019e7983 */ /* 0x000ea80000100800 */
[----:B------:R1:W2:Y:S02]  /*17000*/  @P2 LDG.E.U8 R23, desc[UR24][R4.64] ;  /* 0x0000001804172981 */ /* 0x0002a4000c1e1100 */
[----:B-1----:R-:W-:-:S02]  /*17010*/  @P2 IMAD.MOV.U32 R4, RZ, RZ, R156 ;  /* 0x000000ffff042224 */ /* 0x002fc400078e009c */
[----:B------:R-:W-:-:S05]  /*17020*/  @P2 IMAD.MOV.U32 R5, RZ, RZ, R157 ;  /* 0x000000ffff052224 */ /* 0x000fca00078e009d */
[----:B------:R1:W2:Y:S02]  /*17030*/  @P2 LDG.E.U8 R21, desc[UR24][R4.64] ;  /* 0x0000001804152981 */ /* 0x0002a4000c1e1100 */
[----:B-1----:R-:W-:Y:S02]  /*17040*/  @P2 IMAD.MOV.U32 R4, RZ, RZ, R154 ;  /* 0x000000ffff042224 */ /* 0x002fe400078e009a */
[----:B------:R-:W-:-:S05]  /*17050*/  @P2 IMAD.MOV.U32 R5, RZ, RZ, R155 ;  /* 0x000000ffff052224 */ /* 0x000fca00078e009b */
[----:B------:R1:W2:Y:S01]  /*17060*/  @P2 LDG.E.U8 R19, desc[UR24][R4.64] ;  /* 0x0000001804132981 */ /* 0x0002a2000c1e1100 */
[----:B------:R-:W-:Y:S01]  /*17070*/  PRMT R71, RZ, 0x7610, R71 ;  /* 0x00007610ff477816 */ /* 0x000fe20000000047 */
[----:B-1----:R-:W-:Y:S02]  /*17080*/  @P2 IMAD.MOV.U32 R4, RZ, RZ, R152 ;  /* 0x000000ffff042224 */ /* 0x002fe400078e0098 */
[----:B------:R-:W-:-:S05]  /*17090*/  @P2 IMAD.MOV.U32 R5, RZ, RZ, R153 ;  /* 0x000000ffff052224 */ /* 0x000fca00078e0099 */
[----:B------:R1:W2:Y:S02]  /*170a0*/  @P2 LDG.E.U8 R72, desc[UR24][R4.64] ;  /* 0x0000001804482981 */ /* 0x0002a4000c1e1100 */
[----:B-1----:R-:W-:Y:S02]  /*170b0*/  @P2 IMAD.MOV.U32 R4, RZ, RZ, R150 ;  /* 0x000000ffff042224 */ /* 0x002fe400078e0096 */
[----:B------:R-:W-:Y:S02]  /*170c0*/  @P2 IMAD.MOV.U32 R5, RZ, RZ, R151 ;  /* 0x000000ffff052224 */ /* 0x000fe400078e0097 */
[----:B------:R-:W2:Y:S04]  /*170d0*/  LDL R151, [R1+0x998] ;  /* 0x0009980001977983 */ /* 0x000ea80000100800 */
[----:B------:R1:W2:Y:S04]  /*170e0*/  @P2 LDG.E.U8 R71, desc[UR24][R4.64] ;  /* 0x0000001804472981 */ /* 0x0002a8000c1e1100 */
[----:B------:R-:W2:Y:S01]  /*170f0*/  LDL.LU R152, [R1+0x264] ;  /* 0x0002640001987983 */ /* 0x000ea20000300800 */
[----:B-1----:R-:W-:-:S02]  /*17100*/  @P2 IMAD.MOV.U32 R4, RZ, RZ, R148 ;  /* 0x000000ffff042224 */ /* 0x002fc400078e0094 */
[----:B------:R-:W-:-:S05]  /*17110*/  @P2 IMAD.MOV.U32 R5, RZ, RZ, R149 ;  /* 0x000000ffff052224 */ /* 0x000fca00078e0095 */
[----:B------:R1:W2:Y:S02]  /*17120*/  @P2 LDG.E.U8 R70, desc[UR24][R4.64] ;  /* 0x0000001804462981 */ /* 0x0002a4000c1e1100 */
[----:B-1----:R-:W-:Y:S02]  /*17130*/  @P2 IMAD.MOV.U32 R4, RZ, RZ, R146 ;  /* 0x000000ffff042224 */ /* 0x002fe400078e0092 */
[----:B------:R-:W-:-:S05]  /*17140*/  @P2 IMAD.MOV.U32 R5, RZ, RZ, R147 ;  /* 0x000000ffff052224 */ /* 0x000fca00078e0093 */
[----:B------:R1:W2:Y:S02]  /*17150*/  @P2 LDG.E.U8 R69, desc[UR24][R4.64] ;  /* 0x0000001804452981 */ /* 0x0002a4000c1e1100 */
[----:B-1----:R-:W-:Y:S02]  /*17160*/  @P2 IMAD.MOV.U32 R4, RZ, RZ, R143 ;  /* 0x000000ffff042224 */ /* 0x002fe400078e008f */
[----:B------:R-:W-:Y:S01]  /*17170*/  @P2 IMAD.MOV.U32 R5, RZ, RZ, R144 ;  /* 0x000000ffff052224 */ /* 0x000fe200078e0090 */
[----:B------:R-:W2:Y:S04]  /*17180*/  LDL.LU R143, [R1+0x268] ;  /* 0x00026800018f7983 */ /* 0x000ea80000300800 */
[----:B------:R-:W2:Y:S04]  /*17190*/  LDL.LU R144, [R1+0x26c] ;  /* 0x00026c0001907983 */ /* 0x000ea80000300800 */
[----:B------:R-:W2:Y:S04]  /*171a0*/  LDL.LU R163, [R1+0x270] ;  /* 0x0002700001a37983 */ /* 0x000ea80000300800 */
[----:B------:R-:W2:Y:S04]  /*171b0*/  LDL.LU R164, [R1+0x274] ;  /* 0x0002740001a47983 */ /* 0x000ea80000300800 */
[----:B------:R-:W2:Y:S04]  /*171c0*/  LDL.LU R155, [R1+0x278] ;  /* 0x00027800019b7983 */ /* 0x000ea80000300800 */
[----:B------:R-:W2:Y:S04]  /*171d0*/  LDL.LU R156, [R1+0x294] ;  /* 0x00029400019c7983 */ /* 0x000ea80000300800 */
[----:B------:R-:W4:Y:S04]  /*171e0*/  LDL.LU R149, [R1+0x298] ;  /* 0x0002980001957983 */ /* 0x000f280000300800 */
[----:B------:R-:W4:Y:S01]  /*171f0*/  LDL.LU R150, [R1+0x29c] ;  /* 0x00029c0001967983 */ /* 0x000f220000300800 */
[----:B------:R-:W-:-:S02]  /*17200*/  PRMT R79, RZ, 0x7610, R79 ;  /* 0x00007610ff4f7816 */ /* 0x000fc4000000004f */
[----:B------:R-:W-:-:S04]  /*17210*/  PRMT R78, RZ, 0x7610, R78 ;  /* 0x00007610ff4e7816 */ /* 0x000fc8000000004e */
[----:B------:R1:W4:Y:S01]  /*17220*/  @P2 LDG.E.U8 R79, desc[UR24][R4.64] ;  /* 0x00000018044f2981 */ /* 0x000322000c1e1100 */
[----:B------:R-:W-:Y:S01]  /*17230*/  PRMT R77, RZ, 0x7610, R77 ;  /* 0x00007610ff4d7816 */ /* 0x000fe2000000004d */
[----:B-1----:R-:W-:Y:S02]  /*17240*/  @P2 IMAD.MOV.U32 R4, RZ, RZ, R141 ;  /* 0x000000ffff042224 */ /* 0x002fe400078e008d */
[----:B------:R-:W-:Y:S01]  /*17250*/  @P2 IMAD.MOV.U32 R5, RZ, RZ, R142 ;  /* 0x000000ffff052224 */ /* 0x000fe200078e008e */
[----:B------:R-:W4:Y:S04]  /*17260*/  LDL.LU R141, [R1+0x2a0] ;  /* 0x0002a000018d7983 */ /* 0x000f280000300800 */
[----:B------:R1:W4:Y:S01]  /*17270*/  @P2 LDG.E.U8 R78, desc[UR24][R4.64] ;  /* 0x00000018044e2981 */ /* 0x000322000c1e1100 */
[----:B------:R-:W-:-:S03]  /*17280*/  PRMT R76, RZ, 0x7610, R76 ;  /* 0x00007610ff4c7816 */ /* 0x000fc6000000004c */
[----:B------:R-:W4:Y:S01]  /*17290*/  LDL.LU R142, [R1+0x2a4] ;  /* 0x0002a400018e7983 */ /* 0x000f220000300800 */
[----:B-1----:R-:W-:Y:S02]  /*172a0*/  @P2 IMAD.MOV.U32 R4, RZ, RZ, R102 ;  /* 0x000000ffff042224 */ /* 0x002fe400078e0066 */
[----:B------:R-:W-:Y:S02]  /*172b0*/  @P2 IMAD.MOV.U32 R5, RZ, RZ, R145 ;  /* 0x000000ffff052224 */ /* 0x000fe400078e0091 */
[----:B---3--:R-:W-:-:S03]  /*172c0*/  @!P6 IMAD.MOV R117, RZ, RZ, -R117 ;  /* 0x000000ffff75e224 */ /* 0x008fc600078e0a75 */
[----:B------:R1:W3:Y:S02]  /*172d0*/  @P2 LDG.E.U8 R77, desc[UR24][R4.64] ;  /* 0x00000018044d2981 */ /* 0x0002e4000c1e1100 */
[----:B-1----:R-:W-:Y:S02]  /*172e0*/  @P2 IMAD.MOV.U32 R4, RZ, RZ, R96 ;  /* 0x000000ffff042224 */ /* 0x002fe400078e0060 */
[----:B------:R-:W-:Y:S01]  /*172f0*/  @P2 IMAD.MOV.U32 R5, RZ, RZ, R100 ;  /* 0x000000ffff052224 */ /* 0x000fe200078e0064 */
[----:B------:R-:W-:Y:S04]  /*17300*/  STL [R1+0xae8], R117 ;  /* 0x000ae87501007387 */ /* 0x000fe80000100800 */
[----:B------:R1:W3:Y:S02]  /*17310*/  @P2 LDG.E.U8 R76, desc[UR24][R4.64] ;  /* 0x00000018044c2981 */ /* 0x0002e4000c1e1100 */
[----:B-1----:R-:W-:Y:S01]  /*17320*/  @P2 IMAD.MOV.U32 R4, RZ, RZ, R85 ;  /* 0x000000ffff042224 */ /* 0x002fe200078e0055 */
[----:B--2---:R-:W-:-:S02]  /*17330*/  SEL R85, R10, R156, !P3 ;  /* 0x0000009c0a557207 */ /* 0x004fc40005800000 */
[----:B------:R-:W2:Y:S01]  /*17340*/  LDL.LU R156, [R1+0x2a8] ;  /* 0x0002a800019c7983 */ /* 0x000ea20000300800 */
[----:B------:R-:W-:Y:S01]  /*17350*/  PRMT R75, RZ, 0x7610, R75 ;  /* 0x00007610ff4b7816 */ /* 0x000fe2000000004b */
[----:B------:R-:W-:Y:S01]  /*17360*/  @P2 IMAD.MOV.U32 R5, RZ, RZ, R91 ;  /* 0x000000ffff052224 */ /* 0x000fe200078e005b */
[----:B------:R-:W-:-:S04]  /*17370*/  PRMT R74, RZ, 0x7610, R74 ;  /* 0x00007610ff4a7816 */ /* 0x000fc8000000004a */
[----:B------:R1:W3:Y:S01]  /*17380*/  @P2 LDG.E.U8 R75, desc[UR24][R4.64] ;  /* 0x00000018044b2981 */ /* 0x0002e2000c1e1100 */
[----:B------:R-:W-:Y:S01]  /*17390*/  PRMT R73, RZ, 0x7610, R73 ;  /* 0x00007610ff497816 */ /* 0x000fe20000000049 */
[----:B-1----:R-:W-:Y:S02]  /*173a0*/  @P2 IMAD.MOV.U32 R4, RZ, RZ, R14 ;  /* 0x000000ffff042224 */ /* 0x002fe400078e000e */
[----:B------:R-:W-:Y:S01]  /*173b0*/  @P2 IMAD.MOV.U32 R5, RZ, RZ, R83 ;  /* 0x000000ffff052224 */ /* 0x000fe200078e0053 */
[----:B------:R-:W-:-:S04]  /*173c0*/  SEL R14, R10, R152, !P3 ;  /* 0x000000980a0e7207 */ /* 0x000fc80005800000 */
[----:B------:R1:W3:Y:S01]  /*173d0*/  @P2 LDG.E.U8 R74, desc[UR24][R4.64] ;  /* 0x00000018044a2981 */ /* 0x0002e2000c1e1100 */
[----:B------:R-:W-:Y:S01]  /*173e0*/  PRMT R68, RZ, 0x7610, R68 ;  /* 0x00007610ff447816 */ /* 0x000fe20000000044 */
[----:B------:R-:W-:Y:S02]  /*173f0*/  IMAD R14, R14, UR6, RZ ;  /* 0x000000060e0e7c24 */ /* 0x000fe4000f8e02ff */
[----:B-1----:R-:W-:Y:S02]  /*17400*/  @P2 IMAD.MOV.U32 R4, RZ, RZ, R13 ;  /* 0x000000ffff042224 */ /* 0x002fe400078e000d */
[----:B------:R-:W-:-:S05]  /*17410*/  @P2 IMAD.MOV.U32 R5, RZ, RZ, R12 ;  /* 0x000000ffff052224 */ /* 0x000fca00078e000c */
[----:B------:R1:W3:Y:S01]  /*17420*/  @P2 LDG.E.U8 R73, desc[UR24][R4.64] ;  /* 0x0000001804492981 */ /* 0x0002e2000c1e1100 */
[----:B------:R-:W-:Y:S01]  /*17430*/  SEL R13, R10, R143, !P3 ;  /* 0x0000008f0a0d7207 */ /* 0x000fe20005800000 */
[----:B-1----:R-:W-:Y:S02]  /*17440*/  @P0 IMAD.MOV.U32 R4, RZ, RZ, R151 ;  /* 0x000000ffff040224 */ /* 0x002fe400078e0097 */
[----:B------:R-:W-:-:S05]  /*17450*/  @P0 IMAD.MOV.U32 R5, RZ, RZ, R158 ;  /* 0x000000ffff050224 */ /* 0x000fca00078e009e */
[----:B------:R1:W3:Y:S01]  /*17460*/  @P0 LDG.E.U8 R68, desc[UR24][R4.64] ;  /* 0x0000001804440981 */ /* 0x0002e2000c1e1100 */
[----:B0-----:R-:W-:Y:S01]  /*17470*/  IADD3 R114, P0, PT, R14, R7, RZ ;  /* 0x000000070e727210 */ /* 0x001fe20007f1e0ff */
[----:B------:R-:W-:Y:S01]  /*17480*/  IMAD R13, R13, UR6, RZ ;  /* 0x000000060d0d7c24 */ /* 0x000fe2000f8e02ff */
[C---:B----4-:R-:W-:Y:S02]  /*17490*/  SEL R91, R10.reuse, R149, !P3 ;  /* 0x000000950a5b7207 */ /* 0x050fe40005800000 */
[----:B------:R-:W-:Y:S01]  /*174a0*/  SEL R12, R10, R144, !P3 ;  /* 0x000000900a0c7207 */ /* 0x000fe20005800000 */
[----:B------:R-:W-:Y:S01]  /*174b0*/  STL [R1+0x188], R114 ;  /* 0x0001887201007387 */ /* 0x000fe20000100800 */
[----:B------:R-:W-:-:S03]  /*174c0*/  IADD3 R11, P6, PT, R13, R7, RZ ;  /* 0x000000070d0b7210 */ /* 0x000fc60007fde0ff */
[----:B------:R-:W4:Y:S01]  /*174d0*/  LDL.LU R149, [R1+0x2ac] ;  /* 0x0002ac0001957983 */ /* 0x000f220000300800 */
[----:B------:R-:W-:Y:S01]  /*174e0*/  IMAD R12, R12, UR6, RZ ;  /* 0x000000060c0c7c24 */ /* 0x000fe2000f8e02ff */
[C---:B-1----:R-:W-:Y:S02]  /*174f0*/  SEL R5, R10.reuse, R163, !P3 ;  /* 0x000000a30a057207 */ /* 0x042fe40005800000 */
[----:B------:R0:W-:Y:S01]  /*17500*/  STL [R1+0x190], R11 ;  /* 0x0001900b01007387 */ /* 0x0001e20000100800 */
[C---:B------:R-:W-:Y:S02]  /*17510*/  SEL R4, R10.reuse, R164, !P3 ;  /* 0x000000a40a047207 */ /* 0x040fe40005800000 */
[----:B------:R-:W-:Y:S01]  /*17520*/  IMAD R5, R5, UR6, RZ ;  /* 0x0000000605057c24 */ /* 0x000fe2000f8e02ff */
[----:B------:R-:W-:Y:S02]  /*17530*/  SEL R83, R10, R155, !P3 ;  /* 0x0000009b0a537207 */ /* 0x000fe40005800000 */
[----:B0-----:R-:W-:-:S02]  /*17540*/  LEA.HI.X.SX32 R11, R14, R6, 0x1, P0 ;  /* 0x000000060e0b7211 */ /* 0x001fc400000f0eff */
[----:B------:R-:W-:Y:S02]  /*17550*/  IADD3 R14, P0, PT, R12, R7, RZ ;  /* 0x000000070c0e7210 */ /* 0x000fe40007f1e0ff */
[----:B------:R-:W-:Y:S01]  /*17560*/  LEA.HI.X.SX32 R13, R13, R6, 0x1, P6 ;  /* 0x000000060d0d7211 */ /* 0x000fe200030f0eff */
[----:B------:R0:W-:Y:S01]  /*17570*/  STL [R1+0x184], R11 ;  /* 0x0001840b01007387 */ /* 0x0001e20000100800 */
[----:B------:R-:W-:Y:S01]  /*17580*/  SEL R96, R10, R150, !P3 ;  /* 0x000000960a607207 */ /* 0x000fe20005800000 */
[----:B------:R-:W-:Y:S02]  /*17590*/  IMAD R4, R4, UR6, RZ ;  /* 0x0000000604047c24 */ /* 0x000fe4000f8e02ff */
[----:B------:R-:W-:Y:S01]  /*175a0*/  STL [R1+0x198], R14 ;  /* 0x0001980e01007387 */ /* 0x000fe20000100800 */
[----:B------:R-:W-:-:S03]  /*175b0*/  IMAD R83, R83, UR6, RZ ;  /* 0x0000000653537c24 */ /* 0x000fc6000f8e02ff */
[----:B------:R-:W3:Y:S01]  /*175c0*/  LDL.LU R150, [R1+0x2b0] ;  /* 0x0002b00001967983 */ /* 0x000ee20000300800 */
[----:B0-----:R-:W-:-:S03]  /*175d0*/  IADD3 R11, P6, PT, R5, R7, RZ ;  /* 0x00000007050b7210 */ /* 0x001fc60007fde0ff */
[----:B------:R0:W-:Y:S01]  /*175e0*/  STL [R1+0x18c], R13 ;  /* 0x00018c0d01007387 */ /* 0x0001e20000100800 */
[----:B------:R-:W-:-:S03]  /*175f0*/  IMAD R85, R85, UR6, RZ ;  /* 0x0000000655557c24 */ /* 0x000fc6000f8e02ff */
[----:B------:R1:W-:Y:S01]  /*17600*/  STL [R1+0x1c8], R11 ;  /* 0x0001c80b01007387 */ /* 0x0003e20000100800 */
[-C--:B0-----:R-:W-:Y:S02]  /*17610*/  LEA.HI.X.SX32 R13, R12, R6.reuse, 0x1, P0 ;  /* 0x000000060c0d7211 */ /* 0x081fe400000f0eff */
[CC--:B------:R-:W-:Y:S02]  /*17620*/  IADD3 R12, P0, PT, R4.reuse, R7.reuse, RZ ;  /* 0x00000007040c7210 */ /* 0x0c0fe40007f1e0ff */
[-C--:B-1----:R-:W-:Y:S02]  /*17630*/  LEA.HI.X.SX32 R11, R5, R6.reuse, 0x1, P6 ;  /* 0x00000006050b7211 */ /* 0x082fe400030f0eff */
[----:B------:R-:W-:Y:S01]  /*17640*/  IADD3 R5, P6, PT, R83, R7, RZ ;  /* 0x0000000753057210 */ /* 0x000fe20007fde0ff */
[----:B------:R-:W-:Y:S01]  /*17650*/  STL [R1+0x194], R13 ;  /* 0x0001940d01007387 */ /* 0x000fe20000100800 */
[----:B------:R-:W-:Y:S01]  /*17660*/  LEA.HI.X.SX32 R4, R4, R6, 0x1, P0 ;  /* 0x0000000604047211 */ /* 0x000fe200000f0eff */
[----:B------:R-:W-:-:S02]  /*17670*/  IMAD R91, R91, UR6, RZ ;  /* 0x000000065b5b7c24 */ /* 0x000fc4000f8e02ff */
[----:B------:R-:W-:Y:S01]  /*17680*/  STL [R1+0x1d0], R12 ;  /* 0x0001d00c01007387 */ /* 0x000fe20000100800 */
[----:B------:R-:W-:-:S03]  /*17690*/  SEL R100, R10, R141, !P3 ;  /* 0x0000008d0a647207 */ /* 0x000fc60005800000 */
[----:B------:R0:W-:Y:S04]  /*176a0*/  STL [R1+0x1c4], R11 ;  /* 0x0001c40b01007387 */ /* 0x0001e80000100800 */
[----:B------:R1:W-:Y:S04]  /*176b0*/  STL [R1+0x1d8], R5 ;  /* 0x0001d80501007387 */ /* 0x0003e80000100800 */
[----:B------:R-:W3:Y:S01]  /*176c0*/  LDL.LU R141, [R1+0x2b4] ;  /* 0x0002b400018d7983 */ /* 0x000ee20000300800 */
[----:B0-----:R-:W-:-:S03]  /*176d0*/  IADD3 R11, P0, PT, R85, R7, RZ ;  /* 0x00000007550b7210 */ /* 0x001fc60007f1e0ff */
[----:B------:R0:W-:Y:S01]  /*176e0*/  STL [R1+0x1cc], R4 ;  /* 0x0001cc0401007387 */ /* 0x0001e20000100800 */
[----:B-1----:R-:W-:-:S03]  /*176f0*/  LEA.HI.X.SX32 R5, R83, R6, 0x1, P6 ;  /* 0x0000000653057211 */ /* 0x002fc600030f0eff */
[----:B------:R-:W-:Y:S01]  /*17700*/  STL [R1+0x228], R11 ;  /* 0x0002280b01007387 */ /* 0x000fe20000100800 */
[----:B------:R-:W-:Y:S01]  /*17710*/  IMAD R96, R96, UR6, RZ ;  /* 0x0000000660607c24 */ /* 0x000fe2000f8e02ff */
[----:B0-----:R-:W-:Y:S02]  /*17720*/  IADD3 R4, P6, PT, R91, R7, RZ ;  /* 0x000000075b047210 */ /* 0x001fe40007fde0ff */
[----:B------:R0:W-:Y:S01]  /*17730*/  STL [R1+0x1d4], R5 ;  /* 0x0001d40501007387 */ /* 0x0001e20000100800 */
[----:B------:R-:W-:-:S03]  /*17740*/  SEL R102, R10, R142, !P3 ;  /* 0x0000008e0a667207 */ /* 0x000fc60005800000 */
[----:B------:R1:W-:Y:S04]  /*17750*/  STL [R1+0x230], R4 ;  /* 0x0002300401007387 */ /* 0x0003e80000100800 */
[----:B------:R-:W3:Y:S01]  /*17760*/  LDL.LU R142, [R1+0x2b8] ;  /* 0x0002b800018e7983 */ /* 0x000ee20000300800 */
[----:B0-----:R-:W-:Y:S02]  /*17770*/  LEA.HI.X.SX32 R5, R85, R6, 0x1, P0 ;  /* 0x0000000655057211 */ /* 0x001fe400000f0eff */
[----:B-1----:R-:W-:-:S03]  /*17780*/  IADD3 R4, P0, PT, R96, R7, RZ ;  /* 0x0000000760047210 */ /* 0x002fc60007f1e0ff */
[----:B------:R0:W-:Y:S04]  /*17790*/  STL [R1+0x204], R5 ;  /* 0x0002040501007387 */ /* 0x0001e80000100800 */
[----:B------:R2:W-:Y:S01]  /*177a0*/  STL [R1+0x238], R4 ;  /* 0x0002380401007387 */ /* 0x0005e20000100800 */
[----:B0-----:R-:W-:-:S05]  /*177b0*/  LEA.HI.X.SX32 R5, R91, R6, 0x1, P6 ;  /* 0x000000065b057211 */ /* 0x001fca00030f0eff */
[----:B------:R0:W-:Y:S01]  /*177c0*/  STL [R1+0x22c], R5 ;  /* 0x00022c0501007387 */ /* 0x0001e20000100800 */
[----:B--2---:R-:W-:-:S03]  /*177d0*/  SEL R4, R10, R156, !P3 ;  /* 0x0000009c0a047207 */ /* 0x004fc60005800000 */
[----:B------:R-:W2:Y:S01]  /*177e0*/  LDL.LU R156, [R1+0x2bc] ;  /* 0x0002bc00019c7983 */ /* 0x000ea20000300800 */
[----:B------:R-:W-:Y:S01]  /*177f0*/  IMAD R100, R100, UR6, RZ ;  /* 0x0000000664647c24 */ /* 0x000fe2000f8e02ff */
[----:B0-----:R-:W-:-:S04]  /*17800*/  LEA.HI.X.SX32 R5, R96, R6, 0x1, P0 ;  /* 0x0000000660057211 */ /* 0x001fc800000f0eff */
[----:B------:R-:W-:Y:S01]  /*17810*/  IADD3 R11, P0, PT, R100, R7, RZ ;  /* 0x00000007640b7210 */ /* 0x000fe20007f1e0ff */
[----:B------:R-:W-:Y:S01]  /*17820*/  STL [R1+0xaf8], R96 ;  /* 0x000af86001007387 */ /* 0x000fe20000100800 */
[----:B------:R-:W-:-:S03]  /*17830*/  VIADD R3, R0, 0xdd ;  /* 0x000000dd00037836 */ /* 0x000fc60000000000 */
[----:B------:R4:W-:Y:S04]  /*17840*/  STL [R1+0x234], R5 ;  /* 0x0002340501007387 */ /* 0x0009e80000100800 */
[----:B------:R-:W-:Y:S01]  /*17850*/  STL [R1+0x268], R11 ;  /* 0x0002680b01007387 */ /* 0x000fe20000100800 */
[----:B------:R-:W-:Y:S01]  /*17860*/  IMAD R102, R102, UR6, RZ ;  /* 0x0000000666667c24 */ /* 0x000fe2000f8e02ff */
[----:B------:R-:W-:Y:S01]  /*17870*/  ISETP.GE.AND P6, PT, R3, RZ, PT ;  /* 0x000000ff0300720c */ /* 0x000fe20003fc6270 */
[----:B------:R-:W-:Y:S01]  /*17880*/  IMAD R13, R4, UR6, RZ ;  /* 0x00000006040d7c24 */ /* 0x000fe2000f8e02ff */
[----:B------:R-:W-:Y:S02]  /*17890*/  IABS R12, R3 ;  /* 0x00000003000c7213 */ /* 0x000fe40000000000 */
[----:B------:R-:W-:-:S02]  /*178a0*/  LEA.HI.X.SX32 R3, R100, R6, 0x1, P0 ;  /* 0x0000000664037211 */ /* 0x000fc400000f0eff */
[----:B------:R-:W-:Y:S02]  /*178b0*/  IADD3 R4, P0, PT, R102, R7, RZ ;  /* 0x0000000766047210 */ /* 0x000fe40007f1e0ff */
[----:B----4-:R-:W-:Y:S02]  /*178c0*/  SEL R5, R10, R149, !P3 ;  /* 0x000000950a057207 */ /* 0x010fe40005800000 */
[----:B------:R-:W4:Y:S04]  /*178d0*/  LDL.LU R149, [R1+0x2c0] ;  /* 0x0002c00001957983 */ /* 0x000f280000300800 */
[----:B------:R-:W-:Y:S04]  /*178e0*/  STL [R1+0xafc], R100 ;  /* 0x000afc6401007387 */ /* 0x000fe80000100800 */
[----:B------:R-:W-:Y:S04]  /*178f0*/  STL [R1+0x264], R3 ;  /* 0x0002640301007387 */ /* 0x000fe80000100800 */
[----:B------:R0:W-:Y:S02]  /*17900*/  STL [R1+0x270], R4 ;  /* 0x0002700401007387 */ /* 0x0001e40000100800 */
[----:B0-----:R-:W-:-:S02]  /*17910*/  LEA.HI.X.SX32 R4, R102, R6, 0x1, P0 ;  /* 0x0000000666047211 */ /* 0x001fc400000f0eff */
[----:B------:R-:W-:Y:S02]  /*17920*/  IADD3 R11, P0, PT, R13, R7, RZ ;  /* 0x000000070d0b7210 */ /* 0x000fe40007f1e0ff */
[----:B---3--:R-:W-:Y:S02]  /*17930*/  SEL R3, R10, R150, !P3 ;  /* 0x000000960a037207 */ /* 0x008fe40005800000 */
[----:B------:R-:W3:Y:S04]  /*17940*/  LDL.LU R150, [R1+0x2c4] ;  /* 0x0002c40001967983 */ /* 0x000ee80000300800 */
[----:B------:R-:W-:Y:S04]  /*17950*/  STL [R1+0xb00], R102 ;  /* 0x000b006601007387 */ /* 0x000fe80000100800 */
[----:B------:R-:W-:Y:S04]  /*17960*/  STL [R1+0x26c], R4 ;  /* 0x00026c0401007387 */ /* 0x000fe80000100800 */
[----:B------:R0:W-:Y:S04]  /*17970*/  STL [R1+0x278], R11 ;  /* 0x0002780b01007387 */ /* 0x0001e80000100800 */
[----:B------:R-:W3:Y:S01]  /*17980*/  LDL.LU R155, [R1+0x2c8] ;  /* 0x0002c800019b7983 */ /* 0x000ee20000300800 */
[----:B------:R-:W-:-:S02]  /*17990*/  IMAD R14, R5, UR6, RZ ;  /* 0x00000006050e7c24 */ /* 0x000fc4000f8e02ff */
[----:B------:R-:W-:Y:S01]  /*179a0*/  IMAD R83, R3, UR6, RZ ;  /* 0x0000000603537c24 */ /* 0x000fe2000f8e02ff */
[----:B0-----:R-:W-:Y:S02]  /*179b0*/  LEA.HI.X.SX32 R11, R13, R6, 0x1, P0 ;  /* 0x000000060d0b7211 */ /* 0x001fe400000f0eff */
[----:B------:R-:W-:Y:S01]  /*179c0*/  IADD3 R3, P0, PT, R14, R7, RZ ;  /* 0x000000070e037210 */ /* 0x000fe20007f1e0ff */
[----:B------:R-:W-:Y:S01]  /*179d0*/  IMAD.HI.U32 R5, R9, R12, RZ ;  /* 0x0000000c09057227 */ /* 0x000fe200078e00ff */
[----:B------:R-:W-:Y:S02]  /*179e0*/  SEL R4, R10, R141, !P3 ;  /* 0x0000008d0a047207 */ /* 0x000fe40005800000 */
[----:B------:R-:W3:Y:S01]  /*179f0*/  LDL.LU R141, [R1+0x2cc] ;  /* 0x0002cc00018d7983 */ /* 0x000ee20000300800 */
[----:B------:R-:W-:-:S03]  /*17a00*/  IMAD.MOV R5, RZ, RZ, -R5 ;  /* 0x000000ffff057224 */ /* 0x000fc600078e0a05 */
[----:B------:R-:W-:Y:S01]  /*17a10*/  STL [R1+0x274], R11 ;  /* 0x0002740b01007387 */ /* 0x000fe20000100800 */
[----:B------:R-:W-:-:S03]  /*17a20*/  IMAD R85, R4, UR6, RZ ;  /* 0x0000000604557c24 */ /* 0x000fc6000f8e02ff */
[----:B------:R0:W-:Y:S01]  /*17a30*/  STL [R1+0x298], R3 ;  /* 0x0002980301007387 */ /* 0x0001e20000100800 */
[----:B------:R-:W-:Y:S01]  /*17a40*/  LEA.HI.X.SX32 R4, R14, R6, 0x1, P0 ;  /* 0x000000060e047211 */ /* 0x000fe200000f0eff */
[----:B------:R-:W-:Y:S01]  /*17a50*/  IMAD R12, R8, R5, R12 ;  /* 0x00000005080c7224 */ /* 0x000fe200078e020c */
[----:B------:R-:W-:Y:S02]  /*17a60*/  SEL R13, R10, R142, !P3 ;  /* 0x0000008e0a0d7207 */ /* 0x000fe40005800000 */
[----:B------:R-:W3:Y:S01]  /*17a70*/  LDL.LU R142, [R1+0x2d0] ;  /* 0x0002d000018e7983 */ /* 0x000ee20000300800 */
[----:B0-----:R-:W-:-:S03]  /*17a80*/  IADD3 R3, P0, PT, R83, R7, RZ ;  /* 0x0000000753037210 */ /* 0x001fc60007f1e0ff */
[----:B------:R-:W-:Y:S04]  /*17a90*/  STL [R1+0x294], R4 ;  /* 0x0002940401007387 */ /* 0x000fe80000100800 */
[----:B------:R2:W-:Y:S04]  /*17aa0*/  STL [R1+0x2a0], R3 ;  /* 0x0002a00301007387 */ /* 0x0005e80000100800 */
[----:B------:R-:W-:Y:S01]  /*17ab0*/  STL [R1+0xaec], R12 ;  /* 0x000aec0c01007387 */ /* 0x000fe20000100800 */
[----:B--2---:R-:W-:-:S03]  /*17ac0*/  SEL R3, R10, R156, !P3 ;  /* 0x0000009c0a037207 */ /* 0x004fc60005800000 */
[----:B------:R-:W2:Y:S01]  /*17ad0*/  LDL.LU R156, [R1+0x2d4] ;  /* 0x0002d400019c7983 */ /* 0x000ea20000300800 */
[----:B------:R-:W-:Y:S02]  /*17ae0*/  LEA.HI.X.SX32 R4, R83, R6, 0x1, P0 ;  /* 0x0000000653047211 */ /* 0x000fe400000f0eff */
[----:B------:R-:W-:Y:S01]  /*17af0*/  IADD3 R5, P0, PT, R85, R7, RZ ;  /* 0x0000000755057210 */ /* 0x000fe20007f1e0ff */
[----:B------:R-:W-:Y:S04]  /*17b00*/  STL [R1+0xaf0], R83 ;  /* 0x000af05301007387 */ /* 0x000fe80000100800 */
[----:B------:R4:W-:Y:S01]  /*17b10*/  STL [R1+0x29c], R4 ;  /* 0x00029c0401007387 */ /* 0x0009e20000100800 */
[----:B------:R-:W-:Y:S01]  /*17b20*/  IMAD R13, R13, UR6, RZ ;  /* 0x000000060d0d7c24 */ /* 0x000fe2000f8e02ff */
[----:B----4-:R-:W-:-:S02]  /*17b30*/  SEL R4, R10, R149, !P3 ;  /* 0x000000950a047207 */ /* 0x010fc40005800000 */
[----:B------:R-:W4:Y:S04]  /*17b40*/  LDL.LU R149, [R1+0x2dc] ;  /* 0x0002dc0001957983 */ /* 0x000f280000300800 */
[----:B------:R0:W-:Y:S04]  /*17b50*/  STL [R1+0x2a8], R5 ;  /* 0x0002a80501007387 */ /* 0x0001e80000100800 */
[----:B------:R-:W-:Y:S01]  /*17b60*/  STL [R1+0xaf4], R85 ;  /* 0x000af45501007387 */ /* 0x000fe20000100800 */
[----:B0-----:R-:W-:Y:S01]  /*17b70*/  IMAD R5, R3, UR6, RZ ;  /* 0x0000000603057c24 */ /* 0x001fe2000f8e02ff */
[----:B------:R-:W-:-:S02]  /*17b80*/  LEA.HI.X.SX32 R3, R85, R6, 0x1, P0 ;  /* 0x0000000655037211 */ /* 0x000fc400000f0eff */
[----:B------:R-:W-:-:S03]  /*17b90*/  IADD3 R11, P0, PT, R13, R7, RZ ;  /* 0x000000070d0b7210 */ /* 0x000fc60007f1e0ff */
[----:B------:R3:W-:Y:S04]  /*17ba0*/  STL [R1+0x2a4], R3 ;  /* 0x0002a40301007387 */ /* 0x0007e80000100800 */
[----:B------:R-:W4:Y:S01]  /*17bb0*/  LDL.LU R164, [R1+0x2ec] ;  /* 0x0002ec0001a47983 */ /* 0x000f220000300800 */
[----:B------:R-:W-:Y:S01]  /*17bc0*/  IMAD R14, R4, UR6, RZ ;  /* 0x00000006040e7c24 */ /* 0x000fe2000f8e02ff */
[----:B------:R-:W-:Y:S02]  /*17bd0*/  LEA.HI.X.SX32 R4, R13, R6, 0x1, P0 ;  /* 0x000000060d047211 */ /* 0x000fe400000f0eff */
[----:B------:R0:W-:Y:S01]  /*17be0*/  STL [R1+0x2b0], R11 ;  /* 0x0002b00b01007387 */ /* 0x0001e20000100800 */
[----:B---3--:R-:W-:-:S03]  /*17bf0*/  SEL R3, R10, R150, !P3 ;  /* 0x000000960a037207 */ /* 0x008fc60005800000 */
[----:B------:R-:W3:Y:S01]  /*17c00*/  LDL.LU R150, [R1+0x2f4] ;  /* 0x0002f40001967983 */ /* 0x000ee20000300800 */
[----:B0-----:R-:W-:-:S03]  /*17c10*/  IADD3 R11, P0, PT, R5, R7, RZ ;  /* 0x00000007050b7210 */ /* 0x001fc60007f1e0ff */
[----:B------:R0:W-:Y:S01]  /*17c20*/  STL [R1+0x2ac], R4 ;  /* 0x0002ac0401007387 */ /* 0x0001e20000100800 */
[----:B------:R-:W-:-:S03]  /*17c30*/  IMAD R13, R3, UR6, RZ ;  /* 0x00000006030d7c24 */ /* 0x000fc6000f8e02ff */
[----:B------:R-:W-:Y:S01]  /*17c40*/  STL [R1+0x2b8], R11 ;  /* 0x0002b80b01007387 */ /* 0x000fe20000100800 */
[----:B------:R-:W-:Y:S02]  /*17c50*/  LEA.HI.X.SX32 R3, R5, R6, 0x1, P0 ;  /* 0x0000000605037211 */ /* 0x000fe400000f0eff */
[----:B------:R-:W-:Y:S02]  /*17c60*/  IADD3 R5, P0, PT, R14, R7, RZ ;  /* 0x000000070e057210 */ /* 0x000fe40007f1e0ff */
[C---:B0-----:R-:W-:Y:S02]  /*17c70*/  SEL R4, R10.reuse, R155, !P3 ;  /* 0x0000009b0a047207 */ /* 0x041fe40005800000 */
[----:B------:R-:W3:Y:S04]  /*17c80*/  LDL.LU R155, [R1+0x2fc] ;  /* 0x0002fc00019b7983 */ /* 0x000ee80000300800 */
[----:B------:R0:W-:Y:S04]  /*17c90*/  STL [R1+0x2b4], R3 ;  /* 0x0002b40301007387 */ /* 0x0001e80000100800 */
[----:B------:R1:W-:Y:S01]  /*17ca0*/  STL [R1+0x2c0], R5 ;  /* 0x0002c00501007387 */ /* 0x0003e20000100800 */
[----:B0-----:R-:W-:-:S03]  /*17cb0*/  SEL R3, R10, R141, !P3 ;  /* 0x0000008d0a037207 */ /* 0x001fc60005800000 */
[----:B------:R-:W3:Y:S01]  /*17cc0*/  LDL.LU R141, [R1+0x304] ;  /* 0x00030400018d7983 */ /* 0x000ee20000300800 */
[----:B-1----:R-:W-:Y:S01]  /*17cd0*/  IMAD R5, R4, UR6, RZ ;  /* 0x0000000604057c24 */ /* 0x002fe2000f8e02ff */
[----:B------:R-:W-:Y:S02]  /*17ce0*/  LEA.HI.X.SX32 R4, R14, R6, 0x1, P0 ;  /* 0x000000060e047211 */ /* 0x000fe400000f0eff */
[----:B------:R-:W-:-:S03]  /*17cf0*/  IADD3 R11, P0, PT, R13, R7, RZ ;  /* 0x000000070d0b7210 */ /* 0x000fc60007f1e0ff */
[----:B------:R0:W-:Y:S01]  /*17d00*/  STL [R1+0x2bc], R4 ;  /* 0x0002bc0401007387 */ /* 0x0001e20000100800 */
[----:B------:R-:W-:-:S03]  /*17d10*/  IMAD R14, R3, UR6, RZ ;  /* 0x00000006030e7c24 */ /* 0x000fc6000f8e02ff */
[----:B------:R1:W-:Y:S01]  /*17d20*/  STL [R1+0x2c8], R11 ;  /* 0x0002c80b01007387 */ /* 0x0003e20000100800 */
[----:B------:R-:W-:Y:S02]  /*17d30*/  LEA.HI.X.SX32 R3, R13, R6, 0x1, P0 ;  /* 0x000000060d037211 */ /* 0x000fe400000f0eff */
[----:B0-----:R-:W-:Y:S02]  /*17d40*/  SEL R4, R10, R142, !P3 ;  /* 0x0000008e0a047207 */ /* 0x001fe40005800000 */
[----:B------:R-:W3:Y:S01]  /*17d50*/  LDL.LU R142, [R1+0x30c] ;  /* 0x00030c00018e7983 */ /* 0x000ee20000300800 */
[----:B-1----:R-:W-:-:S03]  /*17d60*/  IADD3 R11, P0, PT, R5, R7, RZ ;  /* 0x00000007050b7210 */ /* 0x002fc60007f1e0ff */
[----:B------:R2:W-:Y:S04]  /*17d70*/  STL [R1+0x2c4], R3 ;  /* 0x0002c40301007387 */ /* 0x0005e80000100800 */
[----:B------:R-:W-:Y:S01]  /*17d80*/  STL [R1+0x2d0], R11 ;  /* 0x0002d00b01007387 */ /* 0x000fe20000100800 */
[----:B--2---:R-:W-:-:S03]  /*17d90*/  SEL R3, R10, R156, !P3 ;  /* 0x0000009c0a037207 */ /* 0x004fc60005800000 */
[----:B------:R-:W2:Y:S01]  /*17da0*/  LDL.LU R156, [R1+0x314] ;  /* 0x00031400019c7983 */ /* 0x000ea20000300800 */
[----:B------:R-:W-:Y:S01]  /*17db0*/  IMAD R13, R4, UR6, RZ ;  /* 0x00000006040d7c24 */ /* 0x000fe2000f8e02ff */
[----:B------:R-:W-:Y:S02]  /*17dc0*/  LEA.HI.X.SX32 R4, R5, R6, 0x1, P0 ;  /* 0x0000000605047211 */ /* 0x000fe400000f0eff */
[----:B------:R-:W-:-:S03]  /*17dd0*/  IADD3 R5, P0, PT, R14, R7, RZ ;  /* 0x000000070e057210 */ /* 0x000fc60007f1e0ff */
[----:B------:R-:W-:Y:S04]  /*17de0*/  STL [R1+0x2cc], R4 ;  /* 0x0002cc0401007387 */ /* 0x000fe80000100800 */
[----:B------:R0:W-:Y:S02]  /*17df0*/  STL [R1+0x2d8], R5 ;  /* 0x0002d80501007387 */ /* 0x0001e40000100800 */
[----:B0-----:R-:W-:Y:S01]  /*17e00*/  IMAD R5, R3, UR6, RZ ;  /* 0x0000000603057c24 */ /* 0x001fe2000f8e02ff */
[----:B------:R-:W-:Y:S02]  /*17e10*/  LEA.HI.X.SX32 R3, R14, R6, 0x1, P0 ;  /* 0x000000060e037211 */ /* 0x000fe400000f0eff */
[----:B------:R-:W-:Y:S02]  /*17e20*/  IADD3 R11, P0, PT, R13, R7, RZ ;  /* 0x000000070d0b7210 */ /* 0x000fe40007f1e0ff */
[----:B----4-:R-:W-:-:S02]  /*17e30*/  SEL R4, R10, R149, !P3 ;  /* 0x000000950a047207 */ /* 0x010fc40005800000 */
[----:B------:R-:W4:Y:S03]  /*17e40*/  LDL.LU R149, [R1+0x31c] ;  /* 0x00031c0001957983 */ /* 0x000f260000300800 */
[----:B------:R-:W-:Y:S01]  /*17e50*/  IMAD R14, R4, UR6, RZ ;  /* 0x00000006040e7c24 */ /* 0x000fe2000f8e02ff */
[----:B------:R-:W-:Y:S01]  /*17e60*/  STL [R1+0x2d4], R3 ;  /* 0x0002d40301007387 */ /* 0x000fe20000100800 */
[----:B------:R-:W-:-:S03]  /*17e70*/  LEA.HI.X.SX32 R4, R13, R6, 0x1, P0 ;  /* 0x000000060d047211 */ /* 0x000fc600000f0eff */
[----:B------:R0:W-:Y:S02]  /*17e80*/  STL [R1+0x2e0], R11 ;  /* 0x0002e00b01007387 */ /* 0x0001e40000100800 */
[----:B0-----:R-:W-:Y:S02]  /*17e90*/  IADD3 R11, P0, PT, R5, R7, RZ ;  /* 0x00000007050b7210 */ /* 0x001fe40007f1e0ff */
[----:B------:R-:W-:Y:S02]  /*17ea0*/  SEL R3, R10, R164, !P3 ;  /* 0x000000a40a037207 */ /* 0x000fe40005800000 */
[----:B------:R-:W4:Y:S03]  /*17eb0*/  LDL.LU R164, [R1+0x324] ;  /* 0x0003240001a47983 */ /* 0x000f260000300800 */
[----:B------:R-:W-:Y:S01]  /*17ec0*/  IMAD R13, R3, UR6, RZ ;  /* 0x00000006030d7c24 */ /* 0x000fe2000f8e02ff */
[----:B------:R3:W-:Y:S01]  /*17ed0*/  STL [R1+0x2dc], R4 ;  /* 0x0002dc0401007387 */ /* 0x0007e20000100800 */
[----:B------:R-:W-:-:S03]  /*17ee0*/  LEA.HI.X.SX32 R3, R5, R6, 0x1, P0 ;  /* 0x0000000605037211 */ /* 0x000fc600000f0eff */
[----:B------:R0:W-:Y:S01]  /*17ef0*/  STL [R1+0x2f0], R11 ;  /* 0x0002f00b01007387 */ /* 0x0001e20000100800 */
[----:B---3--:R-:W-:-:S03]  /*17f00*/  SEL R4, R10, R150, !P3 ;  /* 0x000000960a047207 */ /* 0x008fc60005800000 */
[----:B------:R-:W3:Y:S01]  /*17f10*/  LDL.LU R150, [R1+0x32c] ;  /* 0x00032c0001967983 */ /* 0x000ee20000300800 */
[----:B0-----:R-:W-:-:S03]  /*17f20*/  IADD3 R11, P0, PT, R14, R7, RZ ;  /* 0x000000070e0b7210 */ /* 0x001fc60007f1e0ff */
[----:B------:R0:W-:Y:S01]  /*17f30*/  STL [R1+0x2ec], R3 ;  /* 0x0002ec0301007387 */ /* 0x0001e20000100800 */
[----:B------:R-:W-:Y:S01]  /*17f40*/  IMAD R5, R4, UR6, RZ ;  /* 0x0000000604057c24 */ /* 0x000fe2000f8e02ff */
[----:B------:R-:W-:Y:S02]  /*17f50*/  LEA.HI.X.SX32 R4, R14, R6, 0x1, P0 ;  /* 0x000000060e047211 */ /* 0x000fe400000f0eff */
[----:B------:R1:W-:Y:S01]  /*17f60*/  STL [R1+0x2f8], R11 ;  /* 0x0002f80b01007387 */ /* 0x0003e20000100800 */
[----:B0-----:R-:W-:-:S03]  /*17f70*/  SEL R3, R10, R155, !P3 ;  /* 0x0000009b0a037207 */ /* 0x001fc60005800000 */
[----:B------:R-:W3:Y:S01]  /*17f80*/  LDL.LU R155, [R1+0x334] ;  /* 0x00033400019b7983 */ /* 0x000ee20000300800 */
[----:B-1----:R-:W-:-:S03]  /*17f90*/  IADD3 R11, P0, PT, R13, R7, RZ ;  /* 0x000000070d0b7210 */ /* 0x002fc60007f1e0ff */
        /* <DEDUP_REMOVED lines=15> */
[----:B------:R0:W-:Y:S01]  /*18090*/  STL [R1+0x310], R11 ;  /* 0x0003100b01007387 */ /* 0x0001e20000100800 */
[----:B--2---:R-:W-:-:S03]  /*180a0*/  SEL R4, R10, R156, !P3 ;  /* 0x0000009c0a047207 */ /* 0x004fc60005800000 */
[----:B------:R-:W2:Y:S01]  /*180b0*/  LDL.LU R156, [R1+0x34c] ;  /* 0x00034c00019c7983 */ /* 0x000ea20000300800 */
[----:B------:R-:W-:Y:S01]  /*180c0*/  IMAD R5, R3, UR6, RZ ;  /* 0x0000000603057c24 */ /* 0x000fe2000f8e02ff */
[-C--:B------:R-:W-:Y:S02]  /*180d0*/  LEA.HI.X.SX32 R3, R14, R6.reuse, 0x1, P0 ;  /* 0x000000060e037211 */ /* 0x080fe400000f0eff */
[C---:B0-----:R-:W-:Y:S01]  /*180e0*/  IADD3 R11, P0, PT, R13.reuse, R7, RZ ;  /* 0x000000070d0b7210 */ /* 0x041fe20007f1e0ff */
[----:B------:R-:W-:Y:S02]  /*180f0*/  IMAD R14, R4, UR6, RZ ;  /* 0x00000006040e7c24 */ /* 0x000fe4000f8e02ff */
[----:B------:R-:W-:Y:S01]  /*18100*/  STL [R1+0x30c], R3 ;  /* 0x00030c0301007387 */ /* 0x000fe20000100800 */
[----:B------:R-:W-:-:S03]  /*18110*/  LEA.HI.X.SX32 R4, R13, R6, 0x1, P0 ;  /* 0x000000060d047211 */ /* 0x000fc600000f0eff */
[----:B------:R0:W-:Y:S02]  /*18120*/  STL [R1+0x318], R11 ;  /* 0x0003180b01007387 */ /* 0x0001e40000100800 */
[----:B0-----:R-:W-:Y:S02]  /*18130*/  IADD3 R11, P0, PT, R5, R7, RZ ;  /* 0x00000007050b7210 */ /* 0x001fe40007f1e0ff */
[----:B----4-:R-:W-:Y:S02]  /*18140*/  SEL R3, R10, R149, !P3 ;  /* 0x000000950a037207 */ /* 0x010fe40005800000 */
[----:B------:R-:W4:Y:S04]  /*18150*/  LDL.LU R149, [R1+0x354] ;  /* 0x0003540001957983 */ /* 0x000f280000300800 */
[----:B------:R-:W-:Y:S01]  /*18160*/  STL [R1+0x314], R4 ;  /* 0x0003140401007387 */ /* 0x000fe20000100800 */
[----:B------:R-:W-:-:S03]  /*18170*/  IMAD R13, R3, UR6, RZ ;  /* 0x00000006030d7c24 */ /* 0x000fc6000f8e02ff */
[----:B------:R0:W-:Y:S02]  /*18180*/  STL [R1+0x320], R11 ;  /* 0x0003200b01007387 */ /* 0x0001e40000100800 */
[----:B0-----:R-:W-:Y:S02]  /*18190*/  LEA.HI.X.SX32 R11, R5, R6, 0x1, P0 ;  /* 0x00000006050b7211 */ /* 0x001fe400000f0eff */
[-C--:B------:R-:W-:Y:S02]  /*181a0*/  IADD3 R5, P0, PT, R14, R7.reuse, RZ ;  /* 0x000000070e057210 */ /* 0x080fe40007f1e0ff */
[----:B------:R-:W-:Y:S01]  /*181b0*/  SEL R4, R10, R164, !P3 ;  /* 0x000000a40a047207 */ /* 0x000fe20005800000 */
[----:B------:R0:W-:Y:S01]  /*181c0*/  STL [R1+0x31c], R11 ;  /* 0x00031c0b01007387 */ /* 0x0001e20000100800 */
[----:B------:R-:W-:Y:S02]  /*181d0*/  LEA.HI.X.SX32 R12, R14, R6, 0x1, P0 ;  /* 0x000000060e0c7211 */ /* 0x000fe400000f0eff */
[----:B0-----:R-:W-:-:S02]  /*181e0*/  IADD3 R11, P0, PT, R13, R7, RZ ;  /* 0x000000070d0b7210 */ /* 0x001fc40007f1e0ff */
[----:B---3--:R-:W-:Y:S02]  /*181f0*/  SEL R3, R10, R150, !P3 ;  /* 0x000000960a037207 */ /* 0x008fe40005800000 */
[----:B------:R-:W3:Y:S04]  /*18200*/  LDL.LU R150, [R1+0x35c] ;  /* 0x00035c0001967983 */ /* 0x000ee80000300800 */
[----:B------:R0:W-:Y:S04]  /*18210*/  STL [R1+0x328], R5 ;  /* 0x0003280501007387 */ /* 0x0001e80000100800 */
[----:B------:R1:W-:Y:S01]  /*18220*/  STL [R1+0x324], R12 ;  /* 0x0003240c01007387 */ /* 0x0003e20000100800 */
[----:B0-----:R-:W-:Y:S01]  /*18230*/  IMAD R5, R4, UR6, RZ ;  /* 0x0000000604057c24 */ /* 0x001fe2000f8e02ff */
[----:B------:R-:W-:-:S02]  /*18240*/  SEL R4, R10, R155, !P3 ;  /* 0x0000009b0a047207 */ /* 0x000fc40005800000 */
[----:B------:R-:W3:Y:S01]  /*18250*/  LDL.LU R155, [R1+0x364] ;  /* 0x00036400019b7983 */ /* 0x000ee20000300800 */
[----:B-1----:R-:W-:-:S03]  /*18260*/  LEA.HI.X.SX32 R12, R13, R6, 0x1, P0 ;  /* 0x000000060d0c7211 */ /* 0x002fc600000f0eff */
[----:B------:R0:W-:Y:S01]  /*18270*/  STL [R1+0x330], R11 ;  /* 0x0003300b01007387 */ /* 0x0001e20000100800 */
[----:B------:R-:W-:-:S03]  /*18280*/  IMAD R14, R3, UR6, RZ ;  /* 0x00000006030e7c24 */ /* 0x000fc6000f8e02ff */
[----:B------:R-:W-:Y:S01]  /*18290*/  STL [R1+0x32c], R12 ;  /* 0x00032c0c01007387 */ /* 0x000fe20000100800 */
[----:B0-----:R-:W-:Y:S01]  /*182a0*/  IADD3 R11, P0, PT, R5, R7, RZ ;  /* 0x00000007050b7210 */ /* 0x001fe20007f1e0ff */
[----:B------:R-:W-:Y:S01]  /*182b0*/  IMAD R13, R4, UR6, RZ ;  /* 0x00000006040d7c24 */ /* 0x000fe2000f8e02ff */
[----:B------:R-:W-:-:S03]  /*182c0*/  SEL R3, R10, R141, !P3 ;  /* 0x0000008d0a037207 */ /* 0x000fc60005800000 */
[----:B------:R0:W-:Y:S01]  /*182d0*/  STL [R1+0x338], R11 ;  /* 0x0003380b01007387 */ /* 0x0001e20000100800 */
[----:B------:R-:W-:-:S03]  /*182e0*/  LEA.HI.X.SX32 R4, R5, R6, 0x1, P0 ;  /* 0x0000000605047211 */ /* 0x000fc600000f0eff */
[----:B------:R-:W3:Y:S01]  /*182f0*/  LDL.LU R141, [R1+0x36c] ;  /* 0x00036c00018d7983 */ /* 0x000ee20000300800 */
[----:B0-----:R-:W-:-:S03]  /*18300*/  IADD3 R11, P0, PT, R14, R7, RZ ;  /* 0x000000070e0b7210 */ /* 0x001fc60007f1e0ff */
[----:B------:R0:W-:Y:S01]  /*18310*/  STL [R1+0x334], R4 ;  /* 0x0003340401007387 */ /* 0x0001e20000100800 */
[----:B------:R-:W-:-:S03]  /*18320*/  IMAD R5, R3, UR6, RZ ;  /* 0x0000000603057c24 */ /* 0x000fc6000f8e02ff */
[----:B------:R-:W-:Y:S01]  /*18330*/  STL [R1+0x340], R11 ;  /* 0x0003400b01007387 */ /* 0x000fe20000100800 */
[----:B------:R-:W-:Y:S02]  /*18340*/  LEA.HI.X.SX32 R3, R14, R6, 0x1, P0 ;  /* 0x000000060e037211 */ /* 0x000fe400000f0eff */
[C---:B0-----:R-:W-:Y:S02]  /*18350*/  SEL R4, R10.reuse, R142, !P3 ;  /* 0x0000008e0a047207 */ /* 0x041fe40005800000 */
[----:B------:R-:W3:Y:S04]  /*18360*/  LDL.LU R142, [R1+0x374] ;  /* 0x00037400018e7983 */ /* 0x000ee80000300800 */
[----:B------:R2:W-:Y:S02]  /*18370*/  STL [R1+0x33c], R3 ;  /* 0x00033c0301007387 */ /* 0x0005e40000100800 */
[----:B--2---:R-:W-:-:S02]  /*18380*/  SEL R3, R10, R156, !P3 ;  /* 0x0000009c0a037207 */ /* 0x004fc40005800000 */
[----:B------:R-:W2:Y:S01]  /*18390*/  LDL.LU R156, [R1+0x37c] ;  /* 0x00037c00019c7983 */ /* 0x000ea20000300800 */
[----:B------:R-:W-:Y:S01]  /*183a0*/  IADD3 R100, P0, PT, R13, R7, RZ ;  /* 0x000000070d647210 */ /* 0x000fe20007f1e0ff */
[----:B------:R-:W-:-:S03]  /*183b0*/  IMAD R14, R4, UR6, RZ ;  /* 0x00000006040e7c24 */ /* 0x000fc6000f8e02ff */
[-C--:B------:R-:W-:Y:S02]  /*183c0*/  LEA.HI.X.SX32 R102, R13, R6.reuse, 0x1, P0 ;  /* 0x000000060d667211 */ /* 0x080fe400000f0eff */
[-C--:B------:R-:W-:Y:S01]  /*183d0*/  IADD3 R11, P0, PT, R5, R7.reuse, RZ ;  /* 0x00000007050b7210 */ /* 0x080fe20007f1e0ff */
[----:B------:R-:W-:Y:S01]  /*183e0*/  STL [R1+0x348], R100 ;  /* 0x0003486401007387 */ /* 0x000fe20000100800 */
[----:B------:R-:W-:Y:S02]  /*183f0*/  IMAD R13, R3, UR6, RZ ;  /* 0x00000006030d7c24 */ /* 0x000fe4000f8e02ff */
[----:B------:R-:W-:Y:S01]  /*18400*/  LEA.HI.X.SX32 R3, R5, R6, 0x1, P0 ;  /* 0x0000000605037211 */ /* 0x000fe200000f0eff */
[----:B------:R-:W2:Y:S01]  /*18410*/  LDL.LU R164, [R1+0x384] ;  /* 0x0003840001a47983 */ /* 0x000ea20000300800 */
[----:B------:R-:W-:-:S03]  /*18420*/  IADD3 R5, P0, PT, R14, R7, RZ ;  /* 0x000000070e057210 */ /* 0x000fc60007f1e0ff */
[----:B------:R-:W-:Y:S04]  /*18430*/  STL [R1+0x350], R11 ;  /* 0x0003500b01007387 */ /* 0x000fe80000100800 */
[----:B------:R-:W-:Y:S01]  /*18440*/  STL [R1+0x344], R102 ;  /* 0x0003446601007387 */ /* 0x000fe20000100800 */
[----:B----4-:R-:W-:-:S03]  /*18450*/  SEL R4, R10, R149, !P3 ;  /* 0x000000950a047207 */ /* 0x010fc60005800000 */
[----:B------:R-:W4:Y:S04]  /*18460*/  LDL.LU R149, [R1+0x38c] ;  /* 0x00038c0001957983 */ /* 0x000f280000300800 */
[----:B------:R-:W-:Y:S04]  /*18470*/  STL [R1+0x34c], R3 ;  /* 0x00034c0301007387 */ /* 0x000fe80000100800 */
[----:B------:R0:W-:Y:S02]  /*18480*/  STL [R1+0x358], R5 ;  /* 0x0003580501007387 */ /* 0x0001e40000100800 */
[----:B0-----:R-:W-:Y:S01]  /*18490*/  IMAD R5, R4, UR6, RZ ;  /* 0x0000000604057c24 */ /* 0x001fe2000f8e02ff */
[----:B------:R-:W-:-:S02]  /*184a0*/  LEA.HI.X.SX32 R4, R14, R6, 0x1, P0 ;  /* 0x000000060e047211 */ /* 0x000fc400000f0eff */
[-C--:B------:R-:W-:Y:S02]  /*184b0*/  IADD3 R96, P0, PT, R13, R7.reuse, RZ ;  /* 0x000000070d607210 */ /* 0x080fe40007f1e0ff */
[----:B---3--:R-:W-:Y:S02]  /*184c0*/  SEL R3, R10, R150, !P3 ;  /* 0x000000960a037207 */ /* 0x008fe40005800000 */
[----:B------:R-:W3:Y:S03]  /*184d0*/  LDL.LU R150, [R1+0x394] ;  /* 0x0003940001967983 */ /* 0x000ee60000300800 */
[----:B------:R-:W-:Y:S01]  /*184e0*/  IMAD R14, R3, UR6, RZ ;  /* 0x00000006030e7c24 */ /* 0x000fe2000f8e02ff */
[----:B------:R-:W-:Y:S01]  /*184f0*/  LEA.HI.X.SX32 R3, R13, R6, 0x1, P0 ;  /* 0x000000060d037211 */ /* 0x000fe200000f0eff */
[----:B------:R0:W-:Y:S01]  /*18500*/  STL [R1+0x354], R4 ;  /* 0x0003540401007387 */ /* 0x0001e20000100800 */
[----:B------:R-:W-:-:S02]  /*18510*/  IADD3 R11, P0, PT, R5, R7, RZ ;  /* 0x00000007050b7210 */ /* 0x000fc40007f1e0ff */
[----:B0-----:R-:W-:Y:S02]  /*18520*/  SEL R4, R10, R155, !P3 ;  /* 0x0000009b0a047207 */ /* 0x001fe40005800000 */
[----:B------:R-:W3:Y:S04]  /*18530*/  LDL.LU R155, [R1+0x39c] ;  /* 0x00039c00019b7983 */ /* 0x000ee80000300800 */
[----:B------:R-:W-:Y:S04]  /*18540*/  STL [R1+0x360], R96 ;  /* 0x0003606001007387 */ /* 0x000fe80000100800 */
[----:B------:R0:W-:Y:S01]  /*18550*/  STL [R1+0x35c], R3 ;  /* 0x00035c0301007387 */ /* 0x0001e20000100800 */
[----:B------:R-:W-:Y:S01]  /*18560*/  IMAD R13, R4, UR6, RZ ;  /* 0x00000006040d7c24 */ /* 0x000fe2000f8e02ff */
[----:B0-----:R-:W-:-:S02]  /*18570*/  SEL R3, R10, R141, !P3 ;  /* 0x0000008d0a037207 */ /* 0x001fc40005800000 */
[----:B------:R-:W3:Y:S04]  /*18580*/  LDL.LU R141, [R1+0x3a4] ;  /* 0x0003a400018d7983 */ /* 0x000ee80000300800 */
[----:B------:R0:W-:Y:S02]  /*18590*/  STL [R1+0x368], R11 ;  /* 0x0003680b01007387 */ /* 0x0001e40000100800 */
[----:B0-----:R-:W-:Y:S02]  /*185a0*/  LEA.HI.X.SX32 R11, R5, R6, 0x1, P0 ;  /* 0x00000006050b7211 */ /* 0x001fe400000f0eff */
[----:B------:R-:W-:Y:S02]  /*185b0*/  IADD3 R5, P0, PT, R14, R7, RZ ;  /* 0x000000070e057210 */ /* 0x000fe40007f1e0ff */
[----:B------:R-:W-:Y:S01]  /*185c0*/  SEL R4, R10, R142, !P3 ;  /* 0x0000008e0a047207 */ /* 0x000fe20005800000 */
[----:B------:R0:W-:Y:S01]  /*185d0*/  STL [R1+0x364], R11 ;  /* 0x0003640b01007387 */ /* 0x0001e20000100800 */
[----:B------:R-:W-:-:S03]  /*185e0*/  LEA.HI.X.SX32 R12, R14, R6, 0x1, P0 ;  /* 0x000000060e0c7211 */ /* 0x000fc600000f0eff */
[----:B------:R-:W3:Y:S01]  /*185f0*/  LDL.LU R142, [R1+0x3ac] ;  /* 0x0003ac00018e7983 */ /* 0x000ee20000300800 */
[----:B0-----:R-:W-:-:S03]  /*18600*/  IADD3 R11, P0, PT, R13, R7, RZ ;  /* 0x000000070d0b7210 */ /* 0x001fc60007f1e0ff */
[----:B------:R0:W-:Y:S04]  /*18610*/  STL [R1+0x370], R5 ;  /* 0x0003700501007387 */ /* 0x0001e80000100800 */
[----:B------:R-:W-:Y:S04]  /*18620*/  STL [R1+0x36c], R12 ;  /* 0x00036c0c01007387 */ /* 0x000fe80000100800 */
[----:B------:R1:W-:Y:S01]  /*18630*/  STL [R1+0x378], R11 ;  /* 0x0003780b01007387 */ /* 0x0003e20000100800 */
[----:B0-----:R-:W-:Y:S01]  /*18640*/  IMAD R5, R3, UR6, RZ ;  /* 0x0000000603057c24 */ /* 0x001fe2000f8e02ff */
[----:B--2---:R-:W-:-:S02]  /*18650*/  SEL R3, R10, R156, !P3 ;  /* 0x0000009c0a037207 */ /* 0x004fc40005800000 */
[----:B------:R-:W2:Y:S01]  /*18660*/  LDL.LU R156, [R1+0x3b4] ;  /* 0x0003b400019c7983 */ /* 0x000ea20000300800 */
[----:B------:R-:W-:Y:S01]  /*18670*/  IMAD R14, R4, UR6, RZ ;  /* 0x00000006040e7c24 */ /* 0x000fe2000f8e02ff */
[----:B------:R-:W-:Y:S02]  /*18680*/  LEA.HI.X.SX32 R4, R13, R6, 0x1, P0 ;  /* 0x000000060d047211 */ /* 0x000fe400000f0eff */
[----:B-1----:R-:W-:-:S03]  /*18690*/  IADD3 R11, P0, PT, R5, R7, RZ ;  /* 0x00000007050b7210 */ /* 0x002fc60007f1e0ff */
[----:B------:R0:W-:Y:S01]  /*186a0*/  STL [R1+0x374], R4 ;  /* 0x0003740401007387 */ /* 0x0001e20000100800 */
[----:B------:R-:W-:-:S03]  /*186b0*/  IMAD R13, R3, UR6, RZ ;  /* 0x00000006030d7c24 */ /* 0x000fc6000f8e02ff */
[----:B------:R1:W-:Y:S01]  /*186c0*/  STL [R1+0x380], R11 ;  /* 0x0003800b01007387 */ /* 0x0003e20000100800 */
[----:B0-----:R-:W-:Y:S02]  /*186d0*/  SEL R4, R10, R164, !P3 ;  /* 0x000000a40a047207 */ /* 0x001fe40005800000 */
[----:B-1----:R-:W-:Y:S02]  /*186e0*/  LEA.HI.X.SX32 R11, R5, R6, 0x1, P0 ;  /* 0x00000006050b7211 */ /* 0x002fe400000f0eff */
[----:B------:R-:W-:-:S03]  /*186f0*/  IADD3 R5, P0, PT, R14, R7, RZ ;  /* 0x000000070e057210 */ /* 0x000fc60007f1e0ff */
[----:B------:R0:W-:Y:S01]  /*18700*/  STL [R1+0x37c], R11 ;  /* 0x00037c0b01007387 */ /* 0x0001e20000100800 */
[-C--:B------:R-:W-:Y:S02]  /*18710*/  LEA.HI.X.SX32 R12, R14, R6.reuse, 0x1, P0 ;  /* 0x000000060e0c7211 */ /* 0x080fe400000f0eff */
[----:B0-----:R-:W-:Y:S02]  /*18720*/  IADD3 R11, P0, PT, R13, R7, RZ ;  /* 0x000000070d0b7210 */ /* 0x001fe40007f1e0ff */
[----:B----4-:R-:W-:Y:S02]  /*18730*/  SEL R3, R10, R149, !P3 ;  /* 0x000000950a037207 */ /* 0x010fe40005800000 */
[----:B------:R-:W4:Y:S04]  /*18740*/  LDL.LU R149, [R1+0x3bc] ;  /* 0x0003bc0001957983 */ /* 0x000f280000300800 */
[----:B------:R0:W-:Y:S01]  /*18750*/  STL [R1+0x388], R5 ;  /* 0x0003880501007387 */ /* 0x0001e20000100800 */
[----:B------:R-:W-:Y:S01]  /*18760*/  IMAD R14, R3, UR6, RZ ;  /* 0x00000006030e7c24 */ /* 0x000fe2000f8e02ff */
[----:B------:R-:W-:-:S02]  /*18770*/  LEA.HI.X.SX32 R3, R13, R6, 0x1, P0 ;  /* 0x000000060d037211 */ /* 0x000fc400000f0eff */
[----:B------:R-:W-:Y:S01]  /*18780*/  STL [R1+0x384], R12 ;  /* 0x0003840c01007387 */ /* 0x000fe20000100800 */
[----:B0-----:R-:W-:-:S03]  /*18790*/  IMAD R5, R4, UR6, RZ ;  /* 0x0000000604057c24 */ /* 0x001fc6000f8e02ff */
[----:B------:R0:W-:Y:S02]  /*187a0*/  STL [R1+0x390], R11 ;  /* 0x0003900b01007387 */ /* 0x0001e40000100800 */
[C---:B0-----:R-:W-:Y:S02]  /*187b0*/  IADD3 R11, P0, PT, R5.reuse, R7, RZ ;  /* 0x00000007050b7210 */ /* 0x041fe40007f1e0ff */
[----:B---3--:R-:W-:Y:S02]  /*187c0*/  SEL R4, R10, R150, !P3 ;  /* 0x000000960a047207 */ /* 0x008fe40005800000 */
[----:B------:R-:W3:Y:S04]  /*187d0*/  LDL.LU R150, [R1+0x3c4] ;  /* 0x0003c40001967983 */ /* 0x000ee80000300800 */
[----:B------:R-:W-:Y:S04]  /*187e0*/  STL [R1+0x38c], R3 ;  /* 0x00038c0301007387 */ /* 0x000fe80000100800 */
[----:B------:R0:W-:Y:S01]  /*187f0*/  STL [R1+0x398], R11 ;  /* 0x0003980b01007387 */ /* 0x0001e20000100800 */
[----:B------:R-:W-:Y:S01]  /*18800*/  IMAD R13, R4, UR6, RZ ;  /* 0x00000006040d7c24 */ /* 0x000fe2000f8e02ff */
[----:B0-----:R-:W-:-:S02]  /*18810*/  LEA.HI.X.SX32 R11, R5, R6, 0x1, P0 ;  /* 0x00000006050b7211 */ /* 0x001fc400000f0eff */
[----:B------:R-:W-:Y:S02]  /*18820*/  IADD3 R5, P0, PT, R14, R7, RZ ;  /* 0x000000070e057210 */ /* 0x000fe40007f1e0ff */
[----:B------:R-:W-:Y:S01]  /*18830*/  SEL R3, R10, R155, !P3 ;  /* 0x0000009b0a037207 */ /* 0x000fe20005800000 */
[----:B------:R0:W-:Y:S02]  /*18840*/  STL [R1+0x394], R11 ;  /* 0x0003940b01007387 */ /* 0x0001e40000100800 */
[----:B0-----:R-:W-:Y:S02]  /*18850*/  LEA.HI.X.SX32 R11, R14, R6, 0x1, P0 ;  /* 0x000000060e0b7211 */ /* 0x001fe400000f0eff */
[----:B------:R-:W-:Y:S02]  /*18860*/  SEL R4, R10, R141, !P3 ;  /* 0x0000008d0a047207 */ /* 0x000fe40005800000 */
[----:B------:R-:W3:Y:S01]  /*18870*/  LDL.LU R141, [R1+0x3cc] ;  /* 0x0003cc00018d7983 */ /* 0x000ee20000300800 */
[----:B------:R-:W-:-:S03]  /*18880*/  IADD3 R83, P0, PT, R13, R7, RZ ;  /* 0x000000070d537210 */ /* 0x000fc60007f1e0ff */
[----:B------:R0:W-:Y:S04]  /*18890*/  STL [R1+0x3a0], R5 ;  /* 0x0003a00501007387 */ /* 0x0001e80000100800 */
[----:B------:R1:W-:Y:S01]  /*188a0*/  STL [R1+0x39c], R11 ;  /* 0x00039c0b01007387 */ /* 0x0003e20000100800 */
[----:B------:R-:W-:Y:S01]  /*188b0*/  LEA.HI.X.SX32 R85, R13, R6, 0x1, P0 ;  /* 0x000000060d557211 */ /* 0x000fe200000f0eff */
[----:B0-----:R-:W-:Y:S01]  /*188c0*/  IMAD R5, R3, UR6, RZ ;  /* 0x0000000603057c24 */ /* 0x001fe2000f8e02ff */
[----:B------:R-:W-:Y:S02]  /*188d0*/  SEL R3, R10, R142, !P3 ;  /* 0x0000008e0a037207 */ /* 0x000fe40005800000 */
[----:B------:R-:W3:Y:S02]  /*188e0*/  LDL.LU R142, [R1+0x3d4] ;  /* 0x0003d400018e7983 */ /* 0x000ee40000300800 */
[----:B------:R-:W-:-:S02]  /*188f0*/  IADD3 R117, P0, PT, R5, R7, RZ ;  /* 0x0000000705757210 */ /* 0x000fc40007f1e0ff */
[----:B------:R-:W-:Y:S01]  /*18900*/  STL [R1+0x3a8], R83 ;  /* 0x0003a85301007387 */ /* 0x000fe20000100800 */
[----:B------:R-:W-:-:S03]  /*18910*/  IMAD R14, R4, UR6, RZ ;  /* 0x00000006040e7c24 */ /* 0x000fc6000f8e02ff */
[----:B------:R-:W3:Y:S04]  /*18920*/  LDL.LU R155, [R1+0x3dc] ;  /* 0x0003dc00019b7983 */ /* 0x000ee80000300800 */
[----:B------:R-:W-:Y:S04]  /*18930*/  STL [R1+0x3a4], R85 ;  /* 0x0003a45501007387 */ /* 0x000fe80000100800 */
[----:B------:R-:W-:Y:S01]  /*18940*/  STL [R1+0x3b0], R117 ;  /* 0x0003b07501007387 */ /* 0x000fe20000100800 */
[----:B--2---:R-:W-:-:S03]  /*18950*/  SEL R4, R10, R156, !P3 ;  /* 0x0000009c0a047207 */ /* 0x004fc60005800000 */
[----:B------:R-:W2:Y:S01]  /*18960*/  LDL.LU R156, [R1+0x3e4] ;  /* 0x0003e400019c7983 */ /* 0x000ea20000300800 */
[----:B------:R-:W-:Y:S01]  /*18970*/  LEA.HI.X.SX32 R12, R5, R6, 0x1, P0 ;  /* 0x00000006050c7211 */ /* 0x000fe200000f0eff */
[----:B------:R-:W-:Y:S01]  /*18980*/  IMAD R13, R3, UR6, RZ ;  /* 0x00000006030d7c24 */ /* 0x000fe2000f8e02ff */
[----:B------:R-:W-:Y:S01]  /*18990*/  IADD3 R162, P0, PT, R14, R7, RZ ;  /* 0x000000070ea27210 */ /* 0x000fe20007f1e0ff */
[----:B------:R-:W-:-:S03]  /*189a0*/  IMAD R5, R4, UR6, RZ ;  /* 0x0000000604057c24 */ /* 0x000fc6000f8e02ff */
[-C--:B-1----:R-:W-:Y:S02]  /*189b0*/  LEA.HI.X.SX32 R11, R14, R6.reuse, 0x1, P0 ;  /* 0x000000060e0b7211 */ /* 0x082fe400000f0eff */
[CC--:B------:R-:W-:Y:S01]  /*189c0*/  IADD3 R148, P0, PT, R13.reuse, R7.reuse, RZ ;  /* 0x000000070d947210 */ /* 0x0c0fe20007f1e0ff */
[----:B------:R-:W-:Y:S03]  /*189d0*/  STL [R1+0x3ac], R12 ;  /* 0x0003ac0c01007387 */ /* 0x000fe60000100800 */
[-C--:B------:R-:W-:Y:S02]  /*189e0*/  LEA.HI.X.SX32 R161, R13, R6.reuse, 0x1, P0 ;  /* 0x000000060da17211 */ /* 0x080fe400000f0eff */
[C---:B------:R-:W-:Y:S01]  /*189f0*/  IADD3 R160, P0, PT, R5.reuse, R7, RZ ;  /* 0x0000000705a07210 */ /* 0x040fe20007f1e0ff */
[----:B------:R-:W-:Y:S03]  /*18a00*/  STL [R1+0x3b8], R162 ;  /* 0x0003b8a201007387 */ /* 0x000fe60000100800 */
[----:B------:R-:W-:-:S02]  /*18a10*/  LEA.HI.X.SX32 R147, R5, R6, 0x1, P0 ;  /* 0x0000000605937211 */ /* 0x000fc400000f0eff */
[----:B----4-:R-:W-:Y:S02]  /*18a20*/  SEL R3, R10, R149, !P3 ;  /* 0x000000950a037207 */ /* 0x010fe40005800000 */
[----:B------:R-:W4:Y:S03]  /*18a30*/  LDL.LU R149, [R1+0x3ec] ;  /* 0x0003ec0001957983 */ /* 0x000f260000300800 */
[----:B------:R-:W-:Y:S01]  /*18a40*/  IMAD R14, R3, UR6, RZ ;  /* 0x00000006030e7c24 */ /* 0x000fe2000f8e02ff */
[----:B------:R-:W-:Y:S04]  /*18a50*/  STL [R1+0x3b4], R11 ;  /* 0x0003b40b01007387 */ /* 0x000fe80000100800 */
[C---:B------:R-:W-:Y:S01]  /*18a60*/  IADD3 R154, P0, PT, R14.reuse, R7, RZ ;  /* 0x000000070e9a7210 */ /* 0x040fe20007f1e0ff */
[----:B------:R-:W-:Y:S03]  /*18a70*/  STL [R1+0x3c0], R148 ;  /* 0x0003c09401007387 */ /* 0x000fe60000100800 */
[----:B------:R-:W-:-:S02]  /*18a80*/  LEA.HI.X.SX32 R159, R14, R6, 0x1, P0 ;  /* 0x000000060e9f7211 */ /* 0x000fc400000f0eff */
[----:B---3--:R-:W-:Y:S02]  /*18a90*/  SEL R4, R10, R150, !P3 ;  /* 0x000000960a047207 */ /* 0x008fe40005800000 */
[----:B------:R-:W3:Y:S03]  /*18aa0*/  LDL.LU R150, [R1+0x3f4] ;  /* 0x0003f40001967983 */ /* 0x000ee60000300800 */
[----:B------:R-:W-:Y:S01]  /*18ab0*/  IMAD R13, R4, UR6, RZ ;  /* 0x00000006040d7c24 */ /* 0x000fe2000f8e02ff */
[----:B------:R-:W-:Y:S04]  /*18ac0*/  STL [R1+0x3bc], R161 ;  /* 0x0003bca101007387 */ /* 0x000fe80000100800 */
[C---:B------:R-:W-:Y:S01]  /*18ad0*/  IADD3 R146, P0, PT, R13.reuse, R7, RZ ;  /* 0x000000070d927210 */ /* 0x040fe20007f1e0ff */
[----:B------:R-:W-:Y:S03]  /*18ae0*/  STL [R1+0x3c8], R160 ;  /* 0x0003c8a001007387 */ /* 0x000fe60000100800 */
[----:B------:R-:W-:-:S02]  /*18af0*/  LEA.HI.X.SX32 R153, R13, R6, 0x1, P0 ;  /* 0x000000060d997211 */ /* 0x000fc400000f0eff */
[----:B------:R-:W-:Y:S02]  /*18b00*/  SEL R3, R10, R141, !P3 ;  /* 0x0000008d0a037207 */ /* 0x000fe40005800000 */
[----:B------:R-:W3:Y:S03]  /*18b10*/  LDL.LU R141, [R1+0x3fc] ;  /* 0x0003fc00018d7983 */ /* 0x000ee60000300800 */
[----:B------:R-:W-:-:S05]  /*18b20*/  IMAD R5, R3, UR6, RZ ;  /* 0x0000000603057c24 */ /* 0x000fca000f8e02ff */
[----:B------:R-:W-:-:S04]  /*18b30*/  IADD3 R165, P0, PT, R5, R7, RZ ;  /* 0x0000000705a57210 */ /* 0x000fc80007f1e0ff */
[----:B------:R-:W-:Y:S02]  /*18b40*/  LEA.HI.X.SX32 R145, R5, R6, 0x1, P0 ;  /* 0x0000000605917211 */ /* 0x000fe400000f0eff */
[----:B------:R-:W-:Y:S02]  /*18b50*/  SEL R4, R10, R142, !P3 ;  /* 0x0000008e0a047207 */ /* 0x000fe40005800000 */
[----:B------:R-:W3:Y:S03]  /*18b60*/  LDL.LU R142, [R1+0x404] ;  /* 0x00040400018e7983 */ /* 0x000ee60000300800 */
[----:B------:R-:W-:Y:S01]  /*18b70*/  IMAD R14, R4, UR6, RZ ;  /* 0x00000006040e7c24 */ /* 0x000fe2000f8e02ff */
[----:B------:R-:W-:-:S04]  /*18b80*/  SEL R3, R10, R155, !P3 ;  /* 0x0000009b0a037207 */ /* 0x000fc80005800000 */
[CC--:B------:R-:W-:Y:S01]  /*18b90*/  IADD3 R157, P0, PT, R14.reuse, R7.reuse, RZ ;  /* 0x000000070e9d7210 */ /* 0x0c0fe20007f1e0ff */
[----:B------:R-:W-:Y:S01]  /*18ba0*/  IMAD R13, R3, UR6, RZ ;  /* 0x00000006030d7c24 */ /* 0x000fe2000f8e02ff */
[----:B------:R-:W-:Y:S02]  /*18bb0*/  STL [R1+0x3c4], R147 ;  /* 0x0003c49301007387 */ /* 0x000fe40000100800 */
[----:B------:R-:W-:Y:S02]  /*18bc0*/  LEA.HI.X.SX32 R158, R14, R6, 0x1, P0 ;  /* 0x000000060e9e7211 */ /* 0x000fe400000f0eff */
        /* <DEDUP_REMOVED lines=8> */
[----:B------:R-:W-:Y:S04]  /*18c50*/  STL [R1+0x3e8], R157 ;  /* 0x0003e89d01007387 */ /* 0x000fe80000100800 */
[----:B------:R-:W-:Y:S04]  /*18c60*/  STL [R1+0x3e4], R158 ;  /* 0x0003e49e01007387 */ /* 0x000fe80000100800 */
[----:B------:R-:W-:Y:S04]  /*18c70*/  STL [R1+0x3f0], R151 ;  /* 0x0003f09701007387 */ /* 0x000fe80000100800 */
[----:B------:R-:W-:Y:S01]  /*18c80*/  STL [R1+0x3ec], R152 ;  /* 0x0003ec9801007387 */ /* 0x000fe20000100800 */
[----:B--2---:R-:W-:-:S05]  /*18c90*/  SEL R4, R10, R156, !P3 ;  /* 0x0000009c0a047207 */ /* 0x004fca0005800000 */
[----:B------:R-:W-:-:S05]  /*18ca0*/  IMAD R5, R4, UR6, RZ ;  /* 0x0000000604057c24 */ /* 0x000fca000f8e02ff */
[----:B------:R-:W-:-:S05]  /*18cb0*/  IADD3 R143, P0, PT, R5, R7, RZ ;  /* 0x00000007058f7210 */ /* 0x000fca0007f1e0ff */
[----:B------:R-:W-:Y:S04]  /*18cc0*/  STL [R1+0x3f8], R143 ;  /* 0x0003f88f01007387 */ /* 0x000fe80000100800 */
[----:B------:R-:W2:Y:S04]  /*18cd0*/  LDL.LU R137, [R1+0x534] ;  /* 0x0005340001897983 */ /* 0x000ea80000300800 */
[----:B------:R-:W2:Y:S01]  /*18ce0*/  LDL.LU R140, [R1+0x530] ;  /* 0x00053000018c7983 */ /* 0x000ea20000300800 */
[----:B------:R-:W0:Y:S01]  /*18cf0*/  S2R R2, SR_TID.X ;  /* 0x0000000000027919 */ /* 0x000e220000002100 */
[----:B------:R-:W-:-:S02]  /*18d00*/  LEA.HI.X.SX32 R144, R5, R6, 0x1, P0 ;  /* 0x0000000605907211 */ /* 0x000fc400000f0eff */
[----:B------:R-:W2:Y:S04]  /*18d10*/  LDL.LU R138, [R1+0x52c] ;  /* 0x00052c00018a7983 */ /* 0x000ea80000300800 */
[----:B------:R-:W2:Y:S04]  /*18d20*/  LDL.LU R124, [R1+0x528] ;  /* 0x00052800017c7983 */ /* 0x000ea80000300800 */
[----:B------:R-:W2:Y:S04]  /*18d30*/  LDL.LU R125, [R1+0x524] ;  /* 0x00052400017d7983 */ /* 0x000ea80000300800 */
[----:B------:R-:W2:Y:S04]  /*18d40*/  LDL.LU R126, [R1+0x520] ;  /* 0x00052000017e7983 */ /* 0x000ea80000300800 */
[----:B------:R-:W2:Y:S04]  /*18d50*/  LDL.LU R127, [R1+0x51c] ;  /* 0x00051c00017f7983 */ /* 0x000ea80000300800 */
[----:B------:R-:W2:Y:S04]  /*18d60*/  LDL.LU R128, [R1+0x518] ;  /* 0x0005180001807983 */ /* 0x000ea80000300800 */
[----:B------:R-:W2:Y:S01]  /*18d70*/  LDL.LU R129, [R1+0x514] ;  /* 0x0005140001817983 */ /* 0x000ea20000300800 */
[----:B------:R-:W-:-:S04]  /*18d80*/  @!UP1 UIADD3 UR4, UPT, UPT, -UR4, 0x100000, URZ ;  /* 0x0010000004049890 */ /* 0x000fc8000fffe1ff */
[----:B------:R-:W-:Y:S02]  /*18d90*/  @!UP1 USHF.L.U32 UR5, UR4, 0xb, URZ ;  /* 0x0000000b04059899 */ /* 0x000fe400080006ff */
[----:B------:R-:W-:Y:S01]  /*18da0*/  @!UP1 USHF.L.U32 UR4, UR4, 0x1, URZ ;  /* 0x0000000104049899 */ /* 0x000fe200080006ff */
[----:B------:R-:W2:Y:S04]  /*18db0*/  LDL.LU R130, [R1+0x510] ;  /* 0x0005100001827983 */ /* 0x000ea80000300800 */
[----:B------:R-:W2:Y:S04]  /*18dc0*/  LDL.LU R131, [R1+0x50c] ;  /* 0x00050c0001837983 */ /* 0x000ea80000300800 */
[----:B------:R-:W2:Y:S01]  /*18dd0*/  LDL.LU R132, [R1+0x508] ;  /* 0x0005080001847983 */ /* 0x000ea20000300800 */
[----:B----4-:R-:W-:-:S03]  /*18de0*/  SEL R3, R10, R149, !P3 ;  /* 0x000000950a037207 */ /* 0x010fc60005800000 */
[----:B------:R-:W4:Y:S02]  /*18df0*/  LDL.LU R133, [R1+0x504] ;  /* 0x0005040001857983 */ /* 0x000f240000300800 */
[----:B------:R-:W-:Y:S02]  /*18e00*/  IMAD R14, R3, UR6, RZ ;  /* 0x00000006030e7c24 */ /* 0x000fe4000f8e02ff */
[----:B------:R-:W4:Y:S03]  /*18e10*/  LDL.LU R134, [R1+0x500] ;  /* 0x0005000001867983 */ /* 0x000f260000300800 */
[C---:B------:R-:W-:Y:S01]  /*18e20*/  IADD3 R163, P0, PT, R14.reuse, R7, RZ ;  /* 0x000000070ea37210 */ /* 0x040fe20007f1e0ff */
[----:B------:R-:W4:Y:S03]  /*18e30*/  LDL.LU R135, [R1+0x4fc] ;  /* 0x0004fc0001877983 */ /* 0x000f260000300800 */
[----:B------:R-:W-:Y:S01]  /*18e40*/  LEA.HI.X.SX32 R164, R14, R6, 0x1, P0 ;  /* 0x000000060ea47211 */ /* 0x000fe200000f0eff */
[----:B------:R-:W4:Y:S01]  /*18e50*/  LDL.LU R136, [R1+0x4f4] ;  /* 0x0004f40001887983 */ /* 0x000f220000300800 */
[----:B------:R-:W-:-:S03]  /*18e60*/  VOTEU.ALL UP1, P1 ;  /* 0x0000000000ff7886 */ /* 0x000fc60000820000 */
[----:B------:R-:W4:Y:S01]  /*18e70*/  LDL.LU R139, [R1+0x4f8] ;  /* 0x0004f800018b7983 */ /* 0x000f220000300800 */
[----:B---3--:R-:W-:Y:S01]  /*18e80*/  SEL R4, R10, R150, !P3 ;  /* 0x000000960a047207 */ /* 0x008fe20005800000 */
[----:B------:R1:W3:Y:S04]  /*18e90*/  @!UP1 SYNCS.EXCH.64 URZ, [UR10+0x14008], UR4 ;  /* 0x014008040aff95b2 */ /* 0x0002e80008000100 */
[----:B------:R-:W-:Y:S01]  /*18ea0*/  IMAD R13, R4, UR6, RZ ;  /* 0x00000006040d7c24 */ /* 0x000fe2000f8e02ff */
[----:B------:R-:W-:Y:S01]  /*18eb0*/  STL [R1+0x3f4], R144 ;  /* 0x0003f49001007387 */ /* 0x000fe20000100800 */
[----:B0-----:R-:W-:-:S03]  /*18ec0*/  LOP3.LUT R2, R2, 0x7f, RZ, 0xc0, !PT ;  /* 0x0000007f02027812 */ /* 0x001fc600078ec0ff */
[----:B------:R-:W-:Y:S01]  /*18ed0*/  STL [R1+0x400], R163 ;  /* 0x000400a301007387 */ /* 0x000fe20000100800 */
[----:B------:R-:W-:Y:S01]  /*18ee0*/  VIADD R91, R0, 0xdf ;  /* 0x000000df005b7836 */ /* 0x000fe20000000000 */
[----:B-1----:R-:W0:Y:S02]  /*18ef0*/  LDCU UR4, c[0x0][0x3b0] ;  /* 0x00007600ff0477ac */ /* 0x002e240008000800 */
[----:B------:R-:W-:Y:S01]  /*18f00*/  STL [R1+0x3fc], R164 ;  /* 0x0003fca401007387 */ /* 0x000fe20000100800 */
[----:B------:R-:W1:Y:S01]  /*18f10*/  LDCU UR5, c[0x0][0x3b0] ;  /* 0x00007600ff0577ac */ /* 0x000e620008000800 */
[----:B------:R-:W-:Y:S02]  /*18f20*/  SEL R3, R10, R141, !P3 ;  /* 0x0000008d0a037207 */ /* 0x000fe40005800000 */
[----:B------:R-:W-:-:S03]  /*18f30*/  IADD3 R141, P0, PT, R13, R7, RZ ;  /* 0x000000070d8d7210 */ /* 0x000fc60007f1e0ff */
[----:B------:R-:W-:Y:S01]  /*18f40*/  IMAD R3, R3, UR6, RZ ;  /* 0x0000000603037c24 */ /* 0x000fe2000f8e02ff */
[----:B------:R-:W-:-:S04]  /*18f50*/  LEA.HI.X.SX32 R156, R13, R6, 0x1, P0 ;  /* 0x000000060d9c7211 */ /* 0x000fc800000f0eff */
[----:B------:R-:W-:-:S04]  /*18f60*/  IADD3 R150, P0, PT, R3, R7, RZ ;  /* 0x0000000703967210 */ /* 0x000fc80007f1e0ff */
[----:B------:R-:W-:Y:S02]  /*18f70*/  LEA.HI.X.SX32 R155, R3, R6, 0x1, P0 ;  /* 0x00000006039b7211 */ /* 0x000fe400000f0eff */
[----:B------:R-:W-:-:S05]  /*18f80*/  SEL R4, R10, R142, !P3 ;  /* 0x0000008e0a047207 */ /* 0x000fca0005800000 */
[----:B------:R-:W-:Y:S01]  /*18f90*/  IMAD R4, R4, UR6, RZ ;  /* 0x0000000604047c24 */ /* 0x000fe2000f8e02ff */
[----:B------:R-:W-:Y:S04]  /*18fa0*/  STL [R1+0x408], R141 ;  /* 0x0004088d01007387 */ /* 0x000fe80000100800 */
[C---:B------:R-:W-:Y:S01]  /*18fb0*/  IADD3 R142, P0, PT, R4.reuse, R7, RZ ;  /* 0x00000007048e7210 */ /* 0x040fe20007f1e0ff */
[----:B------:R-:W-:Y:S03]  /*18fc0*/  STL [R1+0x404], R156 ;  /* 0x0004049c01007387 */ /* 0x000fe60000100800 */
[----:B------:R-:W-:Y:S01]  /*18fd0*/  LEA.HI.X.SX32 R149, R4, R6, 0x1, P0 ;  /* 0x0000000604957211 */ /* 0x000fe200000f0eff */
[----:B------:R-:W-:Y:S04]  /*18fe0*/  STL [R1+0x410], R150 ;  /* 0x0004109601007387 */ /* 0x000fe80000100800 */
[----:B------:R-:W-:Y:S04]  /*18ff0*/  STL [R1+0x40c], R155 ;  /* 0x00040c9b01007387 */ /* 0x000fe80000100800 */
[----:B------:R-:W-:Y:S04]  /*19000*/  STL [R1+0x418], R142 ;  /* 0x0004188e01007387 */ /* 0x000fe80000100800 */
[----:B------:R-:W-:Y:S04]  /*19010*/  STL [R1+0x414], R149 ;  /* 0x0004149501007387 */ /* 0x000fe80000100800 */
[----:B--2---:R2:W-:Y:S04]  /*19020*/  STS.U8 [R2+UR10+0x10200], R140 ;  /* 0x0102008c02007988 */ /* 0x0045e8000800000a */
[----:B--2---:R-:W2:Y:S01]  /*19030*/  LDL.LU R140, [R1+0x4f0] ;  /* 0x0004f000018c7983 */ /* 0x004ea20000300800 */
[----:B------:R-:W-:Y:S01]  /*19040*/  IABS R14, R91 ;  /* 0x0000005b000e7213 */ /* 0x000fe20000000000 */
[----:B------:R-:W-:-:S04]  /*19050*/  VIADD R3, R0, 0xde ;  /* 0x000000de00037836 */ /* 0x000fc80000000000 */
[----:B------:R-:W-:Y:S01]  /*19060*/  IMAD.HI.U32 R4, R9, R14, RZ ;  /* 0x0000000e09047227 */ /* 0x000fe200078e00ff */
[----:B------:R-:W-:Y:S02]  /*19070*/  IABS R13, R3 ;  /* 0x00000003000d7213 */ /* 0x000fe40000000000 */
[----:B------:R-:W-:Y:S01]  /*19080*/  ISETP.GE.AND P0, PT, R3, RZ, PT ;  /* 0x000000ff0300720c */ /* 0x000fe20003f06270 */
[----:B------:R-:W-:Y:S01]  /*19090*/  IMAD.MOV R4, RZ, RZ, -R4 ;  /* 0x000000ffff047224 */ /* 0x000fe200078e0a04 */
[----:B------:R0:W-:Y:S01]  /*190a0*/  STS.U8 [R2+UR10+0x10000], R137 ;  /* 0x0100008902007988 */ /* 0x0001e2000800000a */
[----:B------:R-:W-:-:S03]  /*190b0*/  IMAD.HI.U32 R3, R9, R13, RZ ;  /* 0x0000000d09037227 */ /* 0x000fc600078e00ff */
[----:B------:R1:W-:Y:S01]  /*190c0*/  STS.U8 [R2+UR10+0x10400], R138 ;  /* 0x0104008a02007988 */ /* 0x0003e2000800000a */
[C---:B------:R-:W-:Y:S02]  /*190d0*/  IMAD R14, R8.reuse, R4, R14 ;  /* 0x00000004080e7224 */ /* 0x040fe400078e020e */
[----:B------:R-:W-:Y:S01]  /*190e0*/  IMAD.MOV R3, RZ, RZ, -R3 ;  /* 0x000000ffff037224 */ /* 0x000fe200078e0a03 */
[----:B0-----:R-:W3:Y:S04]  /*190f0*/  LDL.LU R137, [R1+0x4ec] ;  /* 0x0004ec0001897983 */ /* 0x001ee80000300800 */
[----:B-1----:R-:W3:Y:S04]  /*19100*/  LDL.LU R138, [R1+0x4e8] ;  /* 0x0004e800018a7983 */ /* 0x002ee80000300800 */
[----:B------:R-:W3:Y:S01]  /*19110*/  LDL.LU R4, [R1+0x4e4] ;  /* 0x0004e40001047983 */ /* 0x000ee20000300800 */
[----:B------:R-:W-:-:S03]  /*19120*/  IMAD R13, R8, R3, R13 ;  /* 0x00000003080d7224 */ /* 0x000fc600078e020d */
[----:B------:R-:W3:Y:S01]  /*19130*/  LDL.LU R5, [R1+0x4e0] ;  /* 0x0004e00001057983 */ /* 0x000ee20000300800 */
[----:B------:R-:W-:-:S03]  /*19140*/  LOP3.LUT R3, R2, 0x10, RZ, 0x3c, !PT ;  /* 0x0000001002037812 */ /* 0x000fc600078e3cff */
[----:B------:R-:W3:Y:S04]  /*19150*/  LDL.LU R114, [R1+0x4dc] ;  /* 0x0004dc0001727983 */ /* 0x000ee80000300800 */
[----:B------:R-:W3:Y:S04]  /*19160*/  LDL.LU R115, [R1+0x4d8] ;  /* 0x0004d80001737983 */ /* 0x000ee80000300800 */
[----:B------:R-:W3:Y:S04]  /*19170*/  LDL.LU R116, [R1+0x4d4] ;  /* 0x0004d40001747983 */ /* 0x000ee80000300800 */
[----:B------:R-:W3:Y:S04]  /*19180*/  LDL.LU R118, [R1+0x4d0] ;  /* 0x0004d00001767983 */ /* 0x000ee80000300800 */
[----:B------:R-:W3:Y:S04]  /*19190*/  LDL.LU R119, [R1+0x4cc] ;  /* 0x0004cc0001777983 */ /* 0x000ee80000300800 */
[----:B------:R-:W3:Y:S04]  /*191a0*/  LDL.LU R120, [R1+0x4c8] ;  /* 0x0004c80001787983 */ /* 0x000ee80000300800 */
[----:B------:R-:W3:Y:S04]  /*191b0*/  LDL.LU R121, [R1+0x4c4] ;  /* 0x0004c40001797983 */ /* 0x000ee80000300800 */
[----:B------:R-:W-:Y:S04]  /*191c0*/  STS.U8 [R2+UR10+0x10600], R124 ;  /* 0x0106007c02007988 */ /* 0x000fe8000800000a */
        /* <DEDUP_REMOVED lines=8> */
[----:B----4-:R-:W-:Y:S04]  /*19250*/  STS.U8 [R2+UR10+0x11800], R133 ;  /* 0x0118008502007988 */ /* 0x010fe8000800000a */
[----:B------:R-:W-:Y:S04]  /*19260*/  STS.U8 [R2+UR10+0x11a00], R134 ;  /* 0x011a008602007988 */ /* 0x000fe8000800000a */
[----:B------:R-:W-:Y:S04]  /*19270*/  STS.U8 [R2+UR10+0x11c00], R135 ;  /* 0x011c008702007988 */ /* 0x000fe8000800000a */
[----:B------:R-:W-:Y:S04]  /*19280*/  STS.U8 [R2+UR10+0x11e00], R136 ;  /* 0x011e008802007988 */ /* 0x000fe8000800000a */
[----:B------:R-:W4:Y:S04]  /*19290*/  LDL.LU R122, [R1+0x4c0] ;  /* 0x0004c000017a7983 */ /* 0x000f280000300800 */
[----:B------:R0:W-:Y:S04]  /*192a0*/  STS.U8 [R3+UR10+0x10080], R139 ;  /* 0x0100808b03007988 */ /* 0x0001e8000800000a */
[----:B------:R-:W4:Y:S04]  /*192b0*/  LDL.LU R123, [R1+0x4bc] ;  /* 0x0004bc00017b7983 */ /* 0x000f280000300800 */
[----:B0-----:R-:W4:Y:S04]  /*192c0*/  LDL.LU R139, [R1+0x4b4] ;  /* 0x0004b400018b7983 */ /* 0x001f280000300800 */
[----:B--2---:R0:W-:Y:S04]  /*192d0*/  STS.U8 [R3+UR10+0x10280], R140 ;  /* 0x0102808c03007988 */ /* 0x0041e8000800000a */
[----:B0-----:R-:W2:Y:S04]  /*192e0*/  LDL.LU R140, [R1+0x4b8] ;  /* 0x0004b800018c7983 */ /* 0x001ea80000300800 */
        /* <DEDUP_REMOVED lines=10> */
[----:B---3--:R0:W-:Y:S04]  /*19390*/  STS.U8 [R3+UR10+0x10880], R4 ;  /* 0x0108800403007988 */ /* 0x0081e8000800000a */
[----:B------:R-:W3:Y:S04]  /*193a0*/  LDL.LU R134, [R1+0x488] ;  /* 0x0004880001867983 */ /* 0x000ee80000300800 */
[----:B------:R-:W3:Y:S01]  /*193b0*/  LDL.LU R135, [R1+0x484] ;  /* 0x0004840001877983 */ /* 0x000ee20000300800 */
[----:B0-----:R-:W-:-:S03]  /*193c0*/  LOP3.LUT R4, R2, 0x20, RZ, 0x3c, !PT ;  /* 0x0000002002047812 */ /* 0x001fc600078e3cff */
[----:B------:R0:W-:Y:S04]  /*193d0*/  STS.U8 [R3+UR10+0x10480], R137 ;  /* 0x0104808903007988 */ /* 0x0001e8000800000a */
[----:B------:R-:W3:Y:S04]  /*193e0*/  LDL.LU R136, [R1+0x480] ;  /* 0x0004800001887983 */ /* 0x000ee80000300800 */
[----:B------:R1:W-:Y:S04]  /*193f0*/  STS.U8 [R3+UR10+0x10680], R138 ;  /* 0x0106808a03007988 */ /* 0x0003e8000800000a */
[----:B0-----:R-:W3:Y:S04]  /*19400*/  LDL.LU R137, [R1+0x47c] ;  /* 0x00047c0001897983 */ /* 0x001ee80000300800 */
[----:B------:R-:W-:Y:S04]  /*19410*/  STS.U8 [R3+UR10+0x10a80], R5 ;  /* 0x010a800503007988 */ /* 0x000fe8000800000a */
[----:B-1----:R-:W3:Y:S04]  /*19420*/  LDL.LU R138, [R1+0x474] ;  /* 0x00047400018a7983 */ /* 0x002ee80000300800 */
        /* <DEDUP_REMOVED lines=9> */
[----:B------:R0:W-:Y:S04]  /*194c0*/  STS.U8 [R3+UR10+0x11e80], R139 ;  /* 0x011e808b03007988 */ /* 0x0001e8000800000a */
        /* <DEDUP_REMOVED lines=10> */
[----:B------:R-:W2:Y:S01]  /*19570*/  LDL.LU R122, [R1+0x450] ;  /* 0x00045000017a7983 */ /* 0x000ea20000300800 */
[----:B------:R-:W-:-:S03]  /*19580*/  LOP3.LUT R5, R2, 0x30, RZ, 0x3c, !PT ;  /* 0x0000003002057812 */ /* 0x000fc600078e3cff */
[----:B------:R0:W-:Y:S04]  /*19590*/  STS.U8 [R4+UR10+0x10300], R124 ;  /* 0x0103007c04007988 */ /* 0x0001e8000800000a */
[----:B------:R-:W2:Y:S04]  /*195a0*/  LDL.LU R123, [R1+0x44c] ;  /* 0x00044c00017b7983 */ /* 0x000ea80000300800 */
[----:B------:R1:W-:Y:S04]  /*195b0*/  STS.U8 [R4+UR10+0x10500], R125 ;  /* 0x0105007d04007988 */ /* 0x0003e8000800000a */
[----:B0-----:R-:W2:Y:S04]  /*195c0*/  LDL.LU R124, [R1+0x448] ;  /* 0x00044800017c7983 */ /* 0x001ea80000300800 */
[----:B------:R0:W-:Y:S04]  /*195d0*/  STS.U8 [R4+UR10+0x10700], R126 ;  /* 0x0107007e04007988 */ /* 0x0001e8000800000a */
[----:B-1----:R-:W2:Y:S04]  /*195e0*/  LDL.LU R125, [R1+0x444] ;  /* 0x00044400017d7983 */ /* 0x002ea80000300800 */
[----:B0-----:R-:W2:Y:S04]  /*195f0*/  LDL.LU R126, [R1+0x440] ;  /* 0x00044000017e7983 */ /* 0x001ea80000300800 */
[----:B------:R-:W2:Y:S04]  /*19600*/  LDL.LU R2, [R1+0x43c] ;  /* 0x00043c0001027983 */ /* 0x000ea80000300800 */
[----:B------:R0:W-:Y:S04]  /*19610*/  STS.U8 [R4+UR10+0x10900], R127 ;  /* 0x0109007f04007988 */ /* 0x0001e8000800000a */
[----:B------:R1:W-:Y:S04]  /*19620*/  STS.U8 [R4+UR10+0x10b00], R128 ;  /* 0x010b008004007988 */ /* 0x0003e8000800000a */
[----:B------:R3:W-:Y:S04]  /*19630*/  STS.U8 [R4+UR10+0x10d00], R129 ;  /* 0x010d008104007988 */ /* 0x0007e8000800000a */
[----:B0-----:R-:W2:Y:S04]  /*19640*/  LDL.LU R127, [R1+0x438] ;  /* 0x00043800017f7983 */ /* 0x001ea80000300800 */
[----:B-1----:R-:W2:Y:S04]  /*19650*/  LDL.LU R128, [R1+0x434] ;  /* 0x0004340001807983 */ /* 0x002ea80000300800 */
[----:B------:R0:W-:Y:S04]  /*19660*/  STS.U8 [R4+UR10+0x10f00], R130 ;  /* 0x010f008204007988 */ /* 0x0001e8000800000a */
[----:B---3--:R-:W3:Y:S04]  /*19670*/  LDL.LU R129, [R1+0x430] ;  /* 0x0004300001817983 */ /* 0x008ee80000300800 */
[----:B------:R1:W-:Y:S04]  /*19680*/  STS.U8 [R4+UR10+0x11100], R131 ;  /* 0x0111008304007988 */ /* 0x0003e8000800000a */
[----:B0-----:R-:W3:Y:S04]  /*19690*/  LDL.LU R130, [R1+0x42c] ;  /* 0x00042c0001827983 */ /* 0x001ee80000300800 */
[----:B------:R0:W-:Y:S04]  /*196a0*/  STS.U8 [R4+UR10+0x11300], R132 ;  /* 0x0113008404007988 */ /* 0x0001e8000800000a */
[----:B-1----:R-:W3:Y:S04]  /*196b0*/  LDL.LU R131, [R1+0x428] ;  /* 0x0004280001837983 */ /* 0x002ee80000300800 */
        /* <DEDUP_REMOVED lines=12> */
[----:B----4-:R1:W-:Y:S04]  /*19780*/  STS.U8 [R5+UR10+0x10180], R139 ;  /* 0x0101808b05007988 */ /* 0x0103e8000800000a */
[----:B0-----:R-:W4:Y:S04]  /*19790*/  LDL.LU R138, [R1+0x220] ;  /* 0x00022000018a7983 */ /* 0x001f280000300800 */
[----:B-1----:R-:W3:Y:S04]  /*197a0*/  LDL.LU R139, [R1+0x21c] ;  /* 0x00021c00018b7983 */ /* 0x002ee80000300800 */
[----:B--2---:R0:W-:Y:S04]  /*197b0*/  STS.U8 [R5+UR10+0x10380], R140 ;  /* 0x0103808c05007988 */ /* 0x0041e8000800000a */
[----:B0-----:R-:W2:Y:S04]  /*197c0*/  LDL.LU R140, [R1+0x218] ;  /* 0x00021800018c7983 */ /* 0x001ea80000300800 */
[----:B------:R-:W2:Y:S04]  /*197d0*/  LDL.LU R4, [R1+0x210] ;  /* 0x0002100001047983 */ /* 0x000ea80000300800 */
[----:B------:R-:W2:Y:S04]  /*197e0*/  LDL.LU R3, [R1+0x20c] ;  /* 0x00020c0001037983 */ /* 0x000ea80000300800 */
[----:B------:R0:W-:Y:S04]  /*197f0*/  STS.U8 [R5+UR10+0x10580], R114 ;  /* 0x0105807205007988 */ /* 0x0001e8000800000a */
[----:B------:R1:W-:Y:S04]  /*19800*/  STS.U8 [R5+UR10+0x10780], R115 ;  /* 0x0107807305007988 */ /* 0x0003e8000800000a */
[----:B------:R1:W-:Y:S04]  /*19810*/  STS.U8 [R5+UR10+0x10980], R116 ;  /* 0x0109807405007988 */ /* 0x0003e8000800000a */
[----:B0-----:R-:W2:Y:S04]  /*19820*/  LDL.LU R114, [R1+0xb68] ;  /* 0x000b680001727983 */ /* 0x001ea80000300800 */
[----:B-1----:R-:W2:Y:S04]  /*19830*/  LDL.LU R115, [R1+0xb64] ;  /* 0x000b640001737983 */ /* 0x002ea80000300800 */
[----:B------:R-:W2:Y:S04]  /*19840*/  LDL.LU R116, [R1+0xb60] ;  /* 0x000b600001747983 */ /* 0x000ea80000300800 */
[----:B------:R0:W-:Y:S02]  /*19850*/  STS.U8 [R5+UR10+0x11d80], R2 ;  /* 0x011d800205007988 */ /* 0x0001e4000800000a */
[----:B0-----:R-:W0:Y:S02]  /*19860*/  S2R R2, SR_TID.X ;  /* 0x0000000000027919 */ /* 0x001e240000002100 */
[----:B------:R1:W-:Y:S04]  /*19870*/  STS.U8 [R5+UR10+0x10b80], R118 ;  /* 0x010b807605007988 */ /* 0x0003e8000800000a */
[----:B------:R1:W-:Y:S04]  /*19880*/  STS.U8 [R5+UR10+0x10d80], R119 ;  /* 0x010d807705007988 */ /* 0x0003e8000800000a */
[----:B------:R1:W-:Y:S04]  /*19890*/  STS.U8 [R5+UR10+0x10f80], R120 ;  /* 0x010f807805007988 */ /* 0x0003e8000800000a */
[----:B-1----:R-:W2:Y:S04]  /*198a0*/  LDL.LU R118, [R1+0xb5c] ;  /* 0x000b5c0001767983 */ /* 0x002ea80000300800 */
[----:B------:R-:W2:Y:S04]  /*198b0*/  LDL.LU R119, [R1+0xb58] ;  /* 0x000b580001777983 */ /* 0x000ea80000300800 */
[----:B------:R-:W2:Y:S04]  /*198c0*/  LDL.LU R120, [R1+0xb54] ;  /* 0x000b540001787983 */ /* 0x000ea80000300800 */
[----:B------:R1:W-:Y:S04]  /*198d0*/  STS.U8 [R5+UR10+0x11180], R121 ;  /* 0x0111807905007988 */ /* 0x0003e8000800000a */
[----:B------:R1:W-:Y:S01]  /*198e0*/  STS.U8 [R5+UR10+0x11380], R122 ;  /* 0x0113807a05007988 */ /* 0x0003e2000800000a */
[----:B0-----:R-:W-:-:S03]  /*198f0*/  LOP3.LUT R2, R2, 0x7f, RZ, 0xc0, !PT ;  /* 0x0000007f02027812 */ /* 0x001fc600078ec0ff */
[----:B------:R0:W-:Y:S04]  /*19900*/  STS.U8 [R5+UR10+0x11580], R123 ;  /* 0x0115807b05007988 */ /* 0x0001e8000800000a */
[----:B-1----:R-:W2:Y:S04]  /*19910*/  LDL.LU R121, [R1+0xb50] ;  /* 0x000b500001797983 */ /* 0x002ea80000300800 */
[----:B------:R-:W2:Y:S04]  /*19920*/  LDL.LU R122, [R1+0xb4c] ;  /* 0x000b4c00017a7983 */ /* 0x000ea80000300800 */
[----:B0-----:R-:W2:Y:S04]  /*19930*/  LDL.LU R123, [R1+0xb48] ;  /* 0x000b4800017b7983 */ /* 0x001ea80000300800 */
[----:B------:R0:W-:Y:S04]  /*19940*/  STS.U8 [R5+UR10+0x11780], R124 ;  /* 0x0117807c05007988 */ /* 0x0001e8000800000a */
[----:B------:R1:W-:Y:S04]  /*19950*/  STS.U8 [R5+UR10+0x11980], R125 ;  /* 0x0119807d05007988 */ /* 0x0003e8000800000a */
[----:B------:R1:W-:Y:S04]  /*19960*/  STS.U8 [R5+UR10+0x11b80], R126 ;  /* 0x011b807e05007988 */ /* 0x0003e8000800000a */
[----:B0-----:R-:W2:Y:S04]  /*19970*/  LDL.LU R124, [R1+0xb44] ;  /* 0x000b4400017c7983 */ /* 0x001ea80000300800 */
[----:B-1----:R-:W2:Y:S04]  /*19980*/  LDL.LU R125, [R1+0xb40] ;  /* 0x000b4000017d7983 */ /* 0x002ea80000300800 */
[----:B------:R-:W2:Y:S04]  /*19990*/  LDL.LU R126, [R1+0xb3c] ;  /* 0x000b3c00017e7983 */ /* 0x000ea80000300800 */
[----:B------:R0:W-:Y:S04]  /*199a0*/  STS.U8 [R5+UR10+0x11f80], R68 ;  /* 0x011f804405007988 */ /* 0x0001e8000800000a */
[----:B------:R1:W-:Y:S04]  /*199b0*/  STS.U8 [R2+UR10], R127 ;  /* 0x0000007f02007988 */ /* 0x0003e8000800000a */
[----:B------:R4:W-:Y:S04]  /*199c0*/  STS.U8 [R2+UR10+0x400], R128 ;  /* 0x0004008002007988 */ /* 0x0009e8000800000a */
[----:B0-----:R-:W2:Y:S04]  /*199d0*/  LDL.LU R5, [R1+0x214] ;  /* 0x0002140001057983 */ /* 0x001ea80000300800 */
[----:B-1----:R-:W2:Y:S04]  /*199e0*/  LDL.LU R127, [R1+0xb38] ;  /* 0x000b3800017f7983 */ /* 0x002ea80000300800 */
[----:B----4-:R-:W4:Y:S04]  /*199f0*/  LDL.LU R128, [R1+0xb34] ;  /* 0x000b340001807983 */ /* 0x010f280000300800 */
[----:B---3--:R0:W-:Y:S04]  /*19a00*/  STS.U8 [R2+UR10+0x800], R129 ;  /* 0x0008008102007988 */ /* 0x0081e8000800000a */
[----:B------:R1:W-:Y:S04]  /*19a10*/  STS.U8 [R2+UR10+0xc00], R130 ;  /* 0x000c008202007988 */ /* 0x0003e8000800000a */
[----:B------:R3:W-:Y:S04]  /*19a20*/  STS.U8 [R2+UR10+0x1000], R131 ;  /* 0x0010008302007988 */ /* 0x0007e8000800000a */
[----:B0-----:R-:W4:Y:S04]  /*19a30*/  LDL.LU R129, [R1+0xb30] ;  /* 0x000b300001817983 */ /* 0x001f280000300800 */
[----:B-1----:R-:W4:Y:S04]  /*19a40*/  LDL.LU R130, [R1+0xb2c] ;  /* 0x000b2c0001827983 */ /* 0x002f280000300800 */
[----:B---3--:R-:W3:Y:S04]  /*19a50*/  LDL.LU R131, [R1+0xb28] ;  /* 0x000b280001837983 */ /* 0x008ee80000300800 */
[----:B------:R0:W-:Y:S04]  /*19a60*/  STS.U8 [R2+UR10+0x1400], R132 ;  /* 0x0014008402007988 */ /* 0x0001e8000800000a */
[----:B------:R1:W-:Y:S04]  /*19a70*/  STS.U8 [R2+UR10+0x1800], R133 ;  /* 0x0018008502007988 */ /* 0x0003e8000800000a */
[----:B------:R1:W-:Y:S04]  /*19a80*/  STS.U8 [R2+UR10+0x1c00], R134 ;  /* 0x001c008602007988 */ /* 0x0003e8000800000a */
[----:B0-----:R-:W3:Y:S04]  /*19a90*/  LDL.LU R132, [R1+0xb24] ;  /* 0x000b240001847983 */ /* 0x001ee80000300800 */
[----:B-1----:R-:W3:Y:S04]  /*19aa0*/  LDL.LU R133, [R1+0xb20] ;  /* 0x000b200001857983 */ /* 0x002ee80000300800 */
[----:B------:R-:W3:Y:S04]  /*19ab0*/  LDL.LU R134, [R1+0xb1c] ;  /* 0x000b1c0001867983 */ /* 0x000ee80000300800 */
        /* <DEDUP_REMOVED lines=8> */
[----:B0-----:R-:W3:Y:S04]  /*19b40*/  LDL.LU R138, [R1+0xb0c] ;  /* 0x000b0c00018a7983 */ /* 0x001ee80000300800 */
[----:B-1----:R-:W3:Y:S04]  /*19b50*/  LDL.LU R139, [R1+0xb08] ;  /* 0x000b0800018b7983 */ /* 0x002ee80000300800 */
[----:B--2---:R0:W-:Y:S04]  /*19b60*/  STS.U8 [R2+UR10+0x3400], R140 ;  /* 0x0034008c02007988 */ /* 0x0041e8000800000a */
[----:B0-----:R-:W2:Y:S04]  /*19b70*/  LDL.LU R140, [R1+0xb04] ;  /* 0x000b0400018c7983 */ /* 0x001ea80000300800 */
[----:B------:R0:W-:Y:S04]  /*19b80*/  STS.U8 [R2+UR10+0x4000], R3 ;  /* 0x0040000302007988 */ /* 0x0001e8000800000a */
[----:B------:R1:W-:Y:S01]  /*19b90*/  STS.U8 [R2+UR10+0x3c00], R4 ;  /* 0x003c000402007988 */ /* 0x0003e2000800000a */
[----:B0-----:R-:W-:-:S02]  /*19ba0*/  LOP3.LUT R3, R2, 0x10, RZ, 0x3c, !PT ;  /* 0x0000001002037812 */ /* 0x001fc400078e3cff */
[C---:B-1----:R-:W-:Y:S01]  /*19bb0*/  LOP3.LUT R4, R2.reuse, 0x20, RZ, 0x3c, !PT ;  /* 0x0000002002047812 */ /* 0x042fe200078e3cff */
[----:B------:R-:W-:Y:S04]  /*19bc0*/  STS.U8 [R2+UR10+0x7c00], R126 ;  /* 0x007c007e02007988 */ /* 0x000fe8000800000a */
[----:B------:R0:W-:Y:S04]  /*19bd0*/  STS.U8 [R2+UR10+0x3800], R5 ;  /* 0x0038000502007988 */ /* 0x0001e8000800000a */
[----:B------:R-:W-:Y:S04]  /*19be0*/  STS.U8 [R2+UR10+0x7800], R127 ;  /* 0x0078007f02007988 */ /* 0x000fe8000800000a */
[----:B----4-:R-:W-:Y:S01]  /*19bf0*/  STS.U8 [R2+UR10+0x7400], R128 ;  /* 0x0074008002007988 */ /* 0x010fe2000800000a */
[----:B0-----:R-:W-:-:S03]  /*19c00*/  LOP3.LUT R5, R2, 0x30, RZ, 0x3c, !PT ;  /* 0x0000003002057812 */ /* 0x001fc600078e3cff */
[----:B------:R-:W-:Y:S04]  /*19c10*/  STS.U8 [R2+UR10+0x7000], R129 ;  /* 0x0070008102007988 */ /* 0x000fe8000800000a */
[----:B------:R-:W-:Y:S04]  /*19c20*/  STS.U8 [R2+UR10+0x6c00], R130 ;  /* 0x006c008202007988 */ /* 0x000fe8000800000a */
[----:B---3--:R-:W-:Y:S04]  /*19c30*/  STS.U8 [R2+UR10+0x6800], R131 ;  /* 0x0068008302007988 */ /* 0x008fe8000800000a */
[----:B------:R-:W-:Y:S04]  /*19c40*/  STS.U8 [R2+UR10+0x6400], R132 ;  /* 0x0064008402007988 */ /* 0x000fe8000800000a */
[----:B------:R-:W-:Y:S04]  /*19c50*/  STS.U8 [R2+UR10+0x6000], R133 ;  /* 0x0060008502007988 */ /* 0x000fe8000800000a */
[----:B------:R-:W-:Y:S04]  /*19c60*/  STS.U8 [R2+UR10+0x5c00], R134 ;  /* 0x005c008602007988 */ /* 0x000fe8000800000a */
[----:B------:R-:W-:Y:S04]  /*19c70*/  STS.U8 [R2+UR10+0x5800], R135 ;  /* 0x0058008702007988 */ /* 0x000fe8000800000a */
[----:B------:R-:W-:Y:S04]  /*19c80*/  STS.U8 [R2+UR10+0x5400], R136 ;  /* 0x0054008802007988 */ /* 0x000fe8000800000a */
[----:B------:R-:W-:Y:S04]  /*19c90*/  STS.U8 [R2+UR10+0x5000], R137 ;  /* 0x0050008902007988 */ /* 0x000fe8000800000a */
[----:B------:R-:W-:Y:S04]  /*19ca0*/  STS.U8 [R2+UR10+0x4c00], R138 ;  /* 0x004c008a02007988 */ /* 0x000fe8000800000a */
[----:B------:R0:W-:Y:S04]  /*19cb0*/  STS.U8 [R2+UR10+0x4800], R139 ;  /* 0x0048008b02007988 */ /* 0x0001e8000800000a */
[----:B0-----:R-:W3:Y:S04]  /*19cc0*/  LDL R139, [R1+0x188] ;  /* 0x00018800018b7983 */ /* 0x001ee80000100800 */
[----:B--2---:R-:W-:Y:S04]  /*19cd0*/  STS.U8 [R2+UR10+0x4400], R140 ;  /* 0x0044008c02007988 */ /* 0x004fe8000800000a */
        /* <DEDUP_REMOVED lines=32> */
[----:B------:R-:W-:Y:S04]  /*19ee0*/  STS.U8 [R4+UR10+0x100], R88 ;  /* 0x0001005804007988 */ /* 0x000fe8000800000a */
[----:B0-----:R-:W2:Y:S04]  /*19ef0*/  LDL R3, [R1+0x184] ;  /* 0x0001840001037983 */ /* 0x001ea80000100800 */
        /* <DEDUP_REMOVED lines=31> */
[----:B------:R1:W-:Y:S04]  /*1a0f0*/  STS.U8 [R5+UR10+0x6980], R21 ;  /* 0x0069801505007988 */ /* 0x0003e8000800000a */
[----:B------:R4:W-:Y:S04]  /*1a100*/  STS.U8 [R5+UR10+0x6d80], R19 ;  /* 0x006d801305007988 */ /* 0x0009e8000800000a */
[----:B0-----:R-:W2:Y:S04]  /*1a110*/  LDL R15, [R1+0x194] ;  /* 0x00019400010f7983 */ /* 0x001ea80000100800 */
[----:B-1----:R-:W2:Y:S04]  /*1a120*/  LDL R21, [R1+0x190] ;  /* 0x0001900001157983 */ /* 0x002ea80000100800 */
[----:B----4-:R-:W4:Y:S04]  /*1a130*/  LDL R19, [R1+0x18c] ;  /* 0x00018c0001137983 */ /* 0x010f280000100800 */
[----:B------:R-:W4:Y:S01]  /*1a140*/  LDL R4, [R1+0x198] ;  /* 0x0001980001047983 */ /* 0x000f220000100800 */
[----:B------:R-:W-:Y:S01]  /*1a150*/  LOP3.LUT R140, R2, 0x40, RZ, 0x3c, !PT ;  /* 0x00000040028c7812 */ /* 0x000fe200078e3cff */
[----:B---3--:R-:W-:Y:S01]  /*1a160*/  @P2 IMAD.MOV.U32 R16, RZ, RZ, R139 ;  /* 0x000000ffff102224 */ /* 0x008fe200078e008b */
[----:B------:R-:W-:Y:S01]  /*1a170*/  PRMT R138, RZ, 0x7610, R138 ;  /* 0x00007610ff8a7816 */ /* 0x000fe2000000008a */
[----:B------:R-:W-:Y:S01]  /*1a180*/  STS.U8 [R5+UR10+0x180], R67 ;  /* 0x0001804305007988 */ /* 0x000fe2000800000a */
[----:B------:R-:W-:-:S03]  /*1a190*/  PRMT R137, RZ, 0x7610, R137 ;  /* 0x00007610ff897816 */ /* 0x000fc60000000089 */
        /* <DEDUP_REMOVED lines=35> */
[----:B------:R0:W-:Y:S01]  /*1a3d0*/  STS.U8 [R140+UR10+0x1a00], R73 ;  /* 0x001a00498c007988 */ /* 0x0001e2000800000a */
[----:B--2---:R-:W-:Y:S01]  /*1a3e0*/  @P2 IMAD.MOV.U32 R17, RZ, RZ, R3 ;  /* 0x000000ffff112224 */ /* 0x004fe200078e0003 */
[----:B------:R-:W-:-:S02]  /*1a3f0*/  PRMT R136, RZ, 0x7610, R136 ;  /* 0x00007610ff887816 */ /* 0x000fc40000000088 */
[----:B------:R-:W2:Y:S04]  /*1a400*/  LDL R20, [R1+0x1d0] ;  /* 0x0001d00001147983 */ /* 0x000ea80000100800 */
[----:B------:R1:W3:Y:S04]  /*1a410*/  @P2 LDG.E.U8 R138, desc[UR24][R16.64] ;  /* 0x00000018108a2981 */ /* 0x0002e8000c1e1100 */
[----:B------:R-:W2:Y:S01]  /*1a420*/  LDL R18, [R1+0x1cc] ;  /* 0x0001cc0001127983 */ /* 0x000ea20000100800 */
[----:B------:R-:W-:Y:S02]  /*1a430*/  PRMT R135, RZ, 0x7610, R135 ;  /* 0x00007610ff877816 */ /* 0x000fe40000000087 */
[----:B------:R-:W-:Y:S01]  /*1a440*/  PRMT R134, RZ, 0x7610, R134 ;  /* 0x00007610ff867816 */ /* 0x000fe20000000086 */
[----:B0-----:R-:W2:Y:S04]  /*1a450*/  LDL R140, [R1+0x1d8] ;  /* 0x0001d800018c7983 */ /* 0x001ea80000100800 */
[----:B------:R-:W2:Y:S04]  /*1a460*/  LDL R88, [R1+0x228] ;  /* 0x0002280001587983 */ /* 0x000ea80000100800 */
[----:B------:R-:W2:Y:S04]  /*1a470*/  LDL R87, [R1+0x204] ;  /* 0x0002040001577983 */ /* 0x000ea80000100800 */
[----:B------:R-:W2:Y:S04]  /*1a480*/  LDL R5, [R1+0x22c] ;  /* 0x00022c0001057983 */ /* 0x000ea80000100800 */
[----:B------:R-:W2:Y:S04]  /*1a490*/  LDL R2, [R1+0x230] ;  /* 0x0002300001027983 */ /* 0x000ea80000100800 */
[----:B------:R-:W2:Y:S04]  /*1a4a0*/  LDL R3, [R1+0x234] ;  /* 0x0002340001037983 */ /* 0x000ea80000100800 */
[----:B------:R-:W2:Y:S01]  /*1a4b0*/  LDL R139, [R1+0x238] ;  /* 0x00023800018b7983 */ /* 0x000ea20000100800 */
[----:B-1----:R-:W-:-:S03]  /*1a4c0*/  @P2 IMAD.MOV.U32 R16, RZ, RZ, R21 ;  /* 0x000000ffff102224 */ /* 0x002fc600078e0015 */
[----:B------:R-:W2:Y:S01]  /*1a4d0*/  LDL R21, [R1+0x268] ;  /* 0x0002680001157983 */ /* 0x000ea20000100800 */
[----:B----4-:R-:W-:-:S03]  /*1a4e0*/  @P2 IMAD.MOV.U32 R17, RZ, RZ, R19 ;  /* 0x000000ffff112224 */ /* 0x010fc600078e0013 */
[----:B------:R-:W4:Y:S04]  /*1a4f0*/  LDL R19, [R1+0x264] ;  /* 0x0002640001137983 */ /* 0x000f280000100800 */
[----:B------:R0:W2:Y:S02]  /*1a500*/  @P2 LDG.E.U8 R137, desc[UR24][R16.64] ;  /* 0x0000001810892981 */ /* 0x0000a4000c1e1100 */
[----:B0-----:R-:W-:Y:S02]  /*1a510*/  @P2 IMAD.MOV.U32 R16, RZ, RZ, R4 ;  /* 0x000000ffff102224 */ /* 0x001fe400078e0004 */
[----:B------:R-:W-:Y:S01]  /*1a520*/  @P2 IMAD.MOV.U32 R17, RZ, RZ, R15 ;  /* 0x000000ffff112224 */ /* 0x000fe200078e000f */
[----:B------:R-:W2:Y:S04]  /*1a530*/  LDL R4, [R1+0x270] ;  /* 0x0002700001047983 */ /* 0x000ea80000100800 */
[----:B------:R0:W2:Y:S04]  /*1a540*/  @P2 LDG.E.U8 R136, desc[UR24][R16.64] ;  /* 0x0000001810882981 */ /* 0x0000a8000c1e1100 */
[----:B------:R-:W2:Y:S04]  /*1a550*/  LDL R15, [R1+0x26c] ;  /* 0x00026c00010f7983 */ /* 0x000ea80000100800 */
[----:B------:R-:W0:Y:S04]  /*1a560*/  LDL R16, [R1+0x1c4] ;  /* 0x0001c40001107983 */ /* 0x000e280000100800 */
[----:B------:R-:W0:Y:S02]  /*1a570*/  LDL R17, [R1+0x1c8] ;  /* 0x0001c80001117983 */ /* 0x000e240000100800 */
[----:B0-----:R-:W-:-:S04]  /*1a580*/  @P2 LOP3.LUT R17, R17, R16, RZ, 0x3c, !PT ;  /* 0x0000001011112212 */ /* 0x001fc800078e3cff */
[----:B------:R-:W-:-:S04]  /*1a590*/  @P2 LOP3.LUT R16, R17, R16, RZ, 0x3c, !PT ;  /* 0x0000001011102212 */ /* 0x000fc800078e3cff */
[----:B------:R-:W-:-:S05]  /*1a5a0*/  @P2 LOP3.LUT R17, R17, R16, RZ, 0x3c, !PT ;  /* 0x0000001011112212 */ /* 0x000fca00078e3cff */
[----:B------:R2:W3:Y:S02]  /*1a5b0*/  @P2 LDG.E.U8 R135, desc[UR24][R16.64] ;  /* 0x0000001810872981 */ /* 0x0004e4000c1e1100 */
[----:B--2---:R-:W-:Y:S02]  /*1a5c0*/  @P2 IMAD.MOV.U32 R16, RZ, RZ, R20 ;  /* 0x000000ffff102224 */ /* 0x004fe400078e0014 */
[----:B------:R-:W-:Y:S01]  /*1a5d0*/  @P2 IMAD.MOV.U32 R17, RZ, RZ, R18 ;  /* 0x000000ffff112224 */ /* 0x000fe200078e0012 */
[----:B------:R-:W2:Y:S04]  /*1a5e0*/  LDL R20, [R1+0x278] ;  /* 0x0002780001147983 */ /* 0x000ea80000100800 */
[----:B------:R0:W2:Y:S04]  /*1a5f0*/  @P2 LDG.E.U8 R134, desc[UR24][R16.64] ;  /* 0x0000001810862981 */ /* 0x0000a8000c1e1100 */
[----:B------:R-:W2:Y:S04]  /*1a600*/  LDL R18, [R1+0x274] ;  /* 0x0002740001127983 */ /* 0x000ea80000100800 */
[----:B------:R-:W2:Y:S01]  /*1a610*/  LDL R17, [R1+0x1d4] ;  /* 0x0001d40001117983 */ /* 0x000ea20000100800 */
[----:B------:R-:W-:Y:S01]  /*1a620*/  PRMT R133, RZ, 0x7610, R133 ;  /* 0x00007610ff857816 */ /* 0x000fe20000000085 */
[----:B0-----:R-:W-:Y:S01]  /*1a630*/  @P2 IMAD.MOV.U32 R16, RZ, RZ, R140 ;  /* 0x000000ffff102224 */ /* 0x001fe200078e008c */
[----:B------:R-:W-:Y:S01]  /*1a640*/  PRMT R132, RZ, 0x7610, R132 ;  /* 0x00007610ff847816 */ /* 0x000fe20000000084 */
[----:B------:R-:W3:Y:S01]  /*1a650*/  LDL R140, [R1+0x2b8] ;  /* 0x0002b800018c7983 */ /* 0x000ee20000100800 */
[----:B------:R-:W-:-:S02]  /*1a660*/  PRMT R131, RZ, 0x7610, R131 ;  /* 0x00007610ff837816 */ /* 0x000fc40000000083 */
[----:B------:R-:W-:Y:S02]  /*1a670*/  PRMT R130, RZ, 0x7610, R130 ;  /* 0x00007610ff827816 */ /* 0x000fe40000000082 */
[----:B------:R-:W-:Y:S02]  /*1a680*/  PRMT R129, RZ, 0x7610, R129 ;  /* 0x00007610ff817816 */ /* 0x000fe40000000081 */
[----:B------:R-:W-:Y:S02]  /*1a690*/  PRMT R128, RZ, 0x7610, R128 ;  /* 0x00007610ff807816 */ /* 0x000fe40000000080 */
[----:B------:R-:W-:Y:S01]  /*1a6a0*/  PRMT R127, RZ, 0x7610, R127 ;  /* 0x00007610ff7f7816 */ /* 0x000fe2000000007f */
[----:B--2---:R0:W2:Y:S02]  /*1a6b0*/  @P2 LDG.E.U8 R133, desc[UR24][R16.64] ;  /* 0x0000001810852981 */ /* 0x0040a4000c1e1100 */
[----:B0-----:R-:W-:Y:S02]  /*1a6c0*/  @P2 IMAD.MOV.U32 R16, RZ, RZ, R88 ;  /* 0x000000ffff102224 */ /* 0x001fe400078e0058 */
[----:B------:R-:W-:Y:S01]  /*1a6d0*/  @P2 IMAD.MOV.U32 R17, RZ, RZ, R87 ;  /* 0x000000ffff112224 */ /* 0x000fe200078e0057 */
[----:B------:R-:W2:Y:S04]  /*1a6e0*/  LDL R88, [R1+0x2a0] ;  /* 0x0002a00001587983 */ /* 0x000ea80000100800 */
[----:B------:R0:W2:Y:S04]  /*1a6f0*/  @P2 LDG.E.U8 R132, desc[UR24][R16.64] ;  /* 0x0000001810842981 */ /* 0x0000a8000c1e1100 */
[----:B------:R-:W2:Y:S01]  /*1a700*/  LDL R87, [R1+0x29c] ;  /* 0x00029c0001577983 */ /* 0x000ea20000100800 */
[----:B0-----:R-:W-:-:S02]  /*1a710*/  @P2 IMAD.MOV.U32 R16, RZ, RZ, R2 ;  /* 0x000000ffff102224 */ /* 0x001fc400078e0002 */
[----:B------:R-:W-:Y:S01]  /*1a720*/  @P2 IMAD.MOV.U32 R17, RZ, RZ, R5 ;  /* 0x000000ffff112224 */ /* 0x000fe200078e0005 */
[----:B------:R-:W-:Y:S01]  /*1a730*/  PRMT R126, RZ, 0x7610, R126 ;  /* 0x00007610ff7e7816 */ /* 0x000fe2000000007e */
[----:B------:R-:W2:Y:S04]  /*1a740*/  LDL R5, [R1+0x2bc] ;  /* 0x0002bc0001057983 */ /* 0x000ea80000100800 */
[----:B------:R0:W2:Y:S01]  /*1a750*/  @P2 LDG.E.U8 R131, desc[UR24][R16.64] ;  /* 0x0000001810832981 */ /* 0x0000a2000c1e1100 */
[----:B------:R-:W-:Y:S02]  /*1a760*/  PRMT R125, RZ, 0x7610, R125 ;  /* 0x00007610ff7d7816 */ /* 0x000fe4000000007d */
[----:B------:R-:W-:Y:S01]  /*1a770*/  PRMT R124, RZ, 0x7610, R124 ;  /* 0x00007610ff7c7816 */ /* 0x000fe2000000007c */
[----:B------:R-:W2:Y:S01]  /*1a780*/  LDL R2, [R1+0x2c0] ;  /* 0x0002c00001027983 */ /* 0x000ea20000100800 */
[----:B0-----:R-:W-:-:S02]  /*1a790*/  @P2 IMAD.MOV.U32 R16, RZ, RZ, R139 ;  /* 0x000000ffff102224 */ /* 0x001fc400078e008b */
[----:B------:R-:W-:Y:S01]  /*1a7a0*/  @P2 IMAD.MOV.U32 R17, RZ, RZ, R3 ;  /* 0x000000ffff112224 */ /* 0x000fe200078e0003 */
[----:B------:R-:W2:Y:S04]  /*1a7b0*/  LDL R139, [R1+0x2b0] ;  /* 0x0002b000018b7983 */ /* 0x000ea80000100800 */
[----:B------:R0:W2:Y:S04]  /*1a7c0*/  @P2 LDG.E.U8 R130, desc[UR24][R16.64] ;  /* 0x0000001810822981 */ /* 0x0000a8000c1e1100 */
[----:B------:R-:W2:Y:S01]  /*1a7d0*/  LDL R3, [R1+0x2ac] ;  /* 0x0002ac0001037983 */ /* 0x000ea20000100800 */
[----:B0-----:R-:W-:-:S02]  /*1a7e0*/  @P2 IMAD.MOV.U32 R16, RZ, RZ, R21 ;  /* 0x000000ffff102224 */ /* 0x001fc400078e0015 */
[----:B----4-:R-:W-:Y:S01]  /*1a7f0*/  @P2 IMAD.MOV.U32 R17, RZ, RZ, R19 ;  /* 0x000000ffff112224 */ /* 0x010fe200078e0013 */
[----:B------:R-:W-:Y:S01]  /*1a800*/  PRMT R123, RZ, 0x7610, R123 ;  /* 0x00007610ff7b7816 */ /* 0x000fe2000000007b */
[----:B------:R-:W4:Y:S04]  /*1a810*/  LDL R19, [R1+0x2c4] ;  /* 0x0002c40001137983 */ /* 0x000f280000100800 */
[----:B------:R0:W2:Y:S04]  /*1a820*/  @P2 LDG.E.U8 R129, desc[UR24][R16.64] ;  /* 0x0000001810812981 */ /* 0x0000a8000c1e1100 */
[----:B------:R-:W2:Y:S01]  /*1a830*/  LDL R21, [R1+0x2c8] ;  /* 0x0002c80001157983 */ /* 0x000ea20000100800 */
[----:B0-----:R-:W-:-:S02]  /*1a840*/  @P2 IMAD.MOV.U32 R16, RZ, RZ, R4 ;  /* 0x000000ffff102224 */ /* 0x001fc400078e0004 */
[----:B------:R-:W-:Y:S01]  /*1a850*/  @P2 IMAD.MOV.U32 R17, RZ, RZ, R15 ;  /* 0x000000ffff112224 */ /* 0x000fe200078e000f */
[----:B------:R-:W2:Y:S04]  /*1a860*/  LDL R4, [R1+0x2d0] ;  /* 0x0002d00001047983 */ /* 0x000ea80000100800 */
[----:B------:R0:W2:Y:S04]  /*1a870*/  @P2 LDG.E.U8 R128, desc[UR24][R16.64] ;  /* 0x0000001810802981 */ /* 0x0000a8000c1e1100 */
[----:B------:R-:W2:Y:S01]  /*1a880*/  LDL R15, [R1+0x2cc] ;  /* 0x0002cc00010f7983 */ /* 0x000ea20000100800 */
[----:B0-----:R-:W-:-:S02]  /*1a890*/  @P2 IMAD.MOV.U32 R16, RZ, RZ, R20 ;  /* 0x000000ffff102224 */ /* 0x001fc400078e0014 */
        /* <DEDUP_REMOVED lines=20> */
[----:B------:R0:W2:Y:S02]  /*1a9e0*/  @P2 LDG.E.U8 R124, desc[UR24][R16.64] ;  /* 0x00000018107c2981 */ /* 0x0000a4000c1e1100 */
[----:B0-----:R-:W-:Y:S02]  /*1a9f0*/  @P2 IMAD.MOV.U32 R16, RZ, RZ, R139 ;  /* 0x000000ffff102224 */ /* 0x001fe400078e008b */
[----:B------:R-:W-:Y:S01]  /*1aa00*/  @P2 IMAD.MOV.U32 R17, RZ, RZ, R3 ;  /* 0x000000ffff112224 */ /* 0x000fe200078e0003 */
[----:B------:R-:W2:Y:S04]  /*1aa10*/  LDL R139, [R1+0x2f0] ;  /* 0x0002f000018b7983 */ /* 0x000ea80000100800 */
[----:B------:R3:W2:Y:S04]  /*1aa20*/  @P2 LDG.E.U8 R123, desc[UR24][R16.64] ;  /* 0x00000018107b2981 */ /* 0x0006a8000c1e1100 */
[----:B------:R-:W2:Y:S04]  /*1aa30*/  LDL R3, [R1+0x2ec] ;  /* 0x0002ec0001037983 */ /* 0x000ea80000100800 */
[----:B------:R-:W2:Y:S01]  /*1aa40*/  LDL R17, [R1+0x2b4] ;  /* 0x0002b40001117983 */ /* 0x000ea20000100800 */
[----:B------:R-:W-:Y:S01]  /*1aa50*/  PRMT R122, RZ, 0x7610, R122 ;  /* 0x00007610ff7a7816 */ /* 0x000fe2000000007a */
[----:B---3--:R-:W-:Y:S01]  /*1aa60*/  @P2 IMAD.MOV.U32 R16, RZ, RZ, R140 ;  /* 0x000000ffff102224 */ /* 0x008fe200078e008c */
        /* <DEDUP_REMOVED lines=10> */
[----:B------:R-:W-:Y:S01]  /*1ab10*/  PRMT R114, RZ, 0x7610, R114 ;  /* 0x00007610ff727816 */ /* 0x000fe20000000072 */
[----:B------:R-:W2:Y:S04]  /*1ab20*/  LDL R5, [R1+0x314] ;  /* 0x0003140001057983 */ /* 0x000ea80000100800 */
[----:B------:R0:W2:Y:S01]  /*1ab30*/  @P2 LDG.E.U8 R121, desc[UR24][R16.64] ;  /* 0x0000001810792981 */ /* 0x0000a2000c1e1100 */
[----:B------:R-:W-:-:S02]  /*1ab40*/  PRMT R113, RZ, 0x7610, R113 ;  /* 0x00007610ff717816 */ /* 0x000fc40000000071 */
[----:B------:R-:W-:Y:S01]  /*1ab50*/  PRMT R112, RZ, 0x7610, R112 ;  /* 0x00007610ff707816 */ /* 0x000fe20000000070 */
[----:B------:R-:W2:Y:S01]  /*1ab60*/  LDL R2, [R1+0x318] ;  /* 0x0003180001027983 */ /* 0x000ea20000100800 */
[----:B0-----:R-:W-:Y:S02]  /*1ab70*/  @P2 IMAD.MOV.U32 R16, RZ, RZ, R21 ;  /* 0x000000ffff102224 */ /* 0x001fe400078e0015 */
[----:B----4-:R-:W-:Y:S01]  /*1ab80*/  @P2 IMAD.MOV.U32 R17, RZ, RZ, R19 ;  /* 0x000000ffff112224 */ /* 0x010fe200078e0013 */
        /* <DEDUP_REMOVED lines=28> */
[----:B------:R0:W2:Y:S04]  /*1ad50*/  @P2 LDG.E.U8 R114, desc[UR24][R16.64] ;  /* 0x0000001810722981 */ /* 0x0000a8000c1e1100 */
        /* <DEDUP_REMOVED lines=12> */
[----:B------:R-:W2:Y:S01]  /*1ae20*/  LDL R17, [R1+0x30c] ;  /* 0x00030c0001117983 */ /* 0x000ea20000100800 */
[----:B------:R-:W-:Y:S01]  /*1ae30*/  PRMT R111, RZ, 0x7610, R111 ;  /* 0x00007610ff6f7816 */ /* 0x000fe2000000006f */
[----:B---3--:R-:W-:Y:S01]  /*1ae40*/  @P2 IMAD.MOV.U32 R16, RZ, RZ, R140 ;  /* 0x000000ffff102224 */ /* 0x008fe200078e008c */
[----:B------:R-:W-:Y:S01]  /*1ae50*/  PRMT R110, RZ, 0x7610, R110 ;  /* 0x00007610ff6e7816 */ /* 0x000fe2000000006e */
[----:B------:R-:W3:Y:S01]  /*1ae60*/  LDL R140, [R1+0x370] ;  /* 0x00037000018c7983 */ /* 0x000ee20000100800 */
[----:B------:R-:W-:Y:S02]  /*1ae70*/  PRMT R109, RZ, 0x7610, R109 ;  /* 0x00007610ff6d7816 */ /* 0x000fe4000000006d */
        /* <DEDUP_REMOVED lines=11> */
[----:B----4-:R-:W-:-:S02]  /*1af30*/  @P2 IMAD.MOV.U32 R16, RZ, RZ, R21 ;  /* 0x000000ffff102224 */ /* 0x010fc400078e0015 */
[----:B------:R-:W-:Y:S01]  /*1af40*/  @P2 IMAD.MOV.U32 R17, RZ, RZ, R19 ;  /* 0x000000ffff112224 */ /* 0x000fe200078e0013 */
        /* <DEDUP_REMOVED lines=9> */
[----:B------:R-:W-:-:S05]  /*1afe0*/  @P2 IMAD.MOV.U32 R17, RZ, RZ, R18 ;  /* 0x000000ffff112224 */ /* 0x000fca00078e0012 */
[----:B------:R0:W2:Y:S02]  /*1aff0*/  @P2 LDG.E.U8 R107, desc[UR24][R16.64] ;  /* 0x00000018106b2981 */ /* 0x0000a4000c1e1100 */
[----:B0-----:R-:W-:Y:S02]  /*1b000*/  @P2 IMAD.MOV.U32 R16, RZ, RZ, R88 ;  /* 0x000000ffff102224 */ /* 0x001fe400078e0058 */
[----:B------:R-:W-:-:S05]  /*1b010*/  @P2 IMAD.MOV.U32 R17, RZ, RZ, R87 ;  /* 0x000000ffff112224 */ /* 0x000fca00078e0057 */
[----:B------:R0:W2:Y:S02]  /*1b020*/  @P2 LDG.E.U8 R106, desc[UR24][R16.64] ;  /* 0x00000018106a2981 */ /* 0x0000a4000c1e1100 */
[----:B0-----:R-:W-:Y:S02]  /*1b030*/  @P2 IMAD.MOV.U32 R16, RZ, RZ, R139 ;  /* 0x000000ffff102224 */ /* 0x001fe400078e008b */
[----:B------:R-:W-:-:S05]  /*1b040*/  @P2 IMAD.MOV.U32 R17, RZ, RZ, R3 ;  /* 0x000000ffff112224 */ /* 0x000fca00078e0003 */
[----:B------:R0:W2:Y:S02]  /*1b050*/  @P2 LDG.E.U8 R105, desc[UR24][R16.64] ;  /* 0x0000001810692981 */ /* 0x0000a4000c1e1100 */
[----:B0-----:R-:W-:Y:S02]  /*1b060*/  @P2 IMAD.MOV.U32 R16, RZ, RZ, R100 ;  /* 0x000000ffff102224 */ /* 0x001fe400078e0064 */
[----:B------:R-:W-:Y:S02]  /*1b070*/  @P2 IMAD.MOV.U32 R17, RZ, RZ, R102 ;  /* 0x000000ffff112224 */ /* 0x000fe400078e0066 */
[----:B------:R-:W2:Y:S04]  /*1b080*/  LDL.LU R102, [R1+0xb00] ;  /* 0x000b000001667983 */ /* 0x000ea80000300800 */
[----:B------:R-:W2:Y:S04]  /*1b090*/  LDL.LU R100, [R1+0xafc] ;  /* 0x000afc0001647983 */ /* 0x000ea80000300800 */
[----:B------:R0:W2:Y:S01]  /*1b0a0*/  @P2 LDG.E.U8 R104, desc[UR24][R16.64] ;  /* 0x0000001810682981 */ /* 0x0000a2000c1e1100 */
[----:B------:R-:W-:-:S02]  /*1b0b0*/  PRMT R103, RZ, 0x7610, R103 ;  /* 0x00007610ff677816 */ /* 0x000fc40000000067 */
[----:B------:R-:W-:Y:S01]  /*1b0c0*/  PRMT R101, RZ, 0x7610, R101 ;  /* 0x00007610ff657816 */ /* 0x000fe20000000065 */
[----:B------:R-:W2:Y:S04]  /*1b0d0*/  LDL R18, [R1+0x38c] ;  /* 0x00038c0001127983 */ /* 0x000ea80000100800 */
[----:B------:R-:W2:Y:S04]  /*1b0e0*/  LDL R20, [R1+0x390] ;  /* 0x0003900001147983 */ /* 0x000ea80000100800 */
[----:B------:R-:W0:Y:S04]  /*1b0f0*/  LDL R16, [R1+0x34c] ;  /* 0x00034c0001107983 */ /* 0x000e280000100800 */
[----:B------:R-:W0:Y:S04]  /*1b100*/  LDL R17, [R1+0x350] ;  /* 0x0003500001117983 */ /* 0x000e280000100800 */
[----:B------:R-:W2:Y:S04]  /*1b110*/  LDL R87, [R1+0x394] ;  /* 0x0003940001577983 */ /* 0x000ea80000100800 */
[----:B------:R-:W2:Y:S04]  /*1b120*/  LDL R88, [R1+0x398] ;  /* 0x0003980001587983 */ /* 0x000ea80000100800 */
[----:B------:R-:W2:Y:S04]  /*1b130*/  LDL R3, [R1+0x39c] ;  /* 0x00039c0001037983 */ /* 0x000ea80000100800 */
[----:B------:R-:W2:Y:S01]  /*1b140*/  LDL R139, [R1+0x3a0] ;  /* 0x0003a000018b7983 */ /* 0x000ea20000100800 */
[----:B0-----:R-:W-:-:S04]  /*1b150*/  @P2 LOP3.LUT R17, R17, R16, RZ, 0x3c, !PT ;  /* 0x0000001011112212 */ /* 0x001fc800078e3cff */
[----:B------:R-:W-:-:S04]  /*1b160*/  @P2 LOP3.LUT R16, R17, R16, RZ, 0x3c, !PT ;  /* 0x0000001011102212 */ /* 0x000fc800078e3cff */
[----:B------:R-:W-:-:S05]  /*1b170*/  @P2 LOP3.LUT R17, R17, R16, RZ, 0x3c, !PT ;  /* 0x0000001011112212 */ /* 0x000fca00078e3cff */
[----:B------:R0:W3:Y:S04]  /*1b180*/  @P2 LDG.E.U8 R103, desc[UR24][R16.64] ;  /* 0x0000001810672981 */ /* 0x0000e8000c1e1100 */
[----:B------:R-:W0:Y:S04]  /*1b190*/  LDL R16, [R1+0x354] ;  /* 0x0003540001107983 */ /* 0x000e280000100800 */
[----:B------:R-:W0:Y:S01]  /*1b1a0*/  LDL R17, [R1+0x358] ;  /* 0x0003580001117983 */ /* 0x000e220000100800 */
[----:B--2---:R-:W-:Y:S02]  /*1b1b0*/  PRMT R102, RZ, 0x7610, R102 ;  /* 0x00007610ff667816 */ /* 0x004fe40000000066 */
[----:B0-----:R-:W-:-:S04]  /*1b1c0*/  @P2 LOP3.LUT R17, R17, R16, RZ, 0x3c, !PT ;  /* 0x0000001011112212 */ /* 0x001fc800078e3cff */
[----:B------:R-:W-:-:S04]  /*1b1d0*/  @P2 LOP3.LUT R16, R17, R16, RZ, 0x3c, !PT ;  /* 0x0000001011102212 */ /* 0x000fc800078e3cff */
[----:B------:R-:W-:-:S05]  /*1b1e0*/  @P2 LOP3.LUT R17, R17, R16, RZ, 0x3c, !PT ;  /* 0x0000001011112212 */ /* 0x000fca00078e3cff */
[----:B------:R0:W2:Y:S04]  /*1b1f0*/  @P2 LDG.E.U8 R102, desc[UR24][R16.64] ;  /* 0x0000001810662981 */ /* 0x0000a8000c1e1100 */
[----:B------:R-:W2:Y:S01]  /*1b200*/  LDL R17, [R1+0x35c] ;  /* 0x00035c0001117983 */ /* 0x000ea20000100800 */
[----:B0-----:R-:W-:-:S03]  /*1b210*/  @P2 IMAD.MOV.U32 R16, RZ, RZ, R96 ;  /* 0x000000ffff102224 */ /* 0x001fc600078e0060 */
[----:B------:R-:W3:Y:S04]  /*1b220*/  LDL.LU R96, [R1+0xaf8] ;  /* 0x000af80001607983 */ /* 0x000ee80000300800 */
[----:B--2---:R0:W2:Y:S04]  /*1b230*/  @P2 LDG.E.U8 R101, desc[UR24][R16.64] ;  /* 0x0000001810652981 */ /* 0x0040a8000c1e1100 */
[----:B------:R-:W0:Y:S04]  /*1b240*/  LDL R16, [R1+0x364] ;  /* 0x0003640001107983 */ /* 0x000e280000100800 */
[----:B------:R-:W0:Y:S01]  /*1b250*/  LDL R17, [R1+0x368] ;  /* 0x0003680001117983 */ /* 0x000e220000100800 */
[----:B------:R-:W-:-:S02]  /*1b260*/  PRMT R100, RZ, 0x7610, R100 ;  /* 0x00007610ff647816 */ /* 0x000fc40000000064 */
[----:B0-----:R-:W-:-:S04]  /*1b270*/  @P2 LOP3.LUT R17, R17, R16, RZ, 0x3c, !PT ;  /* 0x0000001011112212 */ /* 0x001fc800078e3cff */
[----:B------:R-:W-:-:S04]  /*1b280*/  @P2 LOP3.LUT R16, R17, R16, RZ, 0x3c, !PT ;  /* 0x0000001011102212 */ /* 0x000fc800078e3cff */
[----:B------:R-:W-:-:S05]  /*1b290*/  @P2 LOP3.LUT R17, R17, R16, RZ, 0x3c, !PT ;  /* 0x0000001011112212 */ /* 0x000fca00078e3cff */
[----:B------:R3:W2:Y:S04]  /*1b2a0*/  @P2 LDG.E.U8 R100, desc[UR24][R16.64] ;  /* 0x0000001810642981 */ /* 0x0006a8000c1e1100 */
[----:B------:R-:W2:Y:S01]  /*1b2b0*/  LDL R17, [R1+0x36c] ;  /* 0x00036c0001117983 */ /* 0x000ea20000100800 */
[----:B------:R-:W-:Y:S01]  /*1b2c0*/  PRMT R99, RZ, 0x7610, R99 ;  /* 0x00007610ff637816 */ /* 0x000fe20000000063 */
[----:B---3--:R-:W-:Y:S01]  /*1b2d0*/  @P2 IMAD.MOV.U32 R16, RZ, RZ, R140 ;  /* 0x000000ffff102224 */ /* 0x008fe200078e008c */
[----:B------:R-:W-:Y:S02]  /*1b2e0*/  PRMT R98, RZ, 0x7610, R98 ;  /* 0x00007610ff627816 */ /* 0x000fe40000000062 */
[----:B------:R-:W-:Y:S02]  /*1b2f0*/  PRMT R97, RZ, 0x7610, R97 ;  /* 0x00007610ff617816 */ /* 0x000fe40000000061 */
[----:B------:R-:W-:-:S02]  /*1b300*/  PRMT R96, RZ, 0x7610, R96 ;  /* 0x00007610ff607816 */ /* 0x000fc40000000060 */
[----:B------:R-:W-:Y:S02]  /*1b310*/  PRMT R95, RZ, 0x7610, R95 ;  /* 0x00007610ff5f7816 */ /* 0x000fe4000000005f */
[----:B------:R-:W-:Y:S02]  /*1b320*/  PRMT R94, RZ, 0x7610, R94 ;  /* 0x00007610ff5e7816 */ /* 0x000fe4000000005e */
[----:B------:R-:W-:Y:S01]  /*1b330*/  PRMT R93, RZ, 0x7610, R93 ;  /* 0x00007610ff5d7816 */ /* 0x000fe2000000005d */
[----:B--2---:R0:W2:Y:S02]  /*1b340*/  @P2 LDG.E.U8 R99, desc[UR24][R16.64] ;  /* 0x0000001810632981 */ /* 0x0040a4000c1e1100 */
[----:B0-----:R-:W-:Y:S02]  /*1b350*/  @P2 IMAD.MOV.U32 R16, RZ, RZ, R2 ;  /* 0x000000ffff102224 */ /* 0x001fe400078e0002 */
[----:B------:R-:W-:-:S05]  /*1b360*/  @P2 IMAD.MOV.U32 R17, RZ, RZ, R5 ;  /* 0x000000ffff112224 */ /* 0x000fca00078e0005 */
[----:B------:R4:W3:Y:S02]  /*1b370*/  @P2 LDG.E.U8 R98, desc[UR24][R16.64] ;  /* 0x0000001810622981 */ /* 0x0008e4000c1e1100 */
[----:B----4-:R-:W-:Y:S02]  /*1b380*/  @P2 IMAD.MOV.U32 R16, RZ, RZ, R21 ;  /* 0x000000ffff102224 */ /* 0x010fe400078e0015 */
[----:B------:R-:W-:-:S05]  /*1b390*/  @P2 IMAD.MOV.U32 R17, RZ, RZ, R19 ;  /* 0x000000ffff112224 */ /* 0x000fca00078e0013 */
[----:B------:R0:W4:Y:S02]  /*1b3a0*/  @P2 LDG.E.U8 R97, desc[UR24][R16.64] ;  /* 0x0000001810612981 */ /* 0x000124000c1e1100 */
[----:B0-----:R-:W-:Y:S02]  /*1b3b0*/  @P2 IMAD.MOV.U32 R16, RZ, RZ, R4 ;  /* 0x000000ffff102224 */ /* 0x001fe400078e0004 */
        /* <DEDUP_REMOVED lines=12> */
[----:B------:R-:W-:Y:S01]  /*1b480*/  @P2 IMAD.MOV.U32 R16, RZ, RZ, R83 ;  /* 0x000000ffff102224 */ /* 0x000fe200078e0053 */
[----:B------:R-:W2:Y:S04]  /*1b490*/  LDL.LU R85, [R1+0xaf4] ;  /* 0x000af40001557983 */ /* 0x000ea80000300800 */
[----:B------:R-:W2:Y:S01]  /*1b4a0*/  LDL.LU R83, [R1+0xaf0] ;  /* 0x000af00001537983 */ /* 0x000ea20000300800 */
[----:B------:R-:W-:-:S02]  /*1b4b0*/  PRMT R92, RZ, 0x7610, R92 ;  /* 0x00007610ff5c7816 */ /* 0x000fc4000000005c */
[----:B------:R-:W-:-:S04]  /*1b4c0*/  PRMT R90, RZ, 0x7610, R90 ;  /* 0x00007610ff5a7816 */ /* 0x000fc8000000005a */
[----:B------:R0:W3:Y:S01]  /*1b4d0*/  @P2 LDG.E.U8 R92, desc[UR24][R16.64] ;  /* 0x00000018105c2981 */ /* 0x0000e2000c1e1100 */
[----:B------:R-:W-:Y:S01]  /*1b4e0*/  PRMT R89, RZ, 0x7610, R89 ;  /* 0x00007610ff597816 */ /* 0x000fe20000000059 */
[----:B0-----:R-:W-:Y:S02]  /*1b4f0*/  @P2 IMAD.MOV.U32 R16, RZ, RZ, R117 ;  /* 0x000000ffff102224 */ /* 0x001fe400078e0075 */
[----:B------:R-:W-:Y:S01]  /*1b500*/  @P2 IMAD.MOV.U32 R17, RZ, RZ, R12 ;  /* 0x000000ffff112224 */ /* 0x000fe200078e000c */
[----:B------:R-:W-:Y:S01]  /*1b510*/  PRMT R59, RZ, 0x7610, R59 ;  /* 0x00007610ff3b7816 */ /* 0x000fe2000000003b */
[----:B------:R-:W3:Y:S04]  /*1b520*/  LDL.LU R12, [R1+0xaec] ;  /* 0x000aec00010c7983 */ /* 0x000ee80000300800 */
[----:B------:R0:W3:Y:S01]  /*1b530*/  @P2 LDG.E.U8 R90, desc[UR24][R16.64] ;  /* 0x00000018105a2981 */ /* 0x0000e2000c1e1100 */
[----:B------:R-:W-:-:S02]  /*1b540*/  PRMT R71, RZ, 0x7610, R71 ;  /* 0x00007610ff477816 */ /* 0x000fc40000000047 */
[----:B------:R-:W-:Y:S01]  /*1b550*/  PRMT R86, RZ, 0x7610, R86 ;  /* 0x00007610ff567816 */ /* 0x000fe20000000056 */
[----:B------:R-:W3:Y:S01]  /*1b560*/  LDL.LU R117, [R1+0xae8] ;  /* 0x000ae80001757983 */ /* 0x000ee20000300800 */
[----:B0-----:R-:W-:Y:S02]  /*1b570*/  @P2 IMAD.MOV.U32 R16, RZ, RZ, R162 ;  /* 0x000000ffff102224 */ /* 0x001fe400078e00a2 */
[----:B------:R-:W-:Y:S01]  /*1b580*/  @P2 IMAD.MOV.U32 R17, RZ, RZ, R11 ;  /* 0x000000ffff112224 */ /* 0x000fe200078e000b */
[----:B------:R-:W-:Y:S01]  /*1b590*/  PRMT R58, RZ, 0x7610, R58 ;  /* 0x00007610ff3a7816 */ /* 0x000fe2000000003a */
[----:B------:R-:W3:Y:S04]  /*1b5a0*/  LDL.LU R11, [R1+0xae4] ;  /* 0x000ae400010b7983 */ /* 0x000ee80000300800 */
[----:B------:R0:W3:Y:S01]  /*1b5b0*/  @P2 LDG.E.U8 R89, desc[UR24][R16.64] ;  /* 0x0000001810592981 */ /* 0x0000e2000c1e1100 */
[----:B------:R-:W-:-:S02]  /*1b5c0*/  PRMT R70, RZ, 0x7610, R70 ;  /* 0x00007610ff467816 */ /* 0x000fc40000000046 */
[----:B------:R-:W-:Y:S01]  /*1b5d0*/  PRMT R82, RZ, 0x7610, R82 ;  /* 0x00007610ff527816 */ /* 0x000fe20000000052 */
[----:B------:R-:W5:Y:S01]  /*1b5e0*/  LDL.LU R162, [R1+0xae0] ;  /* 0x000ae00001a27983 */ /* 0x000f620000300800 */
[----:B0-----:R-:W-:Y:S02]  /*1b5f0*/  @P2 IMAD.MOV.U32 R16, RZ, RZ, R148 ;  /* 0x000000ffff102224 */ /* 0x001fe400078e0094 */
[----:B------:R-:W-:Y:S02]  /*1b600*/  @P2 IMAD.MOV.U32 R17, RZ, RZ, R161 ;  /* 0x000000ffff112224 */ /* 0x000fe400078e00a1 */
[----:B------:R-:W5:Y:S04]  /*1b610*/  LDL.LU R161, [R1+0xadc] ;  /* 0x000adc0001a17983 */ /* 0x000f680000300800 */
[----:B------:R0:W3:Y:S04]  /*1b620*/  @P2 LDG.E.U8 R59, desc[UR24][R16.64] ;  /* 0x00000018103b2981 */ /* 0x0000e8000c1e1100 */
[----:B------:R-:W5:Y:S01]  /*1b630*/  LDL.LU R148, [R1+0xad8] ;  /* 0x000ad80001947983 */ /* 0x000f620000300800 */
[----:B0-----:R-:W-:-:S02]  /*1b640*/  @P2 IMAD.MOV.U32 R16, RZ, RZ, R160 ;  /* 0x000000ffff102224 */ /* 0x001fc400078e00a0 */
[----:B------:R-:W-:Y:S02]  /*1b650*/  @P2 IMAD.MOV.U32 R17, RZ, RZ, R147 ;  /* 0x000000ffff112224 */ /* 0x000fe400078e0093 */
[----:B------:R-:W5:Y:S04]  /*1b660*/  LDL.LU R147, [R1+0xad4] ;  /* 0x000ad40001937983 */ /* 0x000f680000300800 */
[----:B------:R0:W3:Y:S04]  /*1b670*/  @P2 LDG.E.U8 R71, desc[UR24][R16.64] ;  /* 0x0000001810472981 */ /* 0x0000e8000c1e1100 */
[----:B------:R-:W5:Y:S01]  /*1b680*/  LDL.LU R160, [R1+0xad0] ;  /* 0x000ad00001a07983 */ /* 0x000f620000300800 */
[----:B0-----:R-:W-:-:S02]  /*1b690*/  @P2 IMAD.MOV.U32 R16, RZ, RZ, R154 ;  /* 0x000000ffff102224 */ /* 0x001fc400078e009a */
[----:B------:R-:W-:Y:S02]  /*1b6a0*/  @P2 IMAD.MOV.U32 R17, RZ, RZ, R159 ;  /* 0x000000ffff112224 */ /* 0x000fe400078e009f */
[----:B------:R-:W5:Y:S01]  /*1b6b0*/  LDL.LU R159, [R1+0xacc] ;  /* 0x000acc00019f7983 */ /* 0x000f620000300800 */
[----:B------:R-:W-:-:S03]  /*1b6c0*/  PRMT R57, RZ, 0x7610, R57 ;  /* 0x00007610ff397816 */ /* 0x000fc60000000039 */
[----:B------:R-:W5:Y:S04]  /*1b6d0*/  LDL.LU R154, [R1+0xac8] ;  /* 0x000ac800019a7983 */ /* 0x000f680000300800 */
[----:B------:R-:W3:Y:S01]  /*1b6e0*/  LDL.LU R20, [R1+0x558] ;  /* 0x0005580001147983 */ /* 0x000ee20000300800 */
[----:B------:R-:W-:Y:S02]  /*1b6f0*/  PRMT R69, RZ, 0x7610, R69 ;  /* 0x00007610ff457816 */ /* 0x000fe40000000045 */
[----:B------:R-:W-:Y:S02]  /*1b700*/  PRMT R81, RZ, 0x7610, R81 ;  /* 0x00007610ff517816 */ /* 0x000fe40000000051 */
[----:B--2---:R-:W-:-:S06]  /*1b710*/  PRMT R83, RZ, 0x7610, R83 ;  /* 0x00007610ff537816 */ /* 0x004fcc0000000053 */
[----:B------:R0:W2:Y:S02]  /*1b720*/  @P2 LDG.E.U8 R83, desc[UR24][R16.64] ;  /* 0x0000001810532981 */ /* 0x0000a4000c1e1100 */
[----:B0-----:R-:W-:Y:S02]  /*1b730*/  @P2 IMAD.MOV.U32 R16, RZ, RZ, R146 ;  /* 0x000000ffff102224 */ /* 0x001fe400078e0092 */
[----:B------:R-:W-:Y:S01]  /*1b740*/  @P2 IMAD.MOV.U32 R17, RZ, RZ, R153 ;  /* 0x000000ffff112224 */ /* 0x000fe200078e0099 */
[----:B------:R-:W-:Y:S01]  /*1b750*/  PRMT R85, RZ, 0x7610, R85 ;  /* 0x00007610ff557816 */ /* 0x000fe20000000055 */
[----:B------:R-:W5:Y:S04]  /*1b760*/  LDL.LU R153, [R1+0xac4] ;  /* 0x000ac40001997983 */ /* 0x000f680000300800 */
[----:B------:R0:W2:Y:S04]  /*1b770*/  @P2 LDG.E.U8 R86, desc[UR24][R16.64] ;  /* 0x0000001810562981 */ /* 0x0000a8000c1e1100 */
[----:B------:R-:W5:Y:S04]  /*1b780*/  LDL.LU R146, [R1+0xac0] ;  /* 0x000ac00001927983 */ /* 0x000f680000300800 */
[----:B------:R-:W2:Y:S01]  /*1b790*/  LDL.LU R87, [R1+0x564] ;  /* 0x0005640001577983 */ /* 0x000ea20000300800 */
[----:B0-----:R-:W-:-:S02]  /*1b7a0*/  @P2 IMAD.MOV.U32 R16, RZ, RZ, R165 ;  /* 0x000000ffff102224 */ /* 0x001fc400078e00a5 */
[----:B------:R-:W-:Y:S02]  /*1b7b0*/  @P2 IMAD.MOV.U32 R17, RZ, RZ, R145 ;  /* 0x000000ffff112224 */ /* 0x000fe400078e0091 */
[----:B------:R-:W5:Y:S04]  /*1b7c0*/  LDL.LU R145, [R1+0xabc] ;  /* 0x000abc0001917983 */ /* 0x000f680000300800 */
[----:B------:R0:W4:Y:S04]  /*1b7d0*/  @P2 LDG.E.U8 R58, desc[UR24][R16.64] ;  /* 0x00000018103a2981 */ /* 0x000128000c1e1100 */
[----:B------:R-:W5:Y:S04]  /*1b7e0*/  LDL.LU R165, [R1+0xab8] ;  /* 0x000ab80001a57983 */ /* 0x000f680000300800 */
[----:B------:R-:W4:Y:S01]  /*1b7f0*/  LDL.LU R88, [R1+0x57c] ;  /* 0x00057c0001587983 */ /* 0x000f220000300800 */
        /* <DEDUP_REMOVED lines=10> */
[----:B------:R-:W5:Y:S01]  /*1b8a0*/  LDL.LU R151, [R1+0xaa8] ;  /* 0x000aa80001977983 */ /* 0x000f620000300800 */
        /* <DEDUP_REMOVED lines=15> */
[----:B------:R-:W4:Y:S01]  /*1b9a0*/  LDL.LU R141, [R1+0x5a8] ;  /* 0x0005a800018d7983 */ /* 0x000f220000300800 */
[----:B0-----:R-:W-:-:S02]  /*1b9b0*/  @P2 IMAD.MOV.U32 R16, RZ, RZ, R150 ;  /* 0x000000ffff102224 */ /* 0x001fc400078e0096 */
[----:B------:R-:W-:Y:S02]  /*1b9c0*/  @P2 IMAD.MOV.U32 R17, RZ, RZ, R155 ;  /* 0x000000ffff112224 */ /* 0x000fe400078e009b */
[----:B------:R-:W5:Y:S04]  /*1b9d0*/  LDL.LU R155, [R1+0xa90] ;  /* 0x000a9000019b7983 */ /* 0x000f680000300800 */
[----:B------:R0:W4:Y:S04]  /*1b9e0*/  @P2 LDG.E.U8 R81, desc[UR24][R16.64] ;  /* 0x0000001810512981 */ /* 0x000128000c1e1100 */
[----:B------:R-:W5:Y:S01]  /*1b9f0*/  LDL.LU R150, [R1+0xa8c] ;  /* 0x000a8c0001967983 */ /* 0x000f620000300800 */
[----:B0-----:R-:W-:-:S02]  /*1ba00*/  @P2 IMAD.MOV.U32 R17, RZ, RZ, R149 ;  /* 0x000000ffff112224 */ /* 0x001fc400078e0095 */
[----:B------:R-:W-:Y:S01]  /*1ba10*/  @P2 IMAD.MOV.U32 R16, RZ, RZ, R142 ;  /* 0x000000ffff102224 */ /* 0x000fe200078e008e */
[----:B------:R-:W5:Y:S04]  /*1ba20*/  LDL.LU R149, [R1+0xa88] ;  /* 0x000a880001957983 */ /* 0x000f680000300800 */
[----:B------:R-:W5:Y:S04]  /*1ba30*/  LDL.LU R142, [R1+0xa84] ;  /* 0x000a8400018e7983 */ /* 0x000f680000300800 */
[----:B------:R-:W4:Y:S01]  /*1ba40*/  LDL.LU R15, [R1+0x208] ;  /* 0x00020800010f7983 */ /* 0x000f220000300800 */
[----:B------:R-:W-:-:S02]  /*1ba50*/  PRMT R84, RZ, 0x7610, R84 ;  /* 0x00007610ff547816 */ /* 0x000fc40000000054 */
[----:B---3--:R-:W-:-:S04]  /*1ba60*/  SEL R18, R10, R20, !P3 ;  /* 0x000000140a127207 */ /* 0x008fc80005800000 */
[----:B------:R2:W3:Y:S01]  /*1ba70*/  @P2 LDG.E.U8 R84, desc[UR24][R16.64] ;  /* 0x0000001810542981 */ /* 0x0004e2000c1e1100 */
[----:B------:R-:W-:Y:S01]  /*1ba80*/  IMAD R18, R18, UR6, RZ ;  /* 0x0000000612127c24 */ /* 0x000fe2000f8e02ff */
[----:B------:R-:W-:Y:S02]  /*1ba90*/  PRMT R47, RZ, 0x7610, R47 ;  /* 0x00007610ff2f7816 */ /* 0x000fe4000000002f */
[----:B------:R-:W-:Y:S02]  /*1baa0*/  PRMT R56, RZ, 0x7610, R56 ;  /* 0x00007610ff387816 */ /* 0x000fe40000000038 */
[----:B------:R-:W-:Y:S02]  /*1bab0*/  PRMT R68, RZ, 0x7610, R68 ;  /* 0x00007610ff447816 */ /* 0x000fe40000000044 */
[----:B--2---:R-:W-:-:S05]  /*1bac0*/  SEL R16, R10, R87, !P3 ;  /* 0x000000570a107207 */ /* 0x004fca0005800000 */
[----:B------:R-:W-:Y:S01]  /*1bad0*/  IMAD R19, R16, UR6, RZ ;  /* 0x0000000610137c24 */ /* 0x000fe2000f8e02ff */
[----:B----4-:R-:W-:-:S05]  /*1bae0*/  SEL R17, R10, R88, !P3 ;  /* 0x000000580a117207 */ /* 0x010fca0005800000 */
[----:B------:R-:W-:Y:S01]  /*1baf0*/  IMAD R20, R17, UR4, RZ ;  /* 0x0000000411147c24 */ /* 0x000fe2000f8e02ff */
[----:B------:R-:W0:Y:S01]  /*1bb00*/  LDCU UR4, c[0x0][0x3b0] ;  /* 0x00007600ff0477ac */ /* 0x000e220008000800 */
[----:B------:R-:W-:-:S05]  /*1bb10*/  SEL R16, R10, R3, !P3 ;  /* 0x000000030a107207 */ /* 0x000fca0005800000 */
[----:B------:R-:W-:Y:S01]  /*1bb20*/  IMAD R21, R16, UR5, RZ ;  /* 0x0000000510157c24 */ /* 0x000fe2000f8e02ff */
[----:B------:R-:W-:Y:S01]  /*1bb30*/  PRMT R80, RZ, 0x7610, R80 ;  /* 0x00007610ff507816 */ /* 0x000fe20000000050 */
[----:B------:R-:W1:Y:S01]  /*1bb40*/  LDCU UR5, c[0x0][0x3b0] ;  /* 0x00007600ff0577ac */ /* 0x000e620008000800 */
[----:B------:R-:W-:Y:S01]  /*1bb50*/  @!P4 IMAD.MOV R15, RZ, RZ, -R15 ;  /* 0x000000ffff0fc224 */ /* 0x000fe200078e0a0f */
[----:B------:R-:W-:-:S04]  /*1bb60*/  IADD3 R4, P4, PT, R18, R7, RZ ;  /* 0x0000000712047210 */ /* 0x000fc80007f9e0ff */
[-C--:B------:R-:W-:Y:S02]  /*1bb70*/  LEA.HI.X.SX32 R5, R18, R6.reuse, 0x1, P4 ;  /* 0x0000000612057211 */ /* 0x080fe400020f0eff */
[CC--:B------:R-:W-:Y:S01]  /*1bb80*/  IADD3 R2, P4, PT, R19.reuse, R7.reuse, RZ ;  /* 0x0000000713027210 */ /* 0x0c0fe20007f9e0ff */
[----:B------:R-:W-:Y:S03]  /*1bb90*/  STL [R1+0x420], R4 ;  /* 0x0004200401007387 */ /* 0x000fe60000100800 */
[-C--:B------:R-:W-:Y:S02]  /*1bba0*/  LEA.HI.X.SX32 R88, R19, R6.reuse, 0x1, P4 ;  /* 0x0000000613587211 */ /* 0x080fe400020f0eff */
[----:B------:R-:W-:Y:S01]  /*1bbb0*/  IADD3 R3, P4, PT, R20, R7, RZ ;  /* 0x0000000714037210 */ /* 0x000fe20007f9e0ff */
[----:B------:R2:W-:Y:S01]  /*1bbc0*/  STL [R1+0x41c], R5 ;  /* 0x00041c0501007387 */ /* 0x0005e20000100800 */
[----:B------:R-:W-:Y:S01]  /*1bbd0*/  @P2 IMAD.MOV.U32 R16, RZ, RZ, R4 ;  /* 0x000000ffff102224 */ /* 0x000fe200078e0004 */
[----:B------:R-:W-:Y:S01]  /*1bbe0*/  SEL R18, R10, R139, !P3 ;  /* 0x0000008b0a127207 */ /* 0x000fe20005800000 */
[----:B------:R-:W-:Y:S01]  /*1bbf0*/  @P2 IMAD.MOV.U32 R17, RZ, RZ, R5 ;  /* 0x000000ffff112224 */ /* 0x000fe200078e0005 */
[----:B------:R-:W-:Y:S04]  /*1bc00*/  STL [R1+0x428], R2 ;  /* 0x0004280201007387 */ /* 0x000fe80000100800 */
[----:B------:R4:W-:Y:S01]  /*1bc10*/  STL [R1+0x424], R88 ;  /* 0x0004245801007387 */ /* 0x0009e20000100800 */
[----:B--2---:R-:W-:-:S02]  /*1bc20*/  LEA.HI.X.SX32 R5, R20, R6, 0x1, P4 ;  /* 0x0000000614057211 */ /* 0x004fc400020f0eff */
[----:B------:R-:W-:Y:S01]  /*1bc30*/  IADD3 R139, P4, PT, R21, R7, RZ ;  /* 0x00000007158b7210 */ /* 0x000fe20007f9e0ff */
[----:B------:R2:W-:Y:S04]  /*1bc40*/  STL [R1+0x430], R3 ;  /* 0x0004300301007387 */ /* 0x0005e80000100800 */
[----:B------:R-:W3:Y:S04]  /*1bc50*/  LDL.LU R4, [R1+0x5cc] ;  /* 0x0005cc0001047983 */ /* 0x000ee80000300800 */
[----:B------:R0:W3:Y:S04]  /*1bc60*/  @P2 LDG.E.U8 R47, desc[UR24][R16.64] ;  /* 0x00000018102f2981 */ /* 0x0000e8000c1e1100 */
[----:B------:R-:W3:Y:S04]  /*1bc70*/  LDL.LU R87, [R1+0x5c4] ;  /* 0x0005c40001577983 */ /* 0x000ee80000300800 */
[----:B------:R-:W-:Y:S01]  /*1bc80*/  STL [R1+0x42c], R5 ;  /* 0x00042c0501007387 */ /* 0x000fe20000100800 */
[----:B0-----:R-:W-:-:S03]  /*1bc90*/  SEL R16, R10, R141, !P3 ;  /* 0x0000008d0a107207 */ /* 0x001fc60005800000 */
[----:B------:R-:W-:Y:S01]  /*1bca0*/  STL [R1+0x438], R139 ;  /* 0x0004388b01007387 */ /* 0x000fe20000100800 */
[----:B------:R-:W-:-:S03]  /*1bcb0*/  LEA.HI.X.SX32 R141, R21, R6, 0x1, P4 ;  /* 0x00000006158d7211 */ /* 0x000fc600020f0eff */
[----:B------:R-:W3:Y:S01]  /*1bcc0*/  LDL.LU R21, [R1+0x5c8] ;  /* 0x0005c80001157983 */ /* 0x000ee20000300800 */
[----:B------:R-:W-:Y:S01]  /*1bcd0*/  IMAD R18, R18, UR15, RZ ;  /* 0x0000000f12127c24 */ /* 0x000fe2000f8e02ff */
[----:B------:R-:W-:Y:S01]  /*1bce0*/  PRMT R46, RZ, 0x7610, R46 ;  /* 0x00007610ff2e7816 */ /* 0x000fe2000000002e */
[----:B------:R-:W-:Y:S01]  /*1bcf0*/  IMAD R19, R16, UR16, RZ ;  /* 0x0000001010137c24 */ /* 0x000fe2000f8e02ff */
[----:B------:R0:W-:Y:S01]  /*1bd00*/  STL [R1+0x434], R141 ;  /* 0x0004348d01007387 */ /* 0x0001e20000100800 */
[----:B------:R-:W-:Y:S02]  /*1bd10*/  @P2 IMAD.MOV.U32 R16, RZ, RZ, R2 ;  /* 0x000000ffff102224 */ /* 0x000fe400078e0002 */
[----:B------:R-:W-:Y:S01]  /*1bd20*/  @P2 IMAD.MOV.U32 R17, RZ, RZ, R88 ;  /* 0x000000ffff112224 */ /* 0x000fe200078e0058 */
[CC--:B------:R-:W-:Y:S01]  /*1bd30*/  IADD3 R140, P4, PT, R18.reuse, R7.reuse, RZ ;  /* 0x00000007128c7210 */ /* 0x0c0fe20007f9e0ff */
[----:B----4-:R-:W4:Y:S01]  /*1bd40*/  LDL.LU R88, [R1+0x5c0] ;  /* 0x0005c00001587983 */ /* 0x010f220000300800 */
[----:B------:R-:W0:Y:S02]  /*1bd50*/  LDCU UR15, c[0x0][0x3b0] ;  /* 0x00007600ff0f77ac */ /* 0x000e240008000800 */
[----:B------:R-:W-:Y:S01]  /*1bd60*/  LEA.HI.X.SX32 R20, R18, R6, 0x1, P4 ;  /* 0x0000000612147211 */ /* 0x000fe200020f0eff */
[----:B------:R1:W4:Y:S01]  /*1bd70*/  @P2 LDG.E.U8 R56, desc[UR24][R16.64] ;  /* 0x0000001810382981 */ /* 0x000322000c1e1100 */
[----:B------:R-:W-:Y:S01]  /*1bd80*/  IADD3 R2, P4, PT, R19, R7, RZ ;  /* 0x0000000713027210 */ /* 0x000fe20007f9e0ff */
[----:B------:R-:W0:Y:S02]  /*1bd90*/  LDCU UR16, c[0x0][0x3b0] ;  /* 0x00007600ff1077ac */ /* 0x000e240008000800 */
[----:B------:R-:W-:Y:S01]  /*1bda0*/  STL [R1+0x440], R140 ;  /* 0x0004408c01007387 */ /* 0x000fe20000100800 */
[----:B-1----:R-:W-:-:S02]  /*1bdb0*/  @P2 IMAD.MOV.U32 R16, RZ, RZ, R3 ;  /* 0x000000ffff102224 */ /* 0x002fc400078e0003 */
[----:B------:R-:W-:Y:S01]  /*1bdc0*/  @P2 IMAD.MOV.U32 R17, RZ, RZ, R5 ;  /* 0x000000ffff112224 */ /* 0x000fe200078e0005 */
[----:B--2---:R-:W2:Y:S04]  /*1bdd0*/  LDL.LU R3, [R1+0x5b8] ;  /* 0x0005b80001037983 */ /* 0x004ea80000300800 */
[----:B------:R-:W-:Y:S04]  /*1bde0*/  STL [R1+0x43c], R20 ;  /* 0x00043c1401007387 */ /* 0x000fe80000100800 */
[----:B------:R1:W2:Y:S04]  /*1bdf0*/  @P2 LDG.E.U8 R68, desc[UR24][R16.64] ;  /* 0x0000001810442981 */ /* 0x0002a8000c1e1100 */
[----:B------:R-:W-:Y:S01]  /*1be00*/  STL [R1+0x448], R2 ;  /* 0x0004480201007387 */ /* 0x000fe20000100800 */
[----:B-1----:R-:W-:-:S02]  /*1be10*/  @P2 IMAD.MOV.U32 R17, RZ, RZ, R141 ;  /* 0x000000ffff112224 */ /* 0x002fc400078e008d */
[----:B------:R-:W-:Y:S01]  /*1be20*/  @P2 IMAD.MOV.U32 R16, RZ, RZ, R139 ;  /* 0x000000ffff102224 */ /* 0x000fe200078e008b */
[----:B0-----:R-:W5:Y:S04]  /*1be30*/  LDL.LU R141, [R1+0xa80] ;  /* 0x000a8000018d7983 */ /* 0x001f680000300800 */
[----:B------:R-:W2:Y:S01]  /*1be40*/  LDL.LU R139, [R1+0x5bc] ;  /* 0x0005bc00018b7983 */ /* 0x000ea20000300800 */
[----:B------:R-:W-:-:S03]  /*1be50*/  LEA.HI.X.SX32 R5, R19, R6, 0x1, P4 ;  /* 0x0000000613057211 */ /* 0x000fc600020f0eff */
[----:B------:R0:W2:Y:S01]  /*1be60*/  @P2 LDG.E.U8 R80, desc[UR24][R16.64] ;  /* 0x0000001810502981 */ /* 0x0000a2000c1e1100 */
[----:B------:R-:W-:Y:S02]  /*1be70*/  ISETP.GT.U32.AND P4, PT, R8, R11, PT ;  /* 0x0000000b0800720c */ /* 0x000fe40003f84070 */
[----:B------:R-:W-:Y:S01]  /*1be80*/  PRMT R55, RZ, 0x7610, R55 ;  /* 0x00007610ff377816 */ /* 0x000fe20000000037 */
[----:B0-----:R-:W-:Y:S02]  /*1be90*/  @P2 IMAD.MOV.U32 R16, RZ, RZ, R140 ;  /* 0x000000ffff102224 */ /* 0x001fe400078e008c */
[----:B------:R-:W-:-:S05]  /*1bea0*/  @P2 IMAD.MOV.U32 R17, RZ, RZ, R20 ;  /* 0x000000ffff112224 */ /* 0x000fca00078e0014 */
[----:B------:R0:W2:Y:S03]  /*1beb0*/  @P2 LDG.E.U8 R46, desc[UR24][R16.64] ;  /* 0x00000018102e2981 */ /* 0x0000a6000c1e1100 */
[----:B------:R-:W-:Y:S02]  /*1bec0*/  @!P4 IMAD.IADD R11, R11, 0x1, -R8 ;  /* 0x000000010b0bc824 */ /* 0x000fe400078e0a08 */
[----:B0-----:R-:W-:Y:S02]  /*1bed0*/  @P2 IMAD.MOV.U32 R16, RZ, RZ, R2 ;  /* 0x000000ffff102224 */ /* 0x001fe400078e0002 */
[----:B------:R-:W-:-:S05]  /*1bee0*/  @P2 IMAD.MOV.U32 R17, RZ, RZ, R5 ;  /* 0x000000ffff112224 */ /* 0x000fca00078e0005 */
[----:B------:R3:W2:Y:S04]  /*1bef0*/  @P2 LDG.E.U8 R55, desc[UR24][R16.64] ;  /* 0x0000001810372981 */ /* 0x0006a8000c1e1100 */
[----:B------:R0:W-:Y:S01]  /*1bf00*/  STL [R1+0x444], R5 ;  /* 0x0004440501007387 */ /* 0x0001e20000100800 */
[----:B------:R-:W-:Y:S02]  /*1bf10*/  PRMT R67, RZ, 0x7610, R67 ;  /* 0x00007610ff437816 */ /* 0x000fe40000000043 */
[----:B------:R-:W-:Y:S02]  /*1bf20*/  PRMT R79, RZ, 0x7610, R79 ;  /* 0x00007610ff4f7816 */ /* 0x000fe4000000004f */
[----:B------:R-:W-:Y:S02]  /*1bf30*/  PRMT R45, RZ, 0x7610, R45 ;  /* 0x00007610ff2d7816 */ /* 0x000fe4000000002d */
[----:B---3--:R-:W-:-:S05]  /*1bf40*/  SEL R16, R10, R4, !P3 ;  /* 0x000000040a107207 */ /* 0x008fca0005800000 */
[----:B------:R-:W-:Y:S01]  /*1bf50*/  IMAD R19, R16, UR5, RZ ;  /* 0x0000000510137c24 */ /* 0x000fe2000f8e02ff */
[----:B------:R-:W1:Y:S01]  /*1bf60*/  LDCU UR5, c[0x0][0x3b0] ;  /* 0x00007600ff0577ac */ /* 0x000e620008000800 */
[C---:B------:R-:W-:Y:S02]  /*1bf70*/  SEL R17, R10.reuse, R87, !P3 ;  /* 0x000000570a117207 */ /* 0x040fe40005800000 */
[----:B------:R-:W-:-:S05]  /*1bf80*/  SEL R18, R10, R21, !P3 ;  /* 0x000000150a127207 */ /* 0x000fca0005800000 */
[----:B------:R-:W-:Y:S01]  /*1bf90*/  IMAD R18, R18, UR4, RZ ;  /* 0x0000000412127c24 */ /* 0x000fe2000f8e02ff */
[----:B------:R-:W3:Y:S04]  /*1bfa0*/  LDCU UR4, c[0x0][0x3b0] ;  /* 0x00007600ff0477ac */ /* 0x000ee80008000800 */
[-C--:B------:R-:W-:Y:S02]  /*1bfb0*/  IADD3 R4, P4, PT, R18, R7.reuse, RZ ;  /* 0x0000000712047210 */ /* 0x080fe40007f9e0ff */
[----:B----4-:R-:W-:Y:S02]  /*1bfc0*/  SEL R16, R10, R88, !P3 ;  /* 0x000000580a107207 */ /* 0x010fe40005800000 */
[-C--:B0-----:R-:W-:Y:S01]  /*1bfd0*/  LEA.HI.X.SX32 R5, R18, R6.reuse, 0x1, P4 ;  /* 0x0000000612057211 */ /* 0x081fe200020f0eff */
[----:B------:R-:W-:Y:S01]  /*1bfe0*/  IMAD R20, R17, UR15, RZ ;  /* 0x0000000f11147c24 */ /* 0x000fe2000f8e02ff */
[C---:B------:R-:W-:Y:S01]  /*1bff0*/  IADD3 R2, P4, PT, R19.reuse, R7, RZ ;  /* 0x0000000713027210 */ /* 0x040fe20007f9e0ff */
[----:B------:R-:W-:Y:S01]  /*1c000*/  IMAD R21, R16, UR16, RZ ;  /* 0x0000001010157c24 */ /* 0x000fe2000f8e02ff */
[----:B------:R-:W-:Y:S01]  /*1c010*/  STL [R1+0x450], R4 ;  /* 0x0004500401007387 */ /* 0x000fe20000100800 */
[----:B------:R-:W-:Y:S01]  /*1c020*/  @P2 IMAD.MOV.U32 R16, RZ, RZ, R4 ;  /* 0x000000ffff102224 */ /* 0x000fe200078e0004 */
[-C--:B------:R-:W-:Y:S01]  /*1c030*/  LEA.HI.X.SX32 R88, R19, R6.reuse, 0x1, P4 ;  /* 0x0000000613587211 */ /* 0x080fe200020f0eff */
[----:B------:R-:W-:Y:S01]  /*1c040*/  @P2 IMAD.MOV.U32 R17, RZ, RZ, R5 ;  /* 0x000000ffff112224 */ /* 0x000fe200078e0005 */
[----:B------:R0:W-:Y:S01]  /*1c050*/  STL [R1+0x44c], R5 ;  /* 0x00044c0501007387 */ /* 0x0001e20000100800 */
[----:B------:R-:W-:Y:S01]  /*1c060*/  PRMT R54, RZ, 0x7610, R54 ;  /* 0x00007610ff367816 */ /* 0x000fe20000000036 */
[----:B------:R-:W4:Y:S01]  /*1c070*/  LDCU UR15, c[0x0][0x3b0] ;  /* 0x00007600ff0f77ac */ /* 0x000f220008000800 */
[----:B--2---:R-:W-:Y:S01]  /*1c080*/  SEL R18, R10, R3, !P3 ;  /* 0x000000030a127207 */ /* 0x004fe20005800000 */
[----:B------:R2:W4:Y:S01]  /*1c090*/  @P2 LDG.E.U8 R67, desc[UR24][R16.64] ;  /* 0x0000001810432981 */ /* 0x000522000c1e1100 */
[----:B------:R-:W-:Y:S01]  /*1c0a0*/  IADD3 R3, P4, PT, R20, R7, RZ ;  /* 0x0000000714037210 */ /* 0x000fe20007f9e0ff */
[----:B------:R-:W1:Y:S02]  /*1c0b0*/  LDCU UR16, c[0x0][0x3b0] ;  /* 0x00007600ff1077ac */ /* 0x000e640008000800 */
[----:B---3--:R-:W-:Y:S01]  /*1c0c0*/  IMAD R18, R18, UR4, RZ ;  /* 0x0000000412127c24 */ /* 0x008fe2000f8e02ff */
[----:B0-----:R-:W-:Y:S01]  /*1c0d0*/  LEA.HI.X.SX32 R5, R20, R6, 0x1, P4 ;  /* 0x0000000614057211 */ /* 0x001fe200020f0eff */
[----:B------:R-:W-:Y:S01]  /*1c0e0*/  STL [R1+0x458], R2 ;  /* 0x0004580201007387 */ /* 0x000fe20000100800 */
[----:B------:R-:W0:Y:S03]  /*1c0f0*/  LDCU UR4, c[0x0][0x3b0] ;  /* 0x00007600ff0477ac */ /* 0x000e260008000800 */
[----:B------:R3:W-:Y:S04]  /*1c100*/  STL [R1+0x454], R88 ;  /* 0x0004545801007387 */ /* 0x0007e80000100800 */
[----:B------:R0:W-:Y:S01]  /*1c110*/  STL [R1+0x460], R3 ;  /* 0x0004600301007387 */ /* 0x0001e20000100800 */
[----:B--2---:R-:W-:-:S03]  /*1c120*/  @P2 IMAD.MOV.U32 R17, RZ, RZ, R88 ;  /* 0x000000ffff112224 */ /* 0x004fc600078e0058 */
[----:B------:R-:W2:Y:S04]  /*1c130*/  LDL.LU R4, [R1+0x5b0] ;  /* 0x0005b00001047983 */ /* 0x000ea80000300800 */
[----:B------:R-:W4:Y:S01]  /*1c140*/  LDL.LU R87, [R1+0x5ac] ;  /* 0x0005ac0001577983 */ /* 0x000f220000300800 */
[----:B------:R-:W-:Y:S02]  /*1c150*/  SEL R16, R10, R139, !P3 ;  /* 0x0000008b0a107207 */ /* 0x000fe40005800000 */
[C---:B------:R-:W-:Y:S01]  /*1c160*/  IADD3 R139, P4, PT, R21.reuse, R7, RZ ;  /* 0x00000007158b7210 */ /* 0x040fe20007f9e0ff */
[----:B------:R-:W-:Y:S03]  /*1c170*/  STL [R1+0x45c], R5 ;  /* 0x00045c0501007387 */ /* 0x000fe60000100800 */
[----:B------:R-:W-:-:S02]  /*1c180*/  LEA.HI.X.SX32 R140, R21, R6, 0x1, P4 ;  /* 0x00000006158c7211 */ /* 0x000fc400020f0eff */
[C---:B------:R-:W-:Y:S01]  /*1c190*/  IADD3 R20, P4, PT, R18.reuse, R7, RZ ;  /* 0x0000000712147210 */ /* 0x040fe20007f9e0ff */
[----:B------:R0:W-:Y:S04]  /*1c1a0*/  STL [R1+0x468], R139 ;  /* 0x0004688b01007387 */ /* 0x0001e80000100800 */
[----:B---3--:R-:W3:Y:S01]  /*1c1b0*/  LDL.LU R88, [R1+0x598] ;  /* 0x0005980001587983 */ /* 0x008ee20000300800 */
[----:B------:R-:W-:-:S03]  /*1c1c0*/  LEA.HI.X.SX32 R21, R18, R6, 0x1, P4 ;  /* 0x0000000612157211 */ /* 0x000fc600020f0eff */
[----:B------:R-:W-:Y:S04]  /*1c1d0*/  STL [R1+0x464], R140 ;  /* 0x0004648c01007387 */ /* 0x000fe80000100800 */
[----:B------:R0:W-:Y:S04]  /*1c1e0*/  STL [R1+0x470], R20 ;  /* 0x0004701401007387 */ /* 0x0001e80000100800 */
[----:B------:R-:W3:Y:S01]  /*1c1f0*/  LDL.LU R18, [R1+0x5b4] ;  /* 0x0005b40001127983 */ /* 0x000ee20000300800 */
[----:B-1----:R-:W-:Y:S01]  /*1c200*/  IMAD R19, R16, UR5, RZ ;  /* 0x0000000510137c24 */ /* 0x002fe2000f8e02ff */
[----:B------:R-:W1:Y:S01]  /*1c210*/  LDCU UR5, c[0x0][0x3b0] ;  /* 0x00007600ff0577ac */ /* 0x000e620008000800 */
[----:B------:R-:W-:-:S05]  /*1c220*/  @P2 IMAD.MOV.U32 R16, RZ, RZ, R2 ;  /* 0x000000ffff102224 */ /* 0x000fca00078e0002 */
[----:B------:R0:W3:Y:S01]  /*1c230*/  @P2 LDG.E.U8 R79, desc[UR24][R16.64] ;  /* 0x00000018104f2981 */ /* 0x0000e2000c1e1100 */
[----:B------:R-:W-:Y:S01]  /*1c240*/  IADD3 R2, P4, PT, R19, R7, RZ ;  /* 0x0000000713027210 */ /* 0x000fe20007f9e0ff */
[----:B0-----:R-:W-:Y:S02]  /*1c250*/  @P2 IMAD.MOV.U32 R16, RZ, RZ, R3 ;  /* 0x000000ffff102224 */ /* 0x001fe400078e0003 */
[----:B------:R-:W3:Y:S01]  /*1c260*/  LDL.LU R3, [R1+0x588] ;  /* 0x0005880001037983 */ /* 0x000ee20000300800 */
[----:B------:R-:W-:-:S03]  /*1c270*/  @P2 IMAD.MOV.U32 R17, RZ, RZ, R5 ;  /* 0x000000ffff112224 */ /* 0x000fc600078e0005 */
[----:B------:R-:W-:Y:S04]  /*1c280*/  STL [R1+0x46c], R21 ;  /* 0x00046c1501007387 */ /* 0x000fe80000100800 */
[----:B------:R0:W3:Y:S04]  /*1c290*/  @P2 LDG.E.U8 R45, desc[UR24][R16.64] ;  /* 0x00000018102d2981 */ /* 0x0000e8000c1e1100 */
[----:B------:R-:W-:Y:S01]  /*1c2a0*/  STL [R1+0x478], R2 ;  /* 0x0004780201007387 */ /* 0x000fe20000100800 */
[----:B0-----:R-:W-:-:S03]  /*1c2b0*/  @P2 IMAD.MOV.U32 R16, RZ, RZ, R139 ;  /* 0x000000ffff102224 */ /* 0x001fc600078e008b */
[----:B------:R-:W3:Y:S01]  /*1c2c0*/  LDL.LU R139, [R1+0x594] ;  /* 0x00059400018b7983 */ /* 0x000ee20000300800 */
[----:B------:R-:W-:Y:S01]  /*1c2d0*/  @P2 IMAD.MOV.U32 R17, RZ, RZ, R140 ;  /* 0x000000ffff112224 */ /* 0x000fe200078e008c */
[----:B------:R-:W-:Y:S02]  /*1c2e0*/  PRMT R66, RZ, 0x7610, R66 ;  /* 0x00007610ff427816 */ /* 0x000fe40000000042 */
[----:B------:R-:W-:Y:S02]  /*1c2f0*/  LEA.HI.X.SX32 R5, R19, R6, 0x1, P4 ;  /* 0x0000000613057211 */ /* 0x000fe400020f0eff */
[----:B------:R0:W3:Y:S01]  /*1c300*/  @P2 LDG.E.U8 R54, desc[UR24][R16.64] ;  /* 0x0000001810362981 */ /* 0x0000e2000c1e1100 */
[----:B------:R-:W-:Y:S02]  /*1c310*/  ISETP.GT.U32.AND P4, PT, R8, R11, PT ;  /* 0x0000000b0800720c */ /* 0x000fe40003f84070 */
[----:B------:R-:W-:Y:S01]  /*1c320*/  PRMT R78, RZ, 0x7610, R78 ;  /* 0x00007610ff4e7816 */ /* 0x000fe2000000004e */
[----:B0-----:R-:W-:-:S02]  /*1c330*/  @P2 IMAD.MOV.U32 R16, RZ, RZ, R20 ;  /* 0x000000ffff102224 */ /* 0x001fc400078e0014 */
[----:B------:R-:W-:-:S05]  /*1c340*/  @P2 IMAD.MOV.U32 R17, RZ, RZ, R21 ;  /* 0x000000ffff112224 */ /* 0x000fca00078e0015 */
[----:B------:R0:W3:Y:S03]  /*1c350*/  @P2 LDG.E.U8 R66, desc[UR24][R16.64] ;  /* 0x0000001810422981 */ /* 0x0000e6000c1e1100 */
[----:B------:R-:W-:Y:S02]  /*1c360*/  @!P4 IMAD.IADD R11, R11, 0x1, -R8 ;  /* 0x000000010b0bc824 */ /* 0x000fe400078e0a08 */
[----:B0-----:R-:W-:Y:S02]  /*1c370*/  @P2 IMAD.MOV.U32 R16, RZ, RZ, R2 ;  /* 0x000000ffff102224 */ /* 0x001fe400078e0002 */
[----:B------:R-:W-:Y:S01]  /*1c380*/  @P2 IMAD.MOV.U32 R17, RZ, RZ, R5 ;  /* 0x000000ffff112224 */ /* 0x000fe200078e0005 */
[----:B------:R0:W-:Y:S04]  /*1c390*/  STL [R1+0x474], R5 ;  /* 0x0004740501007387 */ /* 0x0001e80000100800 */
[----:B------:R2:W3:Y:S01]  /*1c3a0*/  @P2 LDG.E.U8 R78, desc[UR24][R16.64] ;  /* 0x00000018104e2981 */ /* 0x0004e2000c1e1100 */
[----:B------:R-:W-:-:S02]  /*1c3b0*/  PRMT R44, RZ, 0x7610, R44 ;  /* 0x00007610ff2c7816 */ /* 0x000fc4000000002c */
[----:B------:R-:W-:Y:S02]  /*1c3c0*/  PRMT R53, RZ, 0x7610, R53 ;  /* 0x00007610ff357816 */ /* 0x000fe40000000035 */
[----:B------:R-:W-:Y:S02]  /*1c3d0*/  PRMT R65, RZ, 0x7610, R65 ;  /* 0x00007610ff417816 */ /* 0x000fe40000000041 */
[----:B------:R-:W-:Y:S02]  /*1c3e0*/  PRMT R77, RZ, 0x7610, R77 ;  /* 0x00007610ff4d7816 */ /* 0x000fe4000000004d */
[C---:B--2---:R-:W-:Y:S02]  /*1c3f0*/  SEL R16, R10.reuse, R4, !P3 ;  /* 0x000000040a107207 */ /* 0x044fe40005800000 */
[----:B----4-:R-:W-:-:S03]  /*1c400*/  SEL R17, R10, R87, !P3 ;  /* 0x000000570a117207 */ /* 0x010fc60005800000 */
[----:B-1----:R-:W-:Y:S01]  /*1c410*/  IMAD R19, R16, UR5, RZ ;  /* 0x0000000510137c24 */ /* 0x002fe2000f8e02ff */
[----:B------:R-:W1:Y:S01]  /*1c420*/  LDCU UR5, c[0x0][0x3b0] ;  /* 0x00007600ff0577ac */ /* 0x000e620008000800 */
[----:B------:R-:W-:Y:S01]  /*1c430*/  IMAD R20, R17, UR15, RZ ;  /* 0x0000000f11147c24 */ /* 0x000fe2000f8e02ff */
[----:B------:R-:W-:Y:S01]  /*1c440*/  PRMT R43, RZ, 0x7610, R43 ;  /* 0x00007610ff2b7816 */ /* 0x000fe2000000002b */
[----:B------:R-:W2:Y:S01]  /*1c450*/  LDCU UR15, c[0x0][0x3b0] ;  /* 0x00007600ff0f77ac */ /* 0x000ea20008000800 */
[----:B---3--:R-:W-:-:S05]  /*1c460*/  SEL R18, R10, R18, !P3 ;  /* 0x000000120a127207 */ /* 0x008fca0005800000 */
[----:B------:R-:W-:Y:S01]  /*1c470*/  IMAD R18, R18, UR4, RZ ;  /* 0x0000000412127c24 */ /* 0x000fe2000f8e02ff */
[----:B------:R-:W3:Y:S01]  /*1c480*/  LDCU UR4, c[0x0][0x3b0] ;  /* 0x00007600ff0477ac */ /* 0x000ee20008000800 */
[----:B------:R-:W-:-:S03]  /*1c490*/  SEL R16, R10, R88, !P3 ;  /* 0x000000580a107207 */ /* 0x000fc60005800000 */
[----:B0-----:R-:W-:-:S04]  /*1c4a0*/  IADD3 R5, P4, PT, R18, R7, RZ ;  /* 0x0000000712057210 */ /* 0x001fc80007f9e0ff */
[-C--:B------:R-:W-:Y:S02]  /*1c4b0*/  LEA.HI.X.SX32 R87, R18, R6.reuse, 0x1, P4 ;  /* 0x0000000612577211 */ /* 0x080fe400020f0eff */
[C---:B------:R-:W-:Y:S01]  /*1c4c0*/  IADD3 R2, P4, PT, R19.reuse, R7, RZ ;  /* 0x0000000713027210 */ /* 0x040fe20007f9e0ff */
[----:B------:R-:W-:Y:S01]  /*1c4d0*/  IMAD R21, R16, UR16, RZ ;  /* 0x0000001010157c24 */ /* 0x000fe2000f8e02ff */
[----:B------:R-:W-:Y:S01]  /*1c4e0*/  STL [R1+0x480], R5 ;  /* 0x0004800501007387 */ /* 0x000fe20000100800 */
[----:B------:R-:W-:Y:S01]  /*1c4f0*/  @P2 IMAD.MOV.U32 R16, RZ, RZ, R5 ;  /* 0x000000ffff102224 */ /* 0x000fe200078e0005 */
[-C--:B------:R-:W-:Y:S01]  /*1c500*/  LEA.HI.X.SX32 R4, R19, R6.reuse, 0x1, P4 ;  /* 0x0000000613047211 */ /* 0x080fe200020f0eff */
[----:B------:R-:W-:Y:S01]  /*1c510*/  @P2 IMAD.MOV.U32 R17, RZ, RZ, R87 ;  /* 0x000000ffff112224 */ /* 0x000fe200078e0057 */
[----:B------:R-:W-:Y:S01]  /*1c520*/  SEL R18, R10, R3, !P3 ;  /* 0x000000030a127207 */ /* 0x000fe20005800000 */
[----:B------:R-:W-:Y:S01]  /*1c530*/  STL [R1+0x47c], R87 ;  /* 0x00047c5701007387 */ /* 0x000fe20000100800 */
[----:B------:R-:W-:Y:S01]  /*1c540*/  IADD3 R3, P4, PT, R20, R7, RZ ;  /* 0x0000000714037210 */ /* 0x000fe20007f9e0ff */
[----:B------:R-:W0:Y:S02]  /*1c550*/  LDCU UR16, c[0x0][0x3b0] ;  /* 0x00007600ff1077ac */ /* 0x000e240008000800 */
[----:B------:R-:W-:Y:S01]  /*1c560*/  STL [R1+0x488], R2 ;  /* 0x0004880201007387 */ /* 0x000fe20000100800 */
[----:B---3--:R-:W-:Y:S01]  /*1c570*/  IMAD R18, R18, UR4, RZ ;  /* 0x0000000412127c24 */ /* 0x008fe2000f8e02ff */
[----:B------:R-:W3:Y:S02]  /*1c580*/  LDCU UR4, c[0x0][0x3b0] ;  /* 0x00007600ff0477ac */ /* 0x000ee40008000800 */
[----:B------:R4:W2:Y:S04]  /*1c590*/  @P2 LDG.E.U8 R44, desc[UR24][R16.64] ;  /* 0x00000018102c2981 */ /* 0x0008a8000c1e1100 */
[----:B------:R0:W-:Y:S01]  /*1c5a0*/  STL [R1+0x484], R4 ;  /* 0x0004840401007387 */ /* 0x0001e20000100800 */
[----:B----4-:R-:W-:Y:S01]  /*1c5b0*/  IMAD.MOV.U32 R17, RZ, RZ, R4 ;  /* 0x000000ffff117224 */ /* 0x010fe200078e0004 */
[----:B0-----:R-:W-:-:S02]  /*1c5c0*/  LEA.HI.X.SX32 R4, R20, R6, 0x1, P4 ;  /* 0x0000000614047211 */ /* 0x001fc400020f0eff */
[C---:B------:R-:W-:Y:S01]  /*1c5d0*/  IADD3 R5, P4, PT, R21.reuse, R7, RZ ;  /* 0x0000000715057210 */ /* 0x040fe20007f9e0ff */
[----:B------:R-:W-:Y:S01]  /*1c5e0*/  STL [R1+0x490], R3 ;  /* 0x0004900301007387 */ /* 0x000fe20000100800 */
[----:B------:R-:W-:Y:S02]  /*1c5f0*/  SEL R16, R10, R139, !P3 ;  /* 0x0000008b0a107207 */ /* 0x000fe40005800000 */
[----:B------:R-:W-:Y:S01]  /*1c600*/  LEA.HI.X.SX32 R21, R21, R6, 0x1, P4 ;  /* 0x0000000615157211 */ /* 0x000fe200020f0eff */
[----:B------:R-:W4:Y:S01]  /*1c610*/  LDL.LU R87, [R1+0x5a4] ;  /* 0x0005a40001577983 */ /* 0x000f220000300800 */
[----:B------:R-:W-:-:S03]  /*1c620*/  IADD3 R139, P4, PT, R18, R7, RZ ;  /* 0x00000007128b7210 */ /* 0x000fc60007f9e0ff */
[----:B------:R-:W2:Y:S01]  /*1c630*/  LDL.LU R88, [R1+0x584] ;  /* 0x0005840001587983 */ /* 0x000ea20000300800 */
[----:B------:R-:W-:-:S03]  /*1c640*/  LEA.HI.X.SX32 R20, R18, R6, 0x1, P4 ;  /* 0x0000000612147211 */ /* 0x000fc600020f0eff */
[----:B------:R0:W-:Y:S04]  /*1c650*/  STL [R1+0x48c], R4 ;  /* 0x00048c0401007387 */ /* 0x0001e80000100800 */
[----:B------:R-:W-:Y:S04]  /*1c660*/  STL [R1+0x498], R5 ;  /* 0x0004980501007387 */ /* 0x000fe80000100800 */
[----:B------:R-:W-:Y:S04]  /*1c670*/  STL [R1+0x494], R21 ;  /* 0x0004941501007387 */ /* 0x000fe80000100800 */
[----:B------:R0:W-:Y:S04]  /*1c680*/  STL [R1+0x4a0], R139 ;  /* 0x0004a08b01007387 */ /* 0x0001e80000100800 */
[----:B------:R-:W3:Y:S01]  /*1c690*/  LDL.LU R18, [R1+0x5a0] ;  /* 0x0005a00001127983 */ /* 0x000ee20000300800 */
[----:B-1----:R-:W-:Y:S01]  /*1c6a0*/  IMAD R19, R16, UR5, RZ ;  /* 0x0000000510137c24 */ /* 0x002fe2000f8e02ff */
[----:B------:R-:W1:Y:S01]  /*1c6b0*/  LDCU UR5, c[0x0][0x3b0] ;  /* 0x00007600ff0577ac */ /* 0x000e620008000800 */
[----:B------:R-:W-:-:S05]  /*1c6c0*/  @P2 IMAD.MOV.U32 R16, RZ, RZ, R2 ;  /* 0x000000ffff102224 */ /* 0x000fca00078e0002 */
[----:B------:R0:W3:Y:S01]  /*1c6d0*/  @P2 LDG.E.U8 R53, desc[UR24][R16.64] ;  /* 0x0000001810352981 */ /* 0x0000e2000c1e1100 */
[C---:B------:R-:W-:Y:S01]  /*1c6e0*/  IADD3 R2, P4, PT, R19.reuse, R7, RZ ;  /* 0x0000000713027210 */ /* 0x040fe20007f9e0ff */
[----:B0-----:R-:W-:Y:S02]  /*1c6f0*/  @P2 IMAD.MOV.U32 R16, RZ, RZ, R3 ;  /* 0x000000ffff102224 */ /* 0x001fe400078e0003 */
[----:B------:R-:W-:Y:S01]  /*1c700*/  @P2 IMAD.MOV.U32 R17, RZ, RZ, R4 ;  /* 0x000000ffff112224 */ /* 0x000fe200078e0004 */
[----:B------:R-:W-:Y:S01]  /*1c710*/  LEA.HI.X.SX32 R4, R19, R6, 0x1, P4 ;  /* 0x0000000613047211 */ /* 0x000fe200020f0eff */
[----:B------:R-:W3:Y:S04]  /*1c720*/  LDL.LU R3, [R1+0x578] ;  /* 0x0005780001037983 */ /* 0x000ee80000300800 */
[----:B------:R0:W3:Y:S04]  /*1c730*/  @P2 LDG.E.U8 R65, desc[UR24][R16.64] ;  /* 0x0000001810412981 */ /* 0x0000e8000c1e1100 */
[----:B------:R-:W-:Y:S01]  /*1c740*/  STL [R1+0x49c], R20 ;  /* 0x00049c1401007387 */ /* 0x000fe20000100800 */
[----:B0-----:R-:W-:-:S02]  /*1c750*/  @P2 IMAD.MOV.U32 R16, RZ, RZ, R5 ;  /* 0x000000ffff102224 */ /* 0x001fc400078e0005 */
[----:B------:R-:W-:Y:S01]  /*1c760*/  @P2 IMAD.MOV.U32 R17, RZ, RZ, R21 ;  /* 0x000000ffff112224 */ /* 0x000fe200078e0015 */
[----:B------:R-:W-:Y:S04]  /*1c770*/  STL [R1+0x4a8], R2 ;  /* 0x0004a80201007387 */ /* 0x000fe80000100800 */
[----:B------:R0:W3:Y:S04]  /*1c780*/  @P2 LDG.E.U8 R77, desc[UR24][R16.64] ;  /* 0x00000018104d2981 */ /* 0x0000e8000c1e1100 */
[----:B------:R1:W-:Y:S01]  /*1c790*/  STL [R1+0x4a4], R4 ;  /* 0x0004a40401007387 */ /* 0x0003e20000100800 */
[----:B0-----:R-:W-:-:S03]  /*1c7a0*/  @P2 IMAD.MOV.U32 R16, RZ, RZ, R139 ;  /* 0x000000ffff102224 */ /* 0x001fc600078e008b */
[----:B------:R-:W3:Y:S01]  /*1c7b0*/  LDL.LU R139, [R1+0x580] ;  /* 0x00058000018b7983 */ /* 0x000ee20000300800 */
[----:B------:R-:W-:Y:S01]  /*1c7c0*/  ISETP.GT.U32.AND P4, PT, R8, R12, PT ;  /* 0x0000000c0800720c */ /* 0x000fe20003f84070 */
[----:B------:R-:W-:Y:S01]  /*1c7d0*/  @P2 IMAD.MOV.U32 R17, RZ, RZ, R20 ;  /* 0x000000ffff112224 */ /* 0x000fe200078e0014 */
[----:B------:R-:W-:-:S04]  /*1c7e0*/  PRMT R52, RZ, 0x7610, R52 ;  /* 0x00007610ff347816 */ /* 0x000fc80000000034 */
[----:B------:R0:W3:Y:S02]  /*1c7f0*/  @P2 LDG.E.U8 R43, desc[UR24][R16.64] ;  /* 0x00000018102b2981 */ /* 0x0000e4000c1e1100 */
[----:B0-----:R-:W-:Y:S02]  /*1c800*/  @P2 IMAD.MOV.U32 R16, RZ, RZ, R2 ;  /* 0x000000ffff102224 */ /* 0x001fe400078e0002 */
[----:B------:R-:W-:-:S03]  /*1c810*/  @P2 IMAD.MOV.U32 R17, RZ, RZ, R4 ;  /* 0x000000ffff112224 */ /* 0x000fc600078e0004 */
[----:B------:R-:W-:Y:S02]  /*1c820*/  @!P4 IMAD.IADD R12, R12, 0x1, -R8 ;  /* 0x000000010c0cc824 */ /* 0x000fe400078e0a08 */
[----:B------:R4:W3:Y:S01]  /*1c830*/  @P2 LDG.E.U8 R52, desc[UR24][R16.64] ;  /* 0x0000001810342981 */ /* 0x0008e2000c1e1100 */
[----:B------:R-:W-:Y:S02]  /*1c840*/  PRMT R64, RZ, 0x7610, R64 ;  /* 0x00007610ff407816 */ /* 0x000fe40000000040 */
[C---:B----4-:R-:W-:Y:S02]  /*1c850*/  SEL R16, R10.reuse, R87, !P3 ;  /* 0x000000570a107207 */ /* 0x050fe40005800000 */
[----:B------:R-:W4:Y:S01]  /*1c860*/  LDL.LU R87, [R1+0x58c] ;  /* 0x00058c0001577983 */ /* 0x000f220000300800 */
[----:B--2---:R-:W-:Y:S02]  /*1c870*/  SEL R17, R10, R88, !P3 ;  /* 0x000000580a117207 */ /* 0x004fe40005800000 */
[----:B-1----:R-:W-:Y:S01]  /*1c880*/  IMAD R19, R16, UR5, RZ ;  /* 0x0000000510137c24 */ /* 0x002fe2000f8e02ff */
[----:B------:R-:W-:Y:S01]  /*1c890*/  PRMT R76, RZ, 0x7610, R76 ;  /* 0x00007610ff4c7816 */ /* 0x000fe2000000004c */
[----:B------:R-:W0:Y:S01]  /*1c8a0*/  LDCU UR5, c[0x0][0x3b0] ;  /* 0x00007600ff0577ac */ /* 0x000e220008000800 */
[----:B---3--:R-:W-:-:S05]  /*1c8b0*/  SEL R18, R10, R18, !P3 ;  /* 0x000000120a127207 */ /* 0x008fca0005800000 */
[----:B------:R-:W-:Y:S01]  /*1c8c0*/  IMAD R18, R18, UR4, RZ ;  /* 0x0000000412127c24 */ /* 0x000fe2000f8e02ff */
[----:B------:R-:W1:Y:S04]  /*1c8d0*/  LDCU UR4, c[0x0][0x3b0] ;  /* 0x00007600ff0477ac */ /* 0x000e680008000800 */
[----:B------:R-:W-:-:S04]  /*1c8e0*/  IADD3 R4, P4, PT, R18, R7, RZ ;  /* 0x0000000712047210 */ /* 0x000fc80007f9e0ff */
[-C--:B------:R-:W-:Y:S01]  /*1c8f0*/  LEA.HI.X.SX32 R20, R18, R6.reuse, 0x1, P4 ;  /* 0x0000000612147211 */ /* 0x080fe200020f0eff */
[----:B------:R2:W-:Y:S04]  /*1c900*/  STL [R1+0x4b0], R4 ;  /* 0x0004b00401007387 */ /* 0x0005e80000100800 */
[----:B------:R-:W3:Y:S01]  /*1c910*/  LDL.LU R88, [R1+0x570] ;  /* 0x0005700001587983 */ /* 0x000ee20000300800 */
[----:B------:R-:W-:Y:S02]  /*1c920*/  IMAD R18, R17, UR15, RZ ;  /* 0x0000000f11127c24 */ /* 0x000fe4000f8e02ff */
[----:B------:R-:W-:Y:S01]  /*1c930*/  @P2 IMAD.MOV.U32 R16, RZ, RZ, R4 ;  /* 0x000000ffff102224 */ /* 0x000fe200078e0004 */
[C---:B------:R-:W-:Y:S01]  /*1c940*/  IADD3 R2, P4, PT, R19.reuse, R7, RZ ;  /* 0x0000000713027210 */ /* 0x040fe20007f9e0ff */
[----:B------:R-:W-:Y:S01]  /*1c950*/  @P2 IMAD.MOV.U32 R17, RZ, RZ, R20 ;  /* 0x000000ffff112224 */ /* 0x000fe200078e0014 */
[----:B------:R0:W-:Y:S01]  /*1c960*/  STL [R1+0x4ac], R20 ;  /* 0x0004ac1401007387 */ /* 0x0001e20000100800 */
[----:B------:R-:W0:Y:S03]  /*1c970*/  LDCU UR15, c[0x0][0x3b0] ;  /* 0x00007600ff0f77ac */ /* 0x000e260008000800 */
[----:B------:R1:W3:Y:S04]  /*1c980*/  @P2 LDG.E.U8 R64, desc[UR24][R16.64] ;  /* 0x0000001810402981 */ /* 0x0002e8000c1e1100 */
[----:B------:R0:W-:Y:S01]  /*1c990*/  STL [R1+0x4b8], R2 ;  /* 0x0004b80201007387 */ /* 0x0001e20000100800 */
[----:B-1----:R-:W-:-:S02]  /*1c9a0*/  LEA.HI.X.SX32 R17, R19, R6, 0x1, P4 ;  /* 0x0000000613117211 */ /* 0x002fc400020f0eff */
[----:B--2---:R-:W-:Y:S02]  /*1c9b0*/  IADD3 R4, P4, PT, R18, R7, RZ ;  /* 0x0000000712047210 */ /* 0x004fe40007f9e0ff */
[----:B------:R-:W-:Y:S02]  /*1c9c0*/  SEL R16, R10, R3, !P3 ;  /* 0x000000030a107207 */ /* 0x000fe40005800000 */
[----:B0-----:R-:W-:Y:S01]  /*1c9d0*/  LEA.HI.X.SX32 R20, R18, R6, 0x1, P4 ;  /* 0x0000000612147211 */ /* 0x001fe200020f0eff */
[----:B------:R-:W2:Y:S04]  /*1c9e0*/  LDL.LU R3, [R1+0x568] ;  /* 0x0005680001037983 */ /* 0x000ea80000300800 */
[----:B------:R0:W-:Y:S04]  /*1c9f0*/  STL [R1+0x4b4], R17 ;  /* 0x0004b41101007387 */ /* 0x0001e80000100800 */
[----:B------:R-:W-:Y:S01]  /*1ca00*/  STL [R1+0x4c0], R4 ;  /* 0x0004c00401007387 */ /* 0x000fe20000100800 */
[----:B------:R-:W-:-:S03]  /*1ca10*/  SEL R18, R10, R139, !P3 ;  /* 0x0000008b0a127207 */ /* 0x000fc60005800000 */
[----:B------:R1:W-:Y:S04]  /*1ca20*/  STL [R1+0x4bc], R20 ;  /* 0x0004bc1401007387 */ /* 0x0003e80000100800 */
[----:B------:R-:W2:Y:S01]  /*1ca30*/  LDL.LU R139, [R1+0x56c] ;  /* 0x00056c00018b7983 */ /* 0x000ea20000300800 */
[----:B------:R-:W-:Y:S01]  /*1ca40*/  IMAD R19, R16, UR4, RZ ;  /* 0x0000000410137c24 */ /* 0x000fe2000f8e02ff */
[----:B------:R-:W-:Y:S01]  /*1ca50*/  PRMT R42, RZ, 0x7610, R42 ;  /* 0x00007610ff2a7816 */ /* 0x000fe2000000002a */
[----:B------:R-:W-:Y:S01]  /*1ca60*/  @P2 IMAD.MOV.U32 R16, RZ, RZ, R2 ;  /* 0x000000ffff102224 */ /* 0x000fe200078e0002 */
[----:B------:R-:W-:Y:S01]  /*1ca70*/  PRMT R51, RZ, 0x7610, R51 ;  /* 0x00007610ff337816 */ /* 0x000fe20000000033 */
[----:B------:R-:W2:Y:S01]  /*1ca80*/  LDCU UR4, c[0x0][0x3b0] ;  /* 0x00007600ff0477ac */ /* 0x000ea20008000800 */
[----:B------:R-:W-:-:S02]  /*1ca90*/  IADD3 R2, P4, PT, R19, R7, RZ ;  /* 0x0000000713027210 */ /* 0x000fc40007f9e0ff */
[----:B------:R0:W2:Y:S02]  /*1caa0*/  @P2 LDG.E.U8 R76, desc[UR24][R16.64] ;  /* 0x00000018104c2981 */ /* 0x0000a4000c1e1100 */
[----:B0-----:R-:W-:Y:S02]  /*1cab0*/  @P2 IMAD.MOV.U32 R17, RZ, RZ, R20 ;  /* 0x000000ffff112224 */ /* 0x001fe400078e0014 */
[----:B-1----:R-:W-:Y:S01]  /*1cac0*/  IMAD R20, R18, UR16, RZ ;  /* 0x0000001012147c24 */ /* 0x002fe2000f8e02ff */
[----:B------:R-:W-:Y:S01]  /*1cad0*/  STL [R1+0x4c8], R2 ;  /* 0x0004c80201007387 */ /* 0x000fe20000100800 */
[----:B------:R-:W-:Y:S01]  /*1cae0*/  @P2 IMAD.MOV.U32 R16, RZ, RZ, R4 ;  /* 0x000000ffff102224 */ /* 0x000fe200078e0004 */
[----:B------:R-:W-:Y:S01]  /*1caf0*/  LEA.HI.X.SX32 R4, R19, R6, 0x1, P4 ;  /* 0x0000000613047211 */ /* 0x000fe200020f0eff */
[----:B------:R-:W0:Y:S01]  /*1cb00*/  LDCU UR16, c[0x0][0x3b0] ;  /* 0x00007600ff1077ac */ /* 0x000e220008000800 */
[----:B------:R-:W-:Y:S02]  /*1cb10*/  IADD3 R21, P4, PT, R20, R7, RZ ;  /* 0x0000000714157210 */ /* 0x000fe40007f9e0ff */
[----:B------:R1:W2:Y:S04]  /*1cb20*/  @P2 LDG.E.U8 R42, desc[UR24][R16.64] ;  /* 0x00000018102a2981 */ /* 0x0002a8000c1e1100 */
[----:B------:R0:W-:Y:S04]  /*1cb30*/  STL [R1+0x4c4], R4 ;  /* 0x0004c40401007387 */ /* 0x0001e80000100800 */
[----:B------:R-:W-:Y:S01]  /*1cb40*/  STL [R1+0x4d0], R21 ;  /* 0x0004d01501007387 */ /* 0x000fe20000100800 */
[----:B-1----:R-:W-:-:S02]  /*1cb50*/  @P2 IMAD.MOV.U32 R16, RZ, RZ, R2 ;  /* 0x000000ffff102224 */ /* 0x002fc400078e0002 */
[----:B------:R-:W-:Y:S02]  /*1cb60*/  @P2 IMAD.MOV.U32 R17, RZ, RZ, R4 ;  /* 0x000000ffff112224 */ /* 0x000fe400078e0004 */
[----:B0-----:R-:W2:Y:S04]  /*1cb70*/  LDL.LU R4, [R1+0x574] ;  /* 0x0005740001047983 */ /* 0x001ea80000300800 */
[----:B------:R0:W2:Y:S01]  /*1cb80*/  @P2 LDG.E.U8 R51, desc[UR24][R16.64] ;  /* 0x0000001810332981 */ /* 0x0000a2000c1e1100 */
[----:B------:R-:W-:Y:S02]  /*1cb90*/  PRMT R63, RZ, 0x7610, R63 ;  /* 0x00007610ff3f7816 */ /* 0x000fe4000000003f */
[----:B0-----:R-:W-:-:S05]  /*1cba0*/  LEA.HI.X.SX32 R17, R20, R6, 0x1, P4 ;  /* 0x0000000614117211 */ /* 0x001fca00020f0eff */
[----:B------:R0:W-:Y:S01]  /*1cbb0*/  STL [R1+0x4cc], R17 ;  /* 0x0004cc1101007387 */ /* 0x0001e20000100800 */
[----:B----4-:R-:W-:-:S05]  /*1cbc0*/  SEL R18, R10, R87, !P3 ;  /* 0x000000570a127207 */ /* 0x010fca0005800000 */
[----:B------:R-:W-:Y:S01]  /*1cbd0*/  IMAD R18, R18, UR5, RZ ;  /* 0x0000000512127c24 */ /* 0x000fe2000f8e02ff */
[----:B------:R-:W1:Y:S04]  /*1cbe0*/  LDCU UR5, c[0x0][0x3b0] ;  /* 0x00007600ff0577ac */ /* 0x000e680008000800 */
[----:B------:R-:W-:-:S05]  /*1cbf0*/  IADD3 R2, P4, PT, R18, R7, RZ ;  /* 0x0000000712027210 */ /* 0x000fca0007f9e0ff */
[----:B------:R4:W-:Y:S04]  /*1cc00*/  STL [R1+0x4d8], R2 ;  /* 0x0004d80201007387 */ /* 0x0009e80000100800 */
[----:B------:R-:W2:Y:S01]  /*1cc10*/  LDL.LU R87, [R1+0x560] ;  /* 0x0005600001577983 */ /* 0x000ea20000300800 */
[----:B---3--:R-:W-:-:S03]  /*1cc20*/  SEL R16, R10, R88, !P3 ;  /* 0x000000580a107207 */ /* 0x008fc60005800000 */
[----:B------:R-:W3:Y:S02]  /*1cc30*/  LDL.LU R88, [R1+0x55c] ;  /* 0x00055c0001587983 */ /* 0x000ee40000300800 */
[----:B------:R-:W-:Y:S01]  /*1cc40*/  IMAD R19, R16, UR15, RZ ;  /* 0x0000000f10137c24 */ /* 0x000fe2000f8e02ff */
[----:B------:R-:W-:Y:S01]  /*1cc50*/  PRMT R75, RZ, 0x7610, R75 ;  /* 0x00007610ff4b7816 */ /* 0x000fe2000000004b */
[----:B------:R-:W-:Y:S01]  /*1cc60*/  @P2 IMAD.MOV.U32 R16, RZ, RZ, R21 ;  /* 0x000000ffff102224 */ /* 0x000fe200078e0015 */
[----:B------:R-:W1:Y:S04]  /*1cc70*/  LDCU UR15, c[0x0][0x3b0] ;  /* 0x00007600ff0f77ac */ /* 0x000e680008000800 */
[----:B------:R0:W3:Y:S02]  /*1cc80*/  @P2 LDG.E.U8 R63, desc[UR24][R16.64] ;  /* 0x00000018103f2981 */ /* 0x0000e4000c1e1100 */
[----:B0-----:R-:W-:-:S02]  /*1cc90*/  LEA.HI.X.SX32 R17, R18, R6, 0x1, P4 ;  /* 0x0000000612117211 */ /* 0x001fc400020f0eff */
[C---:B------:R-:W-:Y:S02]  /*1cca0*/  IADD3 R21, P4, PT, R19.reuse, R7, RZ ;  /* 0x0000000713157210 */ /* 0x040fe40007f9e0ff */
[C---:B--2---:R-:W-:Y:S02]  /*1ccb0*/  SEL R16, R10.reuse, R3, !P3 ;  /* 0x000000030a107207 */ /* 0x044fe40005800000 */
[----:B------:R-:W-:Y:S01]  /*1ccc0*/  LEA.HI.X.SX32 R19, R19, R6, 0x1, P4 ;  /* 0x0000000613137211 */ /* 0x000fe200020f0eff */
[----:B------:R-:W2:Y:S04]  /*1ccd0*/  LDL.LU R3, [R1+0x554] ;  /* 0x0005540001037983 */ /* 0x000ea80000300800 */
[----:B------:R0:W-:Y:S04]  /*1cce0*/  STL [R1+0x4d4], R17 ;  /* 0x0004d41101007387 */ /* 0x0001e80000100800 */
[----:B------:R-:W-:Y:S04]  /*1ccf0*/  STL [R1+0x4e0], R21 ;  /* 0x0004e01501007387 */ /* 0x000fe80000100800 */
[----:B------:R1:W-:Y:S01]  /*1cd00*/  STL [R1+0x4dc], R19 ;  /* 0x0004dc1301007387 */ /* 0x0003e20000100800 */
[----:B------:R-:W-:-:S03]  /*1cd10*/  SEL R18, R10, R139, !P3 ;  /* 0x0000008b0a127207 */ /* 0x000fc60005800000 */
[----:B------:R-:W2:Y:S01]  /*1cd20*/  LDL.LU R139, [R1+0x550] ;  /* 0x00055000018b7983 */ /* 0x000ea20000300800 */
[----:B------:R-:W-:Y:S01]  /*1cd30*/  IMAD R20, R16, UR4, RZ ;  /* 0x0000000410147c24 */ /* 0x000fe2000f8e02ff */
[----:B------:R-:W-:Y:S01]  /*1cd40*/  PRMT R41, RZ, 0x7610, R41 ;  /* 0x00007610ff297816 */ /* 0x000fe20000000029 */
[----:B------:R-:W-:Y:S01]  /*1cd50*/  @P2 IMAD.MOV.U32 R16, RZ, RZ, R2 ;  /* 0x000000ffff102224 */ /* 0x000fe200078e0002 */
[----:B------:R-:W1:Y:S02]  /*1cd60*/  LDCU UR4, c[0x0][0x3b0] ;  /* 0x00007600ff0477ac */ /* 0x000e640008000800 */
[C---:B----4-:R-:W-:Y:S02]  /*1cd70*/  IADD3 R2, P4, PT, R20.reuse, R7, RZ ;  /* 0x0000000714027210 */ /* 0x050fe40007f9e0ff */
[----:B------:R0:W4:Y:S02]  /*1cd80*/  @P2 LDG.E.U8 R75, desc[UR24][R16.64] ;  /* 0x00000018104b2981 */ /* 0x000124000c1e1100 */
[----:B------:R-:W-:Y:S01]  /*1cd90*/  LEA.HI.X.SX32 R20, R20, R6, 0x1, P4 ;  /* 0x0000000614147211 */ /* 0x000fe200020f0eff */
[----:B0-----:R-:W-:-:S02]  /*1cda0*/  @P2 IMAD.MOV.U32 R17, RZ, RZ, R19 ;  /* 0x000000ffff112224 */ /* 0x001fc400078e0013 */
[----:B-1----:R-:W-:Y:S01]  /*1cdb0*/  IMAD R19, R18, UR5, RZ ;  /* 0x0000000512137c24 */ /* 0x002fe2000f8e02ff */
[----:B------:R-:W-:Y:S01]  /*1cdc0*/  PRMT R50, RZ, 0x7610, R50 ;  /* 0x00007610ff327816 */ /* 0x000fe20000000032 */
[----:B------:R-:W-:Y:S01]  /*1cdd0*/  @P2 IMAD.MOV.U32 R16, RZ, RZ, R21 ;  /* 0x000000ffff102224 */ /* 0x000fe200078e0015 */
[----:B------:R-:W0:Y:S01]  /*1cde0*/  LDCU UR5, c[0x0][0x3b0] ;  /* 0x00007600ff0577ac */ /* 0x000e220008000800 */
[----:B------:R-:W-:Y:S04]  /*1cdf0*/  STL [R1+0x4e8], R2 ;  /* 0x0004e80201007387 */ /* 0x000fe80000100800 */
[----:B------:R1:W4:Y:S01]  /*1ce00*/  @P2 LDG.E.U8 R41, desc[UR24][R16.64] ;  /* 0x0000001810292981 */ /* 0x000322000c1e1100 */
[----:B------:R-:W-:Y:S02]  /*1ce10*/  PRMT R62, RZ, 0x7610, R62 ;  /* 0x00007610ff3e7816 */ /* 0x000fe4000000003e */
[----:B------:R-:W-:-:S02]  /*1ce20*/  SEL R18, R10, R4, !P3 ;  /* 0x000000040a127207 */ /* 0x000fc40005800000 */
[C---:B------:R-:W-:Y:S01]  /*1ce30*/  IADD3 R4, P4, PT, R19.reuse, R7, RZ ;  /* 0x0000000713047210 */ /* 0x040fe20007f9e0ff */
[----:B-1----:R-:W-:Y:S02]  /*1ce40*/  @P2 IMAD.MOV.U32 R16, RZ, RZ, R2 ;  /* 0x000000ffff102224 */ /* 0x002fe400078e0002 */
[----:B------:R-:W-:Y:S01]  /*1ce50*/  @P2 IMAD.MOV.U32 R17, RZ, RZ, R20 ;  /* 0x000000ffff112224 */ /* 0x000fe200078e0014 */
[----:B------:R-:W-:Y:S01]  /*1ce60*/  LEA.HI.X.SX32 R19, R19, R6, 0x1, P4 ;  /* 0x0000000613137211 */ /* 0x000fe200020f0eff */
[----:B------:R1:W-:Y:S04]  /*1ce70*/  STL [R1+0x4e4], R20 ;  /* 0x0004e41401007387 */ /* 0x0003e80000100800 */
[----:B------:R0:W4:Y:S01]  /*1ce80*/  @P2 LDG.E.U8 R50, desc[UR24][R16.64] ;  /* 0x0000001810322981 */ /* 0x000122000c1e1100 */
[----:B-1----:R-:W-:-:S03]  /*1ce90*/  IMAD R20, R18, UR15, RZ ;  /* 0x0000000f12147c24 */ /* 0x002fc6000f8e02ff */
[----:B------:R1:W-:Y:S01]  /*1cea0*/  STL [R1+0x4f0], R4 ;  /* 0x0004f00401007387 */ /* 0x0003e20000100800 */
[----:B------:R-:W2:Y:S01]  /*1ceb0*/  LDCU UR15, c[0x0][0x3b0] ;  /* 0x00007600ff0f77ac */ /* 0x000ea20008000800 */
[----:B0-----:R-:W-:Y:S02]  /*1cec0*/  @P2 IMAD.MOV.U32 R16, RZ, RZ, R4 ;  /* 0x000000ffff102224 */ /* 0x001fe400078e0004 */
[----:B------:R-:W-:Y:S01]  /*1ced0*/  @P2 IMAD.MOV.U32 R17, RZ, RZ, R19 ;  /* 0x000000ffff112224 */ /* 0x000fe200078e0013 */
[C---:B------:R-:W-:Y:S01]  /*1cee0*/  IADD3 R2, P4, PT, R20.reuse, R7, RZ ;  /* 0x0000000714027210 */ /* 0x040fe20007f9e0ff */
[----:B------:R0:W-:Y:S04]  /*1cef0*/  STL [R1+0x4ec], R19 ;  /* 0x0004ec1301007387 */ /* 0x0001e80000100800 */
[----:B------:R0:W4:Y:S01]  /*1cf00*/  @P2 LDG.E.U8 R62, desc[UR24][R16.64] ;  /* 0x00000018103e2981 */ /* 0x000122000c1e1100 */
[----:B-1----:R-:W-:-:S02]  /*1cf10*/  LEA.HI.X.SX32 R4, R20, R6, 0x1, P4 ;  /* 0x0000000614047211 */ /* 0x002fc400020f0eff */
[----:B------:R-:W-:-:S03]  /*1cf20*/  PRMT R74, RZ, 0x7610, R74 ;  /* 0x00007610ff4a7816 */ /* 0x000fc6000000004a */
[----:B0-----:R-:W-:Y:S01]  /*1cf30*/  @P2 IMAD.MOV.U32 R17, RZ, RZ, R4 ;  /* 0x000000ffff112224 */ /* 0x001fe200078e0004 */
[----:B------:R-:W-:Y:S04]  /*1cf40*/  STL [R1+0x4f8], R2 ;  /* 0x0004f80201007387 */ /* 0x000fe80000100800 */
[----:B------:R0:W-:Y:S01]  /*1cf50*/  STL [R1+0x4f4], R4 ;  /* 0x0004f40401007387 */ /* 0x0001e20000100800 */
[----:B------:R-:W-:Y:S02]  /*1cf60*/  PRMT R40, RZ, 0x7610, R40 ;  /* 0x00007610ff287816 */ /* 0x000fe40000000028 */
[----:B------:R-:W-:-:S05]  /*1cf70*/  SEL R18, R10, R87, !P3 ;  /* 0x000000570a127207 */ /* 0x000fca0005800000 */
[----:B------:R-:W-:Y:S01]  /*1cf80*/  IMAD R19, R18, UR4, RZ ;  /* 0x0000000412137c24 */ /* 0x000fe2000f8e02ff */
[----:B------:R-:W1:Y:S01]  /*1cf90*/  LDCU UR4, c[0x0][0x3b0] ;  /* 0x00007600ff0477ac */ /* 0x000e620008000800 */
[----:B---3--:R-:W-:-:S05]  /*1cfa0*/  SEL R16, R10, R88, !P3 ;  /* 0x000000580a107207 */ /* 0x008fca0005800000 */
[----:B------:R-:W-:Y:S01]  /*1cfb0*/  IMAD R20, R16, UR5, RZ ;  /* 0x0000000510147c24 */ /* 0x000fe2000f8e02ff */
[----:B------:R-:W-:Y:S01]  /*1cfc0*/  PRMT R49, RZ, 0x7610, R49 ;  /* 0x00007610ff317816 */ /* 0x000fe20000000031 */
[----:B------:R-:W-:Y:S01]  /*1cfd0*/  @P2 IMAD.MOV.U32 R16, RZ, RZ, R2 ;  /* 0x000000ffff102224 */ /* 0x000fe200078e0002 */
[----:B------:R-:W-:Y:S01]  /*1cfe0*/  PRMT R61, RZ, 0x7610, R61 ;  /* 0x00007610ff3d7816 */ /* 0x000fe2000000003d */
[----:B------:R-:W3:Y:S03]  /*1cff0*/  LDCU UR5, c[0x0][0x3b0] ;  /* 0x00007600ff0577ac */ /* 0x000ee60008000800 */
[----:B------:R0:W3:Y:S01]  /*1d000*/  @P2 LDG.E.U8 R74, desc[UR24][R16.64] ;  /* 0x00000018104a2981 */ /* 0x0000e2000c1e1100 */
[----:B--2---:R-:W-:Y:S02]  /*1d010*/  SEL R18, R10, R3, !P3 ;  /* 0x000000030a127207 */ /* 0x004fe40005800000 */
[----:B------:R-:W-:-:S04]  /*1d020*/  IADD3 R3, P4, PT, R19, R7, RZ ;  /* 0x0000000713037210 */ /* 0x000fc80007f9e0ff */
[----:B0-----:R-:W-:Y:S01]  /*1d030*/  LEA.HI.X.SX32 R17, R19, R6, 0x1, P4 ;  /* 0x0000000613117211 */ /* 0x001fe200020f0eff */
[----:B------:R-:W-:Y:S01]  /*1d040*/  IMAD R18, R18, UR16, RZ ;  /* 0x0000001012127c24 */ /* 0x000fe2000f8e02ff */
[----:B------:R0:W-:Y:S01]  /*1d050*/  STL [R1+0x500], R3 ;  /* 0x0005000301007387 */ /* 0x0001e20000100800 */
[----:B------:R-:W-:Y:S01]  /*1d060*/  PRMT R73, RZ, 0x7610, R73 ;  /* 0x00007610ff497816 */ /* 0x000fe20000000049 */
[----:B------:R-:W2:Y:S02]  /*1d070*/  LDCU UR16, c[0x0][0x3b0] ;  /* 0x00007600ff1077ac */ /* 0x000ea40008000800 */
[----:B------:R-:W2:Y:S01]  /*1d080*/  LDL.LU R4, [R1+0x548] ;  /* 0x0005480001047983 */ /* 0x000ea20000300800 */
[----:B------:R-:W-:-:S03]  /*1d090*/  SEL R16, R10, R139, !P3 ;  /* 0x0000008b0a107207 */ /* 0x000fc60005800000 */
[----:B------:R-:W3:Y:S01]  /*1d0a0*/  LDL.LU R87, [R1+0x544] ;  /* 0x0005440001577983 */ /* 0x000ee20000300800 */
[----:B------:R-:W-:-:S04]  /*1d0b0*/  IADD3 R139, P4, PT, R20, R7, RZ ;  /* 0x00000007148b7210 */ /* 0x000fc80007f9e0ff */
[----:B------:R-:W-:Y:S01]  /*1d0c0*/  LEA.HI.X.SX32 R2, R20, R6, 0x1, P4 ;  /* 0x0000000614027211 */ /* 0x000fe200020f0eff */
[----:B------:R-:W-:Y:S01]  /*1d0d0*/  STL [R1+0x4fc], R17 ;  /* 0x0004fc1101007387 */ /* 0x000fe20000100800 */
[----:B------:R-:W-:Y:S01]  /*1d0e0*/  IADD3 R21, P4, PT, R18, R7, RZ ;  /* 0x0000000712157210 */ /* 0x000fe20007f9e0ff */
[----:B------:R-:W-:Y:S01]  /*1d0f0*/  IMAD R19, R16, UR15, RZ ;  /* 0x0000000f10137c24 */ /* 0x000fe2000f8e02ff */
[----:B------:R-:W1:Y:S01]  /*1d100*/  LDCU UR15, c[0x0][0x3b0] ;  /* 0x00007600ff0f77ac */ /* 0x000e620008000800 */
[----:B------:R0:W-:Y:S01]  /*1d110*/  STL [R1+0x508], R139 ;  /* 0x0005088b01007387 */ /* 0x0001e20000100800 */
[----:B------:R-:W-:-:S03]  /*1d120*/  @P2 IMAD.MOV.U32 R16, RZ, RZ, R3 ;  /* 0x000000ffff102224 */ /* 0x000fc600078e0003 */
[----:B------:R0:W-:Y:S01]  /*1d130*/  STL [R1+0x504], R2 ;  /* 0x0005040201007387 */ /* 0x0001e20000100800 */
[----:B------:R-:W-:-:S03]  /*1d140*/  LEA.HI.X.SX32 R20, R18, R6, 0x1, P4 ;  /* 0x0000000612147211 */ /* 0x000fc600020f0eff */
[----:B------:R-:W4:Y:S04]  /*1d150*/  LDL.LU R88, [R1+0x540] ;  /* 0x0005400001587983 */ /* 0x000f280000300800 */
[----:B------:R-:W-:Y:S04]  /*1d160*/  STL [R1+0x510], R21 ;  /* 0x0005101501007387 */ /* 0x000fe80000100800 */
[----:B0-----:R-:W4:Y:S04]  /*1d170*/  LDL.LU R3, [R1+0x53c] ;  /* 0x00053c0001037983 */ /* 0x001f280000300800 */
[----:B------:R-:W4:Y:S04]  /*1d180*/  LDL.LU R18, [R1+0x54c] ;  /* 0x00054c0001127983 */ /* 0x000f280000300800 */
[----:B------:R0:W4:Y:S02]  /*1d190*/  @P2 LDG.E.U8 R40, desc[UR24][R16.64] ;  /* 0x0000001810282981 */ /* 0x000124000c1e1100 */
[----:B0-----:R-:W-:-:S02]  /*1d1a0*/  @P2 IMAD.MOV.U32 R16, RZ, RZ, R139 ;  /* 0x000000ffff102224 */ /* 0x001fc400078e008b */
[----:B------:R-:W4:Y:S01]  /*1d1b0*/  LDL.LU R139, [R1+0x538] ;  /* 0x00053800018b7983 */ /* 0x000f220000300800 */
[----:B------:R-:W-:Y:S01]  /*1d1c0*/  IMAD.MOV.U32 R17, RZ, RZ, R2 ;  /* 0x000000ffff117224 */ /* 0x000fe200078e0002 */
[----:B------:R-:W-:-:S04]  /*1d1d0*/  IADD3 R2, P4, PT, R19, R7, RZ ;  /* 0x0000000713027210 */ /* 0x000fc80007f9e0ff */
[----:B------:R-:W-:Y:S01]  /*1d1e0*/  LEA.HI.X.SX32 R19, R19, R6, 0x1, P4 ;  /* 0x0000000613137211 */ /* 0x000fe200020f0eff */
[----:B------:R0:W4:Y:S01]  /*1d1f0*/  @P2 LDG.E.U8 R49, desc[UR24][R16.64] ;  /* 0x0000001810312981 */ /* 0x000122000c1e1100 */
[----:B------:R-:W-:Y:S01]  /*1d200*/  ISETP.GT.U32.AND P4, PT, R8, R12, PT ;  /* 0x0000000c0800720c */ /* 0x000fe20003f84070 */
[----:B0-----:R-:W-:Y:S02]  /*1d210*/  @P2 IMAD.MOV.U32 R16, RZ, RZ, R21 ;  /* 0x000000ffff102224 */ /* 0x001fe400078e0015 */
[----:B------:R-:W-:-:S05]  /*1d220*/  @P2 IMAD.MOV.U32 R17, RZ, RZ, R20 ;  /* 0x000000ffff112224 */ /* 0x000fca00078e0014 */
[----:B------:R0:W4:Y:S05]  /*1d230*/  @P2 LDG.E.U8 R61, desc[UR24][R16.64] ;  /* 0x00000018103d2981 */ /* 0x00012a000c1e1100 */
[----:B------:R-:W-:Y:S02]  /*1d240*/  @!P4 IMAD.IADD R12, R12, 0x1, -R8 ;  /* 0x000000010c0cc824 */ /* 0x000fe400078e0a08 */
[----:B0-----:R-:W-:Y:S02]  /*1d250*/  @P2 IMAD.MOV.U32 R16, RZ, RZ, R2 ;  /* 0x000000ffff102224 */ /* 0x001fe400078e0002 */
[----:B------:R-:W-:-:S05]  /*1d260*/  @P2 IMAD.MOV.U32 R17, RZ, RZ, R19 ;  /* 0x000000ffff112224 */ /* 0x000fca00078e0013 */
[----:B------:R2:W4:Y:S04]  /*1d270*/  @P2 LDG.E.U8 R73, desc[UR24][R16.64] ;  /* 0x0000001810492981 */ /* 0x000528000c1e1100 */
[----:B------:R-:W-:Y:S04]  /*1d280*/  STL [R1+0x50c], R20 ;  /* 0x00050c1401007387 */ /* 0x000fe80000100800 */
[----:B------:R-:W-:Y:S01]  /*1d290*/  STL [R1+0x518], R2 ;  /* 0x0005180201007387 */ /* 0x000fe20000100800 */
[----:B------:R-:W-:-:S03]  /*1d2a0*/  PRMT R39, RZ, 0x7610, R39 ;  /* 0x00007610ff277816 */ /* 0x000fc60000000027 */
[----:B------:R0:W-:Y:S01]  /*1d2b0*/  STL [R1+0x514], R19 ;  /* 0x0005141301007387 */ /* 0x0001e20000100800 */
[----:B------:R-:W-:Y:S02]  /*1d2c0*/  PRMT R48, RZ, 0x7610, R48 ;  /* 0x00007610ff307816 */ /* 0x000fe40000000030 */
[----:B------:R-:W-:Y:S02]  /*1d2d0*/  PRMT R60, RZ, 0x7610, R60 ;  /* 0x00007610ff3c7816 */ /* 0x000fe4000000003c */
[----:B------:R-:W-:Y:S02]  /*1d2e0*/  PRMT R72, RZ, 0x7610, R72 ;  /* 0x00007610ff487816 */ /* 0x000fe40000000048 */
[C---:B------:R-:W-:Y:S02]  /*1d2f0*/  SEL R117, R10.reuse, R117, !P3 ;  /* 0x000000750a757207 */ /* 0x040fe40005800000 */
[----:B------:R-:W-:Y:S02]  /*1d300*/  PRMT R38, RZ, 0x7610, R38 ;  /* 0x00007610ff267816 */ /* 0x000fe40000000026 */
[----:B------:R-:W-:-:S02]  /*1d310*/  SEL R15, R10, R15, !P3 ;  /* 0x0000000f0a0f7207 */ /* 0x000fc40005800000 */
[----:B------:R-:W-:Y:S01]  /*1d320*/  PRMT R37, RZ, 0x7610, R37 ;  /* 0x00007610ff257816 */ /* 0x000fe20000000025 */
[----:B------:R-:W-:Y:S02]  /*1d330*/  @!P5 IMAD.MOV R11, RZ, RZ, -R11 ;  /* 0x000000ffff0bd224 */ /* 0x000fe400078e0a0b */
[----:B------:R-:W-:Y:S01]  /*1d340*/  @!P6 IMAD.MOV R12, RZ, RZ, -R12 ;  /* 0x000000ffff0ce224 */ /* 0x000fe200078e0a0c */
[----:B------:R-:W-:Y:S02]  /*1d350*/  PRMT R35, RZ, 0x7610, R35 ;  /* 0x00007610ff237816 */ /* 0x000fe40000000023 */
[C---:B------:R-:W-:Y:S02]  /*1d360*/  SEL R11, R10.reuse, R11, !P3 ;  /* 0x0000000b0a0b7207 */ /* 0x040fe40005800000 */
[----:B------:R-:W-:Y:S02]  /*1d370*/  SEL R12, R10, R12, !P3 ;  /* 0x0000000c0a0c7207 */ /* 0x000fe40005800000 */
[----:B------:R-:W-:-:S02]  /*1d380*/  PRMT R36, RZ, 0x7610, R36 ;  /* 0x00007610ff247816 */ /* 0x000fc40000000024 */
[----:B------:R-:W-:Y:S02]  /*1d390*/  PRMT R33, RZ, 0x7610, R33 ;  /* 0x00007610ff217816 */ /* 0x000fe40000000021 */
[----:B------:R-:W-:Y:S02]  /*1d3a0*/  PRMT R32, RZ, 0x7610, R32 ;  /* 0x00007610ff207816 */ /* 0x000fe40000000020 */
[----:B------:R-:W-:Y:S02]  /*1d3b0*/  PRMT R34, RZ, 0x7610, R34 ;  /* 0x00007610ff227816 */ /* 0x000fe40000000022 */
[----:B------:R-:W-:Y:S02]  /*1d3c0*/  PRMT R31, RZ, 0x7610, R31 ;  /* 0x00007610ff1f7816 */ /* 0x000fe4000000001f */
[----:B------:R-:W-:Y:S02]  /*1d3d0*/  PRMT R30, RZ, 0x7610, R30 ;  /* 0x00007610ff1e7816 */ /* 0x000fe4000000001e */
[----:B--2---:R-:W-:-:S02]  /*1d3e0*/  SEL R16, R10, R4, !P3 ;  /* 0x000000040a107207 */ /* 0x004fc40005800000 */
[----:B---3--:R-:W-:-:S03]  /*1d3f0*/  SEL R17, R10, R87, !P3 ;  /* 0x000000570a117207 */ /* 0x008fc60005800000 */
[----:B0-----:R-:W-:Y:S01]  /*1d400*/  IMAD R19, R16, UR5, RZ ;  /* 0x0000000510137c24 */ /* 0x001fe2000f8e02ff */
[----:B------:R-:W0:Y:S01]  /*1d410*/  LDCU UR5, c[0x0][0x3b0] ;  /* 0x00007600ff0577ac */ /* 0x000e220008000800 */
[----:B-1----:R-:W-:Y:S01]  /*1d420*/  IMAD R20, R17, UR15, RZ ;  /* 0x0000000f11147c24 */ /* 0x002fe2000f8e02ff */
[----:B------:R-:W1:Y:S01]  /*1d430*/  LDCU UR15, c[0x0][0x3b0] ;  /* 0x00007600ff0f77ac */ /* 0x000e620008000800 */
[----:B----4-:R-:W-:-:S05]  /*1d440*/  SEL R18, R10, R18, !P3 ;  /* 0x000000120a127207 */ /* 0x010fca0005800000 */
[----:B------:R-:W-:Y:S01]  /*1d450*/  IMAD R18, R18, UR4, RZ ;  /* 0x0000000412127c24 */ /* 0x000fe2000f8e02ff */
[----:B------:R-:W2:Y:S04]  /*1d460*/  LDCU UR4, c[0x0][0x3b0] ;  /* 0x00007600ff0477ac */ /* 0x000ea80008000800 */
[----:B------:R-:W-:-:S04]  /*1d470*/  IADD3 R4, P4, PT, R18, R7, RZ ;  /* 0x0000000712047210 */ /* 0x000fc80007f9e0ff */
[----:B------:R-:W-:Y:S01]  /*1d480*/  LEA.HI.X.SX32 R21, R18, R6, 0x1, P4 ;  /* 0x0000000612157211 */ /* 0x000fe200020f0eff */
[----:B------:R-:W-:Y:S01]  /*1d490*/  @P2 IMAD.MOV.U32 R16, RZ, RZ, R4 ;  /* 0x000000ffff102224 */ /* 0x000fe200078e0004 */
[----:B------:R-:W-:-:S03]  /*1d4a0*/  SEL R18, R10, R88, !P3 ;  /* 0x000000580a127207 */ /* 0x000fc60005800000 */
[----:B------:R-:W-:Y:S01]  /*1d4b0*/  @P2 IMAD.MOV.U32 R17, RZ, RZ, R21 ;  /* 0x000000ffff112224 */ /* 0x000fe200078e0015 */
[----:B------:R-:W-:Y:S01]  /*1d4c0*/  IADD3 R2, P4, PT, R19, R7, RZ ;  /* 0x0000000713027210 */ /* 0x000fe20007f9e0ff */
[----:B------:R-:W-:Y:S04]  /*1d4d0*/  STL [R1+0x520], R4 ;  /* 0x0005200401007387 */ /* 0x000fe80000100800 */
[----:B------:R3:W4:Y:S04]  /*1d4e0*/  @P2 LDG.E.U8 R39, desc[UR24][R16.64] ;  /* 0x0000001810272981 */ /* 0x000728000c1e1100 */
[----:B------:R0:W-:Y:S01]  /*1d4f0*/  STL [R1+0x51c], R21 ;  /* 0x00051c1501007387 */ /* 0x0001e20000100800 */
[----:B---3--:R-:W-:-:S02]  /*1d500*/  SEL R16, R10, R3, !P3 ;  /* 0x000000030a107207 */ /* 0x008fc40005800000 */
[-C--:B------:R-:W-:Y:S01]  /*1d510*/  LEA.HI.X.SX32 R17, R19, R6.reuse, 0x1, P4 ;  /* 0x0000000613117211 */ /* 0x080fe200020f0eff */
[----:B0-----:R-:W-:Y:S01]  /*1d520*/  IMAD R21, R18, UR16, RZ ;  /* 0x0000001012157c24 */ /* 0x001fe2000f8e02ff */
[----:B------:R-:W-:Y:S01]  /*1d530*/  IADD3 R3, P4, PT, R20, R7, RZ ;  /* 0x0000000714037210 */ /* 0x000fe20007f9e0ff */
[----:B--2---:R-:W-:Y:S01]  /*1d540*/  IMAD R19, R16, UR4, RZ ;  /* 0x0000000410137c24 */ /* 0x004fe2000f8e02ff */
[----:B------:R-:W-:Y:S02]  /*1d550*/  SEL R18, R10, R139, !P3 ;  /* 0x0000008b0a127207 */ /* 0x000fe40005800000 */
[-C--:B------:R-:W-:Y:S01]  /*1d560*/  LEA.HI.X.SX32 R87, R20, R6.reuse, 0x1, P4 ;  /* 0x0000000614577211 */ /* 0x080fe200020f0eff */
[----:B------:R-:W-:Y:S01]  /*1d570*/  @P2 IMAD.MOV.U32 R16, RZ, RZ, R2 ;  /* 0x000000ffff102224 */ /* 0x000fe200078e0002 */
[C---:B------:R-:W-:Y:S01]  /*1d580*/  IADD3 R4, P4, PT, R21.reuse, R7, RZ ;  /* 0x0000000715047210 */ /* 0x040fe20007f9e0ff */
[----:B------:R0:W-:Y:S01]  /*1d590*/  STL [R1+0x528], R2 ;  /* 0x0005280201007387 */ /* 0x0001e20000100800 */
[----:B------:R-:W-:Y:S01]  /*1d5a0*/  IMAD R18, R18, UR17, RZ ;  /* 0x0000001112127c24 */ /* 0x000fe2000f8e02ff */
[----:B------:R-:W2:Y:S02]  /*1d5b0*/  LDCU UR4, c[0x0][0x3b0] ;  /* 0x00007600ff0477ac */ /* 0x000ea40008000800 */
[----:B------:R3:W-:Y:S04]  /*1d5c0*/  STL [R1+0x524], R17 ;  /* 0x0005241101007387 */ /* 0x0007e80000100800 */
[----:B------:R1:W4:Y:S01]  /*1d5d0*/  @P2 LDG.E.U8 R48, desc[UR24][R16.64] ;  /* 0x0000001810302981 */ /* 0x000322000c1e1100 */
[----:B0-----:R-:W-:-:S02]  /*1d5e0*/  LEA.HI.X.SX32 R2, R21, R6, 0x1, P4 ;  /* 0x0000000615027211 */ /* 0x001fc400020f0eff */
[C---:B------:R-:W-:Y:S01]  /*1d5f0*/  IADD3 R139, P4, PT, R19.reuse, R7, RZ ;  /* 0x00000007138b7210 */ /* 0x040fe20007f9e0ff */
[----:B------:R0:W-:Y:S04]  /*1d600*/  STL [R1+0x530], R3 ;  /* 0x0005300301007387 */ /* 0x0001e80000100800 */
[----:B------:R2:W-:Y:S01]  /*1d610*/  STL [R1+0x52c], R87 ;  /* 0x00052c5701007387 */ /* 0x0005e20000100800 */
[----:B-1----:R-:W-:Y:S02]  /*1d620*/  @P2 IMAD.MOV.U32 R16, RZ, RZ, R3 ;  /* 0x000000ffff102224 */ /* 0x002fe400078e0003 */
[----:B---3--:R-:W-:Y:S01]  /*1d630*/  @P2 IMAD.MOV.U32 R17, RZ, RZ, R87 ;  /* 0x000000ffff112224 */ /* 0x008fe200078e0057 */
[----:B0-----:R-:W-:-:S04]  /*1d640*/  LEA.HI.X.SX32 R3, R19, R6, 0x1, P4 ;  /* 0x0000000613037211 */ /* 0x001fc800020f0eff */
[----:B------:R0:W3:Y:S01]  /*1d650*/  @P2 LDG.E.U8 R60, desc[UR24][R16.64] ;  /* 0x00000018103c2981 */ /* 0x0000e2000c1e1100 */
[----:B--2---:R-:W-:-:S04]  /*1d660*/  IADD3 R87, P4, PT, R18, R7, RZ ;  /* 0x0000000712577210 */ /* 0x004fc80007f9e0ff */
[----:B------:R-:W-:Y:S02]  /*1d670*/  LEA.HI.X.SX32 R88, R18, R6, 0x1, P4 ;  /* 0x0000000612587211 */ /* 0x000fe400020f0eff */
[----:B------:R-:W-:Y:S01]  /*1d680*/  ISETP.GT.U32.AND P4, PT, R8, R13, PT ;  /* 0x0000000d0800720c */ /* 0x000fe20003f84070 */
[----:B0-----:R-:W-:Y:S02]  /*1d690*/  @P2 IMAD.MOV.U32 R16, RZ, RZ, R4 ;  /* 0x000000ffff102224 */ /* 0x001fe400078e0004 */
[----:B------:R-:W-:-:S05]  /*1d6a0*/  @P2 IMAD.MOV.U32 R17, RZ, RZ, R2 ;  /* 0x000000ffff112224 */ /* 0x000fca00078e0002 */
[----:B------:R0:W2:Y:S01]  /*1d6b0*/  @P2 LDG.E.U8 R72, desc[UR24][R16.64] ;  /* 0x0000001810482981 */ /* 0x0000a2000c1e1100 */
[----:B------:R-:W-:Y:S01]  /*1d6c0*/  IMAD R117, R117, UR4, RZ ;  /* 0x0000000475757c24 */ /* 0x000fe2000f8e02ff */
[----:B------:R-:W1:Y:S03]  /*1d6d0*/  LDCU UR4, c[0x0][0x3b0] ;  /* 0x00007600ff0477ac */ /* 0x000e660008000800 */
[----:B------:R-:W-:Y:S01]  /*1d6e0*/  @!P4 IMAD.IADD R13, R13, 0x1, -R8 ;  /* 0x000000010d0dc824 */ /* 0x000fe200078e0a08 */
[----:B------:R-:W-:Y:S01]  /*1d6f0*/  STL [R1+0x538], R4 ;  /* 0x0005380401007387 */ /* 0x000fe20000100800 */
[----:B0-----:R-:W-:Y:S02]  /*1d700*/  @P2 IMAD.MOV.U32 R16, RZ, RZ, R139 ;  /* 0x000000ffff102224 */ /* 0x001fe400078e008b */
[----:B------:R-:W-:Y:S01]  /*1d710*/  @P2 IMAD.MOV.U32 R17, RZ, RZ, R3 ;  /* 0x000000ffff112224 */ /* 0x000fe200078e0003 */
[----:B------:R-:W-:Y:S01]  /*1d720*/  ISETP.GT.U32.AND P4, PT, R8, R13, PT ;  /* 0x0000000d0800720c */ /* 0x000fe20003f84070 */
[----:B------:R-:W-:Y:S01]  /*1d730*/  STL [R1+0x534], R2 ;  /* 0x0005340201007387 */ /* 0x000fe20000100800 */
[----:B------:R-:W-:Y:S01]  /*1d740*/  IMAD R15, R15, UR5, RZ ;  /* 0x000000050f0f7c24 */ /* 0x000fe2000f8e02ff */
[----:B------:R-:W0:Y:S02]  /*1d750*/  LDCU UR5, c[0x0][0x3b0] ;  /* 0x00007600ff0577ac */ /* 0x000e240008000800 */
[----:B------:R1:W2:Y:S04]  /*1d760*/  @P2 LDG.E.U8 R38, desc[UR24][R16.64] ;  /* 0x0000001810262981 */ /* 0x0002a8000c1e1100 */
[----:B------:R0:W-:Y:S01]  /*1d770*/  STL [R1+0x540], R139 ;  /* 0x0005408b01007387 */ /* 0x0001e20000100800 */
[----:B-1----:R-:W-:-:S02]  /*1d780*/  @P2 IMAD.MOV.U32 R16, RZ, RZ, R87 ;  /* 0x000000ffff102224 */ /* 0x002fc400078e0057 */
[----:B------:R-:W-:Y:S01]  /*1d790*/  @P2 IMAD.MOV.U32 R17, RZ, RZ, R88 ;  /* 0x000000ffff112224 */ /* 0x000fe200078e0058 */
[C---:B0-----:R-:W-:Y:S01]  /*1d7a0*/  IADD3 R139, P5, PT, R117.reuse, R7, RZ ;  /* 0x00000007758b7210 */ /* 0x041fe20007fbe0ff */
[----:B------:R-:W-:Y:S04]  /*1d7b0*/  STL [R1+0x53c], R3 ;  /* 0x00053c0301007387 */ /* 0x000fe80000100800 */
[----:B------:R0:W2:Y:S04]  /*1d7c0*/  @P2 LDG.E.U8 R37, desc[UR24][R16.64] ;  /* 0x0000001810252981 */ /* 0x0000a8000c1e1100 */
[----:B------:R1:W-:Y:S01]  /*1d7d0*/  STL [R1+0x548], R87 ;  /* 0x0005485701007387 */ /* 0x0003e20000100800 */
[----:B0-----:R-:W-:-:S03]  /*1d7e0*/  LEA.HI.X.SX32 R17, R117, R6, 0x1, P5 ;  /* 0x0000000675117211 */ /* 0x001fc600028f0eff */
[----:B------:R0:W-:Y:S01]  /*1d7f0*/  STL [R1+0x544], R88 ;  /* 0x0005445801007387 */ /* 0x0001e20000100800 */
[----:B-1----:R-:W-:Y:S01]  /*1d800*/  IADD3 R87, P5, PT, R15, R7, RZ ;  /* 0x000000070f577210 */ /* 0x002fe20007fbe0ff */
[----:B------:R-:W-:Y:S02]  /*1d810*/  @P2 IMAD.MOV.U32 R16, RZ, RZ, R139 ;  /* 0x000000ffff102224 */ /* 0x000fe400078e008b */
[----:B------:R-:W-:Y:S01]  /*1d820*/  STL [R1+0x550], R139 ;  /* 0x0005508b01007387 */ /* 0x000fe20000100800 */
[----:B------:R-:W-:Y:S02]  /*1d830*/  IMAD R11, R11, UR15, RZ ;  /* 0x0000000f0b0b7c24 */ /* 0x000fe4000f8e02ff */
[----:B------:R-:W-:Y:S01]  /*1d840*/  @!P4 IMAD.IADD R13, R13, 0x1, -R8 ;  /* 0x000000010d0dc824 */ /* 0x000fe200078e0a08 */
[----:B0-----:R-:W-:Y:S01]  /*1d850*/  LEA.HI.X.SX32 R88, R15, R6, 0x1, P5 ;  /* 0x000000060f587211 */ /* 0x001fe200028f0eff */
[----:B------:R0:W-:Y:S01]  /*1d860*/  STL [R1+0x54c], R17 ;  /* 0x00054c1101007387 */ /* 0x0001e20000100800 */
[----:B------:R-:W-:Y:S01]  /*1d870*/  ISETP.GT.U32.AND P4, PT, R8, R14, PT ;  /* 0x0000000e0800720c */ /* 0x000fe20003f84070 */
[----:B------:R-:W-:Y:S01]  /*1d880*/  IMAD R15, R12, UR4, RZ ;  /* 0x000000040c0f7c24 */ /* 0x000fe2000f8e02ff */
[----:B------:R-:W1:Y:S01]  /*1d890*/  LDCU UR4, c[0x0][0x3b0] ;  /* 0x00007600ff0477ac */ /* 0x000e620008000800 */
[----:B------:R-:W-:Y:S01]  /*1d8a0*/  STL [R1+0x558], R87 ;  /* 0x0005585701007387 */ /* 0x000fe20000100800 */
[----:B------:R-:W-:-:S03]  /*1d8b0*/  @!P0 IMAD.MOV R13, RZ, RZ, -R13 ;  /* 0x000000ffff0d8224 */ /* 0x000fc600078e0a0d */
[----:B------:R0:W2:Y:S01]  /*1d8c0*/  @P2 LDG.E.U8 R35, desc[UR24][R16.64] ;  /* 0x0000001810232981 */ /* 0x0000a2000c1e1100 */
[----:B------:R-:W-:-:S03]  /*1d8d0*/  VIADD R12, R0, 0xe4 ;  /* 0x000000e4000c7836 */ /* 0x000fc60000000000 */
[----:B------:R1:W-:Y:S01]  /*1d8e0*/  STL [R1+0x554], R88 ;  /* 0x0005545801007387 */ /* 0x0003e20000100800 */
[----:B------:R-:W-:Y:S01]  /*1d8f0*/  SEL R13, R10, R13, !P3 ;  /* 0x0000000d0a0d7207 */ /* 0x000fe20005800000 */
[----:B0-----:R-:W-:Y:S02]  /*1d900*/  @P2 IMAD.MOV.U32 R17, RZ, RZ, R88 ;  /* 0x000000ffff112224 */ /* 0x001fe400078e0058 */
[----:B------:R-:W-:Y:S01]  /*1d910*/  @P2 IMAD.MOV.U32 R16, RZ, RZ, R87 ;  /* 0x000000ffff102224 */ /* 0x000fe200078e0057 */
[-C--:B-1----:R-:W-:Y:S02]  /*1d920*/  IADD3 R88, P5, PT, R11, R7.reuse, RZ ;  /* 0x000000070b587210 */ /* 0x082fe40007fbe0ff */
[----:B------:R-:W-:Y:S02]  /*1d930*/  IADD3 R87, P0, PT, R15, R7, RZ ;  /* 0x000000070f577210 */ /* 0x000fe40007f1e0ff */
[----:B------:R0:W2:Y:S01]  /*1d940*/  @P2 LDG.E.U8 R36, desc[UR24][R16.64] ;  /* 0x0000001810242981 */ /* 0x0000a2000c1e1100 */
[----:B------:R-:W-:-:S02]  /*1d950*/  LEA.HI.X.SX32 R117, R11, R6, 0x1, P5 ;  /* 0x000000060b757211 */ /* 0x000fc400028f0eff */
[----:B------:R-:W-:Y:S01]  /*1d960*/  IABS R11, R12 ;  /* 0x0000000c000b7213 */ /* 0x000fe20000000000 */
[----:B------:R1:W-:Y:S01]  /*1d970*/  STL [R1+0x560], R88 ;  /* 0x0005605801007387 */ /* 0x0003e20000100800 */
[----:B------:R-:W-:Y:S02]  /*1d980*/  @!P4 IMAD.IADD R14, R14, 0x1, -R8 ;  /* 0x000000010e0ec824 */ /* 0x000fe400078e0a08 */
[----:B0-----:R-:W-:Y:S01]  /*1d990*/  @P2 IMAD.MOV.U32 R16, RZ, RZ, R88 ;  /* 0x000000ffff102224 */ /* 0x001fe200078e0058 */
[----:B-1----:R-:W-:Y:S01]  /*1d9a0*/  LEA.HI.X.SX32 R88, R15, R6, 0x1, P0 ;  /* 0x000000060f587211 */ /* 0x002fe200000f0eff */
[----:B------:R-:W-:Y:S02]  /*1d9b0*/  IMAD R15, R13, UR5, RZ ;  /* 0x000000050d0f7c24 */ /* 0x000fe4000f8e02ff */
[----:B------:R-:W-:Y:S01]  /*1d9c0*/  @P2 IMAD.MOV.U32 R17, RZ, RZ, R117 ;  /* 0x000000ffff112224 */ /* 0x000fe200078e0075 */
[C---:B------:R-:W-:Y:S01]  /*1d9d0*/  ISETP.GT.U32.AND P0, PT, R8.reuse, R14, PT ;  /* 0x0000000e0800720c */ /* 0x040fe20003f04070 */
[----:B------:R-:W-:Y:S01]  /*1d9e0*/  IMAD.HI.U32 R13, R9, R11, RZ ;  /* 0x0000000b090d7227 */ /* 0x000fe200078e00ff */
[----:B------:R-:W-:Y:S01]  /*1d9f0*/  STL [R1+0x55c], R117 ;  /* 0x00055c7501007387 */ /* 0x000fe20000100800 */
[----:B------:R-:W-:Y:S01]  /*1da00*/  ISETP.GE.AND P4, PT, R91, RZ, PT ;  /* 0x000000ff5b00720c */ /* 0x000fe20003f86270 */
[----:B------:R-:W0:Y:S01]  /*1da10*/  LDCU UR5, c[0x0][0x3b0] ;  /* 0x00007600ff0577ac */ /* 0x000e220008000800 */
[----:B------:R-:W-:Y:S01]  /*1da20*/  IMAD.MOV R13, RZ, RZ, -R13 ;  /* 0x000000ffff0d7224 */ /* 0x000fe200078e0a0d */
[----:B------:R1:W2:Y:S03]  /*1da30*/  @P2 LDG.E.U8 R33, desc[UR24][R16.64] ;  /* 0x0000001810212981 */ /* 0x0002a6000c1e1100 */
[----:B------:R-:W-:Y:S01]  /*1da40*/  IMAD R11, R8, R13, R11 ;  /* 0x0000000d080b7224 */ /* 0x000fe200078e020b */
[----:B------:R0:W-:Y:S01]  /*1da50*/  STL [R1+0x568], R87 ;  /* 0x0005685701007387 */ /* 0x0001e20000100800 */
[----:B-1----:R-:W-:-:S03]  /*1da60*/  @P2 IMAD.MOV.U32 R16, RZ, RZ, R87 ;  /* 0x000000ffff102224 */ /* 0x002fc600078e0057 */
[----:B------:R1:W-:Y:S01]  /*1da70*/  STL [R1+0x564], R88 ;  /* 0x0005645801007387 */ /* 0x0003e20000100800 */
[C---:B0-----:R-:W-:Y:S01]  /*1da80*/  IADD3 R87, P5, PT, R15.reuse, R7, RZ ;  /* 0x000000070f577210 */ /* 0x041fe20007fbe0ff */
[----:B------:R-:W-:Y:S02]  /*1da90*/  @P2 IMAD.MOV.U32 R17, RZ, RZ, R88 ;  /* 0x000000ffff112224 */ /* 0x000fe400078e0058 */
[----:B------:R-:W-:Y:S02]  /*1daa0*/  @!P0 IMAD.IADD R14, R14, 0x1, -R8 ;  /* 0x000000010e0e8824 */ /* 0x000fe400078e0a08 */
[----:B------:R-:W-:Y:S01]  /*1dab0*/  VIADD R13, R0, 0xe5 ;  /* 0x000000e5000d7836 */ /* 0x000fe20000000000 */
[----:B------:R0:W2:Y:S01]  /*1dac0*/  @P2 LDG.E.U8 R32, desc[UR24][R16.64] ;  /* 0x0000001810202981 */ /* 0x0000a2000c1e1100 */
[----:B-1----:R-:W-:Y:S02]  /*1dad0*/  LEA.HI.X.SX32 R88, R15, R6, 0x1, P5 ;  /* 0x000000060f587211 */ /* 0x002fe400028f0eff */
[----:B------:R-:W-:Y:S01]  /*1dae0*/  ISETP.GT.U32.AND P5, PT, R8, R11, PT ;  /* 0x0000000b0800720c */ /* 0x000fe20003fa4070 */
[----:B------:R-:W-:Y:S01]  /*1daf0*/  @!P4 IMAD.MOV R14, RZ, RZ, -R14 ;  /* 0x000000ffff0ec224 */ /* 0x000fe200078e0a0e */
[----:B------:R-:W-:-:S02]  /*1db00*/  ISETP.GE.AND P0, PT, R12, RZ, PT ;  /* 0x000000ff0c00720c */ /* 0x000fc40003f06270 */
[----:B------:R-:W-:Y:S02]  /*1db10*/  IABS R12, R13 ;  /* 0x0000000d000c7213 */ /* 0x000fe40000000000 */
[----:B------:R-:W-:Y:S01]  /*1db20*/  SEL R14, R10, R14, !P3 ;  /* 0x0000000e0a0e7207 */ /* 0x000fe20005800000 */
[----:B0-----:R-:W-:Y:S02]  /*1db30*/  @P2 IMAD.MOV.U32 R16, RZ, RZ, R87 ;  /* 0x000000ffff102224 */ /* 0x001fe400078e0057 */
[----:B------:R-:W-:-:S04]  /*1db40*/  @P2 IMAD.MOV.U32 R17, RZ, RZ, R88 ;  /* 0x000000ffff112224 */ /* 0x000fc800078e0058 */
[----:B------:R-:W-:Y:S01]  /*1db50*/  @!P5 IMAD.IADD R11, R11, 0x1, -R8 ;  /* 0x000000010b0bd824 */ /* 0x000fe200078e0a08 */
[----:B------:R0:W2:Y:S01]  /*1db60*/  @P2 LDG.E.U8 R34, desc[UR24][R16.64] ;  /* 0x0000001810222981 */ /* 0x0000a2000c1e1100 */
[----:B------:R-:W-:Y:S01]  /*1db70*/  IMAD R15, R14, UR4, RZ ;  /* 0x000000040e0f7c24 */ /* 0x000fe2000f8e02ff */
[----:B------:R-:W1:Y:S01]  /*1db80*/  LDCU UR4, c[0x0][0x3b0] ;  /* 0x00007600ff0477ac */ /* 0x000e620008000800 */
[----:B------:R-:W-:Y:S01]  /*1db90*/  IMAD.HI.U32 R14, R9, R12, RZ ;  /* 0x0000000c090e7227 */ /* 0x000fe200078e00ff */
[C---:B------:R-:W-:Y:S01]  /*1dba0*/  ISETP.GT.U32.AND P5, PT, R8.reuse, R11, PT ;  /* 0x0000000b0800720c */ /* 0x040fe20003fa4070 */
[----:B------:R0:W-:Y:S02]  /*1dbb0*/  STL [R1+0x570], R87 ;  /* 0x0005705701007387 */ /* 0x0001e40000100800 */
[----:B0-----:R-:W-:Y:S02]  /*1dbc0*/  IMAD.MOV R16, RZ, RZ, -R14 ;  /* 0x000000ffff107224 */ /* 0x001fe400078e0a0e */
[----:B------:R0:W-:Y:S02]  /*1dbd0*/  STL [R1+0x56c], R88 ;  /* 0x00056c5801007387 */ /* 0x0001e40000100800 */
[----:B------:R-:W-:Y:S01]  /*1dbe0*/  IMAD R12, R8, R16, R12 ;  /* 0x00000010080c7224 */ /* 0x000fe200078e020c */
[----:B------:R-:W-:-:S05]  /*1dbf0*/  IADD3 R87, P4, PT, R15, R7, RZ ;  /* 0x000000070f577210 */ /* 0x000fca0007f9e0ff */
[----:B------:R-:W-:Y:S01]  /*1dc00*/  @!P5 IMAD.IADD R11, R11, 0x1, -R8 ;  /* 0x000000010b0bd824 */ /* 0x000fe200078e0a08 */
[----:B------:R-:W-:Y:S02]  /*1dc10*/  ISETP.GT.U32.AND P5, PT, R8, R12, PT ;  /* 0x0000000c0800720c */ /* 0x000fe40003fa4070 */
[----:B0-----:R-:W-:Y:S01]  /*1dc20*/  LEA.HI.X.SX32 R88, R15, R6, 0x1, P4 ;  /* 0x000000060f587211 */ /* 0x001fe200020f0eff */
[----:B------:R-:W-:Y:S01]  /*1dc30*/  @P2 IMAD.MOV.U32 R14, RZ, RZ, R87 ;  /* 0x000000ffff0e2224 */ /* 0x000fe200078e0057 */
[----:B------:R-:W-:Y:S01]  /*1dc40*/  ISETP.GE.AND P4, PT, R13, RZ, PT ;  /* 0x000000ff0d00720c */ /* 0x000fe20003f86270 */
[----:B------:R-:W-:Y:S02]  /*1dc50*/  VIADD R13, R0, 0xe6 ;  /* 0x000000e6000d7836 */ /* 0x000fe40000000000 */
[----:B------:R-:W-:Y:S02]  /*1dc60*/  @P2 IMAD.MOV.U32 R15, RZ, RZ, R88 ;  /* 0x000000ffff0f2224 */ /* 0x000fe400078e0058 */
[----:B------:R-:W-:-:S03]  /*1dc70*/  @!P0 IMAD.MOV R11, RZ, RZ, -R11 ;  /* 0x000000ffff0b8224 */ /* 0x000fc600078e0a0b */
[----:B------:R0:W2:Y:S01]  /*1dc80*/  @P2 LDG.E.U8 R31, desc[UR24][R14.64] ;  /* 0x000000180e1f2981 */ /* 0x0000a2000c1e1100 */
[----:B------:R-:W-:Y:S01]  /*1dc90*/  @!P5 IMAD.IADD R12, R12, 0x1, -R8 ;  /* 0x000000010c0cd824 */ /* 0x000fe200078e0a08 */
[----:B0-----:R-:W-:Y:S02]  /*1dca0*/  IABS R14, R13 ;  /* 0x0000000d000e7213 */ /* 0x001fe40000000000 */
[----:B------:R-:W-:-:S03]  /*1dcb0*/  SEL R15, R10, R11, !P3 ;  /* 0x0000000b0a0f7207 */ /* 0x000fc60005800000 */
[----:B------:R-:W-:Y:S01]  /*1dcc0*/  IMAD.MOV.U32 R11, RZ, RZ, R14 ;  /* 0x000000ffff0b7224 */ /* 0x000fe200078e000e */
[----:B------:R-:W-:-:S03]  /*1dcd0*/  ISETP.GT.U32.AND P5, PT, R8, R12, PT ;  /* 0x0000000c0800720c */ /* 0x000fc60003fa4070 */
[----:B------:R-:W-:-:S04]  /*1dce0*/  IMAD.HI.U32 R14, R9, R11, RZ ;  /* 0x0000000b090e7227 */ /* 0x000fc800078e00ff */
[----:B-1----:R-:W-:Y:S01]  /*1dcf0*/  IMAD R15, R15, UR4, RZ ;  /* 0x000000040f0f7c24 */ /* 0x002fe2000f8e02ff */
[----:B------:R0:W-:Y:S01]  /*1dd00*/  STL [R1+0x578], R87 ;  /* 0x0005785701007387 */ /* 0x0001e20000100800 */
[----:B------:R-:W-:Y:S01]  /*1dd10*/  IMAD.MOV R16, RZ, RZ, -R14 ;  /* 0x000000ffff107224 */ /* 0x000fe200078e0a0e */
[----:B------:R-:W1:Y:S02]  /*1dd20*/  LDCU UR4, c[0x0][0x3b0] ;  /* 0x00007600ff0477ac */ /* 0x000e640008000800 */
[C---:B------:R-:W-:Y:S01]  /*1dd30*/  IADD3 R17, P0, PT, R15.reuse, R7, RZ ;  /* 0x000000070f117210 */ /* 0x040fe20007f1e0ff */
[----:B------:R-:W-:Y:S02]  /*1dd40*/  IMAD R11, R8, R16, R11 ;  /* 0x00000010080b7224 */ /* 0x000fe400078e020b */
[----:B------:R-:W-:Y:S01]  /*1dd50*/  @!P5 IMAD.IADD R12, R12, 0x1, -R8 ;  /* 0x000000010c0cd824 */ /* 0x000fe200078e0a08 */
[----:B0-----:R-:W-:Y:S02]  /*1dd60*/  LEA.HI.X.SX32 R87, R15, R6, 0x1, P0 ;  /* 0x000000060f577211 */ /* 0x001fe400000f0eff */
[----:B------:R-:W-:Y:S01]  /*1dd70*/  ISETP.GT.U32.AND P5, PT, R8, R11, PT ;  /* 0x0000000b0800720c */ /* 0x000fe20003fa4070 */
[----:B------:R-:W-:Y:S01]  /*1dd80*/  @P2 IMAD.MOV.U32 R14, RZ, RZ, R17 ;  /* 0x000000ffff0e2224 */ /* 0x000fe200078e0011 */
[----:B------:R-:W-:Y:S01]  /*1dd90*/  ISETP.GE.AND P0, PT, R13, RZ, PT ;  /* 0x000000ff0d00720c */ /* 0x000fe20003f06270 */
[----:B------:R-:W-:-:S02]  /*1dda0*/  @P2 IMAD.MOV.U32 R15, RZ, RZ, R87 ;  /* 0x000000ffff0f2224 */ /* 0x000fc400078e0057 */
[----:B------:R-:W-:Y:S02]  /*1ddb0*/  VIADD R13, R0, 0xe7 ;  /* 0x000000e7000d7836 */ /* 0x000fe40000000000 */
[----:B------:R-:W-:Y:S01]  /*1ddc0*/  @!P4 IMAD.MOV R12, RZ, RZ, -R12 ;  /* 0x000000ffff0cc224 */ /* 0x000fe200078e0a0c */
[----:B------:R0:W2:Y:S05]  /*1ddd0*/  @P2 LDG.E.U8 R30, desc[UR24][R14.64] ;  /* 0x000000180e1e2981 */ /* 0x0000aa000c1e1100 */
[----:B------:R-:W-:Y:S01]  /*1dde0*/  @!P5 IMAD.IADD R11, R11, 0x1, -R8 ;  /* 0x000000010b0bd824 */ /* 0x000fe200078e0a08 */
[----:B0-----:R-:W-:Y:S02]  /*1ddf0*/  IABS R14, R13 ;  /* 0x0000000d000e7213 */ /* 0x001fe40000000000 */
[----:B------:R-:W-:-:S03]  /*1de00*/  SEL R15, R10, R12, !P3 ;  /* 0x0000000c0a0f7207 */ /* 0x000fc60005800000 */
[----:B------:R-:W-:Y:S01]  /*1de10*/  IMAD.MOV.U32 R12, RZ, RZ, R14 ;  /* 0x000000ffff0c7224 */ /* 0x000fe200078e000e */
[----:B------:R-:W-:-:S03]  /*1de20*/  ISETP.GT.U32.AND P5, PT, R8, R11, PT ;  /* 0x0000000b0800720c */ /* 0x000fc60003fa4070 */
[----:B------:R-:W-:Y:S01]  /*1de30*/  IMAD.HI.U32 R14, R9, R12, RZ ;  /* 0x0000000c090e7227 */ /* 0x000fe200078e00ff */
[----:B------:R-:W-:Y:S03]  /*1de40*/  STL [R1+0x574], R88 ;  /* 0x0005745801007387 */ /* 0x000fe60000100800 */
[----:B-1----:R-:W-:Y:S02]  /*1de50*/  IMAD R15, R15, UR4, RZ ;  /* 0x000000040f0f7c24 */ /* 0x002fe4000f8e02ff */
[----:B------:R-:W-:Y:S01]  /*1de60*/  IMAD.MOV R16, RZ, RZ, -R14 ;  /* 0x000000ffff107224 */ /* 0x000fe200078e0a0e */
[----:B------:R0:W-:Y:S01]  /*1de70*/  STL [R1+0x580], R17 ;  /* 0x0005801101007387 */ /* 0x0001e20000100800 */
[----:B------:R-:W-:Y:S01]  /*1de80*/  PRMT R29, RZ, 0x7610, R29 ;  /* 0x00007610ff1d7816 */ /* 0x000fe2000000001d */
[----:B------:R-:W1:Y:S01]  /*1de90*/  LDCU UR4, c[0x0][0x3b0] ;  /* 0x00007600ff0477ac */ /* 0x000e620008000800 */
[----:B------:R-:W-:Y:S01]  /*1dea0*/  IMAD R12, R8, R16, R12 ;  /* 0x00000010080c7224 */ /* 0x000fe200078e020c */
[----:B------:R0:W-:Y:S01]  /*1deb0*/  STL [R1+0x57c], R87 ;  /* 0x00057c5701007387 */ /* 0x0001e20000100800 */
[----:B------:R-:W-:Y:S01]  /*1dec0*/  @!P5 IMAD.IADD R11, R11, 0x1, -R8 ;  /* 0x000000010b0bd824 */ /* 0x000fe200078e0a08 */
[----:B0-----:R-:W-:-:S02]  /*1ded0*/  IADD3 R17, P4, PT, R15, R7, RZ ;  /* 0x000000070f117210 */ /* 0x001fc40007f9e0ff */
[----:B------:R-:W-:Y:S02]  /*1dee0*/  ISETP.GT.U32.AND P5, PT, R8, R12, PT ;  /* 0x0000000c0800720c */ /* 0x000fe40003fa4070 */
[----:B------:R-:W-:Y:S01]  /*1def0*/  LEA.HI.X.SX32 R87, R15, R6, 0x1, P4 ;  /* 0x000000060f577211 */ /* 0x000fe200020f0eff */
        /* <DEDUP_REMOVED lines=15> */
[----:B------:R-:W-:Y:S01]  /*1dff0*/  PRMT R28, RZ, 0x7610, R28 ;  /* 0x00007610ff1c7816 */ /* 0x000fe2000000001c */
[----:B------:R-:W1:Y:S02]  /*1e000*/  LDCU UR4, c[0x0][0x3b0] ;  /* 0x00007600ff0477ac */ /* 0x000e640008000800 */
[----:B------:R-:W-:Y:S01]  /*1e010*/  IMAD R11, R8, R16, R11 ;  /* 0x00000010080b7224 */ /* 0x000fe200078e020b */
[----:B------:R3:W-:Y:S01]  /*1e020*/  STL [R1+0x584], R87 ;  /* 0x0005845701007387 */ /* 0x0007e20000100800 */
[----:B0-----:R-:W-:Y:S01]  /*1e030*/  IADD3 R17, P0, PT, R15, R7, RZ ;  /* 0x000000070f117210 */ /* 0x001fe20007f1e0ff */
[----:B------:R-:W-:Y:S02]  /*1e040*/  @!P5 IMAD.IADD R12, R12, 0x1, -R8 ;  /* 0x000000010c0cd824 */ /* 0x000fe400078e0a08 */
[----:B------:R-:W-:-:S02]  /*1e050*/  ISETP.GT.U32.AND P5, PT, R8, R11, PT ;  /* 0x0000000b0800720c */ /* 0x000fc40003fa4070 */
[----:B---3--:R-:W-:Y:S01]  /*1e060*/  LEA.HI.X.SX32 R87, R15, R6, 0x1, P0 ;  /* 0x000000060f577211 */ /* 0x008fe200000f0eff */
[----:B------:R-:W-:Y:S01]  /*1e070*/  @P2 IMAD.MOV.U32 R14, RZ, RZ, R17 ;  /* 0x000000ffff0e2224 */ /* 0x000fe200078e0011 */
[----:B------:R-:W-:Y:S01]  /*1e080*/  ISETP.GE.AND P0, PT, R13, RZ, PT ;  /* 0x000000ff0d00720c */ /* 0x000fe20003f06270 */
[----:B------:R-:W-:Y:S02]  /*1e090*/  VIADD R13, R0, 0xed ;  /* 0x000000ed000d7836 */ /* 0x000fe40000000000 */
[----:B------:R-:W-:Y:S02]  /*1e0a0*/  @P2 IMAD.MOV.U32 R15, RZ, RZ, R87 ;  /* 0x000000ffff0f2224 */ /* 0x000fe400078e0057 */
[----:B------:R-:W-:-:S03]  /*1e0b0*/  @!P4 IMAD.MOV R12, RZ, RZ, -R12 ;  /* 0x000000ffff0cc224 */ /* 0x000fc600078e0a0c */
[----:B------:R0:W3:Y:S01]  /*1e0c0*/  @P2 LDG.E.U8 R28, desc[UR24][R14.64] ;  /* 0x000000180e1c2981 */ /* 0x0000e2000c1e1100 */
        /* <DEDUP_REMOVED lines=11> */
[C---:B------:R-:W-:Y:S01]  /*1e180*/  IMAD R12, R8.reuse, R16, R12 ;  /* 0x00000010080c7224 */ /* 0x040fe200078e020c */
[----:B------:R4:W-:Y:S01]  /*1e190*/  STL [R1+0x58c], R87 ;  /* 0x00058c5701007387 */ /* 0x0009e20000100800 */
[----:B0-----:R-:W-:Y:S01]  /*1e1a0*/  IADD3 R17, P4, PT, R15, R7, RZ ;  /* 0x000000070f117210 */ /* 0x001fe20007f9e0ff */
[----:B------:R-:W-:Y:S02]  /*1e1b0*/  @!P5 IMAD.IADD R11, R11, 0x1, -R8 ;  /* 0x000000010b0bd824 */ /* 0x000fe400078e0a08 */
[----:B------:R-:W-:-:S02]  /*1e1c0*/  ISETP.GT.U32.AND P5, PT, R8, R12, PT ;  /* 0x0000000c0800720c */ /* 0x000fc40003fa4070 */
[----:B----4-:R-:W-:Y:S01]  /*1e1d0*/  LEA.HI.X.SX32 R87, R15, R6, 0x1, P4 ;  /* 0x000000060f577211 */ /* 0x010fe200020f0eff */
[----:B------:R-:W-:Y:S01]  /*1e1e0*/  @P2 IMAD.MOV.U32 R14, RZ, RZ, R17 ;  /* 0x000000ffff0e2224 */ /* 0x000fe200078e0011 */
[----:B------:R-:W-:Y:S01]  /*1e1f0*/  ISETP.GE.AND P4, PT, R13, RZ, PT ;  /* 0x000000ff0d00720c */ /* 0x000fe20003f86270 */
[----:B------:R-:W-:Y:S02]  /*1e200*/  VIADD R13, R0, 0xee ;  /* 0x000000ee000d7836 */ /* 0x000fe40000000000 */
[----:B------:R-:W-:Y:S02]  /*1e210*/  @P2 IMAD.MOV.U32 R15, RZ, RZ, R87 ;  /* 0x000000ffff0f2224 */ /* 0x000fe400078e0057 */
[----:B------:R-:W-:-:S03]  /*1e220*/  @!P0 IMAD.MOV R11, RZ, RZ, -R11 ;  /* 0x000000ffff0b8224 */ /* 0x000fc600078e0a0b */
[----:B------:R0:W4:Y:S01]  /*1e230*/  @P2 LDG.E.U8 R27, desc[UR24][R14.64] ;  /* 0x000000180e1b2981 */ /* 0x000122000c1e1100 */
        /* <DEDUP_REMOVED lines=16> */
[----:B-1----:R-:W-:Y:S01]  /*1e340*/  LEA.HI.X.SX32 R87, R15, R6, 0x1, P0 ;  /* 0x000000060f577211 */ /* 0x002fe200000f0eff */
        /* <DEDUP_REMOVED lines=12> */
[----:B------:R-:W-:Y:S01]  /*1e410*/  IMAD R15, R15, UR4, RZ ;  /* 0x000000040f0f7c24 */ /* 0x000fe2000f8e02ff */
        /* <DEDUP_REMOVED lines=114> */
[----:B------:R-:W-:-:S04]  /*1eb40*/  IMAD.MOV R16, RZ, RZ, -R14 ;  /* 0x000000ffff107224 */ /* 0x000fc800078e0a0e */
[----:B------:R-:W-:Y:S02]  /*1eb50*/  IMAD R11, R8, R16, R11 ;  /* 0x00000010080b7224 */ /* 0x000fe400078e020b */
[----:B-1----:R-:W-:Y:S01]  /*1eb60*/  IMAD R15, R15, UR4, RZ ;  /* 0x000000040f0f7c24 */ /* 0x002fe2000f8e02ff */
[----:B------:R-:W0:Y:S01]  /*1eb70*/  LDCU UR4, c[0x0][0x3b0] ;  /* 0x00007600ff0477ac */ /* 0x000e220008000800 */
[----:B------:R-:W-:Y:S01]  /*1eb80*/  @!P0 IMAD.IADD R12, R12, 0x1, -R8 ;  /* 0x000000010c0c8824 */ /* 0x000fe200078e0a08 */
[----:B------:R-:W-:-:S03]  /*1eb90*/  ISETP.GT.U32.AND P0, PT, R8, R11, PT ;  /* 0x0000000b0800720c */ /* 0x000fc60003f04070 */
[----:B------:R-:W-:Y:S01]  /*1eba0*/  @!P4 IMAD.MOV R12, RZ, RZ, -R12 ;  /* 0x000000ffff0cc224 */ /* 0x000fe200078e0a0c */
[----:B------:R1:W-:Y:S04]  /*1ebb0*/  STL [R1+0x5c8], R17 ;  /* 0x0005c81101007387 */ /* 0x0003e80000100800 */
[----:B------:R-:W-:-:S05]  /*1ebc0*/  SEL R12, R10, R12, !P3 ;  /* 0x0000000c0a0c7207 */ /* 0x000fca0005800000 */
[----:B------:R-:W-:Y:S01]  /*1ebd0*/  @!P0 IMAD.IADD R11, R11, 0x1, -R8 ;  /* 0x000000010b0b8824 */ /* 0x000fe200078e0a08 */
[----:B-1----:R-:W-:Y:S01]  /*1ebe0*/  IADD3 R17, P5, PT, R15, R7, RZ ;  /* 0x000000070f117210 */ /* 0x002fe20007fbe0ff */
[----:B0-----:R-:W-:Y:S01]  /*1ebf0*/  IMAD R12, R12, UR4, RZ ;  /* 0x000000040c0c7c24 */ /* 0x001fe2000f8e02ff */
[----:B------:R0:W-:Y:S02]  /*1ec00*/  STL [R1+0x5c4], R87 ;  /* 0x0005c45701007387 */ /* 0x0001e40000100800 */
[----:B------:R-:W-:Y:S01]  /*1ec10*/  ISETP.GT.U32.AND P0, PT, R8, R11, PT ;  /* 0x0000000b0800720c */ /* 0x000fe20003f04070 */
[----:B------:R-:W-:Y:S01]  /*1ec20*/  @P2 IMAD.MOV.U32 R14, RZ, RZ, R17 ;  /* 0x000000ffff0e2224 */ /* 0x000fe200078e0011 */
[----:B------:R-:W-:Y:S01]  /*1ec30*/  ISETP.GE.AND P4, PT, R13, RZ, PT ;  /* 0x000000ff0d00720c */ /* 0x000fe20003f86270 */
[----:B------:R1:W-:Y:S01]  /*1ec40*/  STL [R1+0x5d0], R17 ;  /* 0x0005d01101007387 */ /* 0x0003e20000100800 */
[----:B------:R-:W-:Y:S01]  /*1ec50*/  PRMT R19, RZ, 0x7610, R19 ;  /* 0x00007610ff137816 */ /* 0x000fe20000000013 */
[----:B------:R-:W4:Y:S01]  /*1ec60*/  LDCU UR4, c[0x0][0x3b0] ;  /* 0x00007600ff0477ac */ /* 0x000f220008000800 */
[----:B0-----:R-:W-:-:S02]  /*1ec70*/  LEA.HI.X.SX32 R87, R15, R6, 0x1, P5 ;  /* 0x000000060f577211 */ /* 0x001fc400028f0eff */
[----:B-1----:R-:W-:-:S03]  /*1ec80*/  IADD3 R17, P5, PT, R12, R7, RZ ;  /* 0x000000070c117210 */ /* 0x002fc60007fbe0ff */
[----:B------:R0:W-:Y:S01]  /*1ec90*/  STL [R1+0x5cc], R87 ;  /* 0x0005cc5701007387 */ /* 0x0001e20000100800 */
[----:B------:R-:W-:Y:S02]  /*1eca0*/  @P2 IMAD.MOV.U32 R15, RZ, RZ, R87 ;  /* 0x000000ffff0f2224 */ /* 0x000fe400078e0057 */
[----:B------:R-:W-:Y:S01]  /*1ecb0*/  @!P0 IMAD.IADD R11, R11, 0x1, -R8 ;  /* 0x000000010b0b8824 */ /* 0x000fe200078e0a08 */
[----:B0-----:R-:W-:Y:S01]  /*1ecc0*/  LEA.HI.X.SX32 R87, R12, R6, 0x1, P5 ;  /* 0x000000060c577211 */ /* 0x001fe200028f0eff */
[----:B------:R-:W-:Y:S01]  /*1ecd0*/  @P2 IMAD.MOV.U32 R12, RZ, RZ, R17 ;  /* 0x000000ffff0c2224 */ /* 0x000fe200078e0011 */
[----:B------:R-:W-:-:S03]  /*1ece0*/  PRMT R20, RZ, 0x7610, R20 ;  /* 0x00007610ff147816 */ /* 0x000fc60000000014 */
[----:B------:R-:W-:Y:S02]  /*1ecf0*/  @P2 IMAD.MOV.U32 R13, RZ, RZ, R87 ;  /* 0x000000ffff0d2224 */ /* 0x000fe400078e0057 */
[----:B------:R-:W-:Y:S01]  /*1ed00*/  @!P4 IMAD.MOV R11, RZ, RZ, -R11 ;  /* 0x000000ffff0bc224 */ /* 0x000fe200078e0a0b */
[----:B------:R0:W2:Y:S04]  /*1ed10*/  @P2 LDG.E.U8 R20, desc[UR24][R14.64] ;  /* 0x000000180e142981 */ /* 0x0000a8000c1e1100 */
[----:B------:R1:W2:Y:S01]  /*1ed20*/  @P2 LDG.E.U8 R19, desc[UR24][R12.64] ;  /* 0x000000180c132981 */ /* 0x0002a2000c1e1100 */
[----:B0-----:R-:W-:Y:S01]  /*1ed30*/  SEL R14, R10, R11, !P3 ;  /* 0x0000000b0a0e7207 */ /* 0x001fe20005800000 */
[----:B-1----:R-:W-:-:S04]  /*1ed40*/  VIADD R13, R0, 0xfe ;  /* 0x000000fe000d7836 */ /* 0x002fc80000000000 */
[----:B------:R-:W-:Y:S01]  /*1ed50*/  IMAD R14, R14, UR6, RZ ;  /* 0x000000060e0e7c24 */ /* 0x000fe2000f8e02ff */
[----:B------:R-:W-:-:S04]  /*1ed60*/  IABS R12, R13 ;  /* 0x0000000d000c7213 */ /* 0x000fc80000000000 */
[----:B------:R-:W-:Y:S01]  /*1ed70*/  IADD3 R15, P0, PT, R14, R7, RZ ;  /* 0x000000070e0f7210 */ /* 0x000fe20007f1e0ff */
[----:B------:R-:W-:-:S03]  /*1ed80*/  IMAD.HI.U32 R11, R9, R12, RZ ;  /* 0x0000000c090b7227 */ /* 0x000fc600078e00ff */
[----:B------:R-:W-:Y:S01]  /*1ed90*/  LEA.HI.X.SX32 R16, R14, R6, 0x1, P0 ;  /* 0x000000060e107211 */ /* 0x000fe200000f0eff */
[----:B------:R-:W-:Y:S01]  /*1eda0*/  IMAD.MOV R11, RZ, RZ, -R11 ;  /* 0x000000ffff0b7224 */ /* 0x000fe200078e0a0b */
[----:B------:R-:W-:Y:S03]  /*1edb0*/  STL [R1+0x5d8], R17 ;  /* 0x0005d81101007387 */ /* 0x000fe60000100800 */
[C---:B------:R-:W-:Y:S01]  /*1edc0*/  IMAD R11, R8.reuse, R11, R12 ;  /* 0x0000000b080b7224 */ /* 0x040fe200078e020c */
[----:B------:R-:W-:Y:S01]  /*1edd0*/  STL [R1+0x5d4], R87 ;  /* 0x0005d45701007387 */ /* 0x000fe20000100800 */
[----:B------:R-:W-:Y:S01]  /*1ede0*/  PRMT R18, RZ, 0x7610, R18 ;  /* 0x00007610ff127816 */ /* 0x000fe20000000012 */
[----:B------:R-:W-:Y:S02]  /*1edf0*/  @P2 IMAD.MOV.U32 R14, RZ, RZ, R15 ;  /* 0x000000ffff0e2224 */ /* 0x000fe400078e000f */
[----:B------:R0:W-:Y:S01]  /*1ee00*/  STL [R1+0x2e8], R15 ;  /* 0x0002e80f01007387 */ /* 0x0001e20000100800 */
[----:B------:R-:W-:Y:S01]  /*1ee10*/  ISETP.GT.U32.AND P4, PT, R8, R11, PT ;  /* 0x0000000b0800720c */ /* 0x000fe20003f84070 */
[----:B0-----:R-:W-:-:S02]  /*1ee20*/  @P2 IMAD.MOV.U32 R15, RZ, RZ, R16 ;  /* 0x000000ffff0f2224 */ /* 0x001fc400078e0010 */
[----:B------:R0:W-:Y:S04]  /*1ee30*/  STL [R1+0x2e4], R16 ;  /* 0x0002e41001007387 */ /* 0x0001e80000100800 */
[----:B------:R1:W3:Y:S01]  /*1ee40*/  @P2 LDG.E.U8 R18, desc[UR24][R14.64] ;  /* 0x000000180e122981 */ /* 0x0002e2000c1e1100 */
[----:B------:R-:W-:Y:S01]  /*1ee50*/  ISETP.GE.AND P0, PT, R13, RZ, PT ;  /* 0x000000ff0d00720c */ /* 0x000fe20003f06270 */
[C---:B------:R-:W-:Y:S02]  /*1ee60*/  VIADD R17, R0.reuse, 0xf7 ;  /* 0x000000f700117836 */ /* 0x040fe40000000000 */
[C---:B0-----:R-:W-:Y:S02]  /*1ee70*/  VIADD R16, R0.reuse, 0xff ;  /* 0x000000ff00107836 */ /* 0x041fe40000000000 */
[----:B-1----:R-:W-:-:S03]  /*1ee80*/  VIADD R15, R0, 0xef ;  /* 0x000000ef000f7836 */ /* 0x002fc60000000000 */
[----:B------:R-:W-:Y:S01]  /*1ee90*/  IABS R12, R16 ;  /* 0x00000010000c7213 */ /* 0x000fe20000000000 */
[----:B------:R-:W-:Y:S01]  /*1eea0*/  @!P4 IMAD.IADD R11, R11, 0x1, -R8 ;  /* 0x000000010b0bc824 */ /* 0x000fe200078e0a08 */
[----:B------:R-:W-:Y:S02]  /*1eeb0*/  IABS R13, R15 ;  /* 0x0000000f000d7213 */ /* 0x000fe40000000000 */
[----:B------:R-:W-:-:S03]  /*1eec0*/  IABS R14, R17 ;  /* 0x00000011000e7213 */ /* 0x000fc60000000000 */
[----:B------:R-:W-:Y:S01]  /*1eed0*/  IMAD.HI.U32 R88, R9, R13, RZ ;  /* 0x0000000d09587227 */ /* 0x000fe200078e00ff */
[----:B------:R-:W-:-:S03]  /*1eee0*/  ISETP.GT.U32.AND P4, PT, R8, R11, PT ;  /* 0x0000000b0800720c */ /* 0x000fc60003f84070 */
[----:B------:R-:W-:-:S04]  /*1eef0*/  IMAD.HI.U32 R87, R9, R12, RZ ;  /* 0x0000000c09577227 */ /* 0x000fc800078e00ff */
[----:B------:R-:W-:Y:S02]  /*1ef00*/  IMAD.MOV R91, RZ, RZ, -R88 ;  /* 0x000000ffff5b7224 */ /* 0x000fe400078e0a58 */
[----:B------:R-:W-:-:S04]  /*1ef10*/  IMAD.HI.U32 R9, R9, R14, RZ ;  /* 0x0000000e09097227 */ /* 0x000fc800078e00ff */
[----:B------:R-:W-:Y:S02]  /*1ef20*/  IMAD.MOV R87, RZ, RZ, -R87 ;  /* 0x000000ffff577224 */ /* 0x000fe400078e0a57 */
[C---:B------:R-:W-:Y:S02]  /*1ef30*/  IMAD R13, R8.reuse, R91, R13 ;  /* 0x0000005b080d7224 */ /* 0x040fe400078e020d */
[----:B------:R-:W-:Y:S02]  /*1ef40*/  IMAD.MOV R88, RZ, RZ, -R9 ;  /* 0x000000ffff587224 */ /* 0x000fe400078e0a09 */
[C---:B------:R-:W-:Y:S01]  /*1ef50*/  IMAD R9, R8.reuse, R87, R12 ;  /* 0x0000005708097224 */ /* 0x040fe200078e020c */
[----:B------:R-:W-:Y:S01]  /*1ef60*/  ISETP.GT.U32.AND P5, PT, R8, R13, PT ;  /* 0x0000000d0800720c */ /* 0x000fe20003fa4070 */
[----:B------:R-:W-:-:S03]  /*1ef70*/  @!P4 IMAD.IADD R11, R11, 0x1, -R8 ;  /* 0x000000010b0bc824 */ /* 0x000fc600078e0a08 */
[C---:B------:R-:W-:Y:S01]  /*1ef80*/  ISETP.GT.U32.AND P4, PT, R8.reuse, R9, PT ;  /* 0x000000090800720c */ /* 0x040fe20003f84070 */
[----:B------:R-:W-:Y:S02]  /*1ef90*/  IMAD R12, R8, R88, R14 ;  /* 0x00000058080c7224 */ /* 0x000fe400078e020e */
[----:B------:R-:W-:-:S03]  /*1efa0*/  @!P0 IMAD.MOV R11, RZ, RZ, -R11 ;  /* 0x000000ffff0b8224 */ /* 0x000fc600078e0a0b */
[----:B------:R-:W-:-:S03]  /*1efb0*/  ISETP.GT.U32.AND P6, PT, R8, R12, PT ;  /* 0x0000000c0800720c */ /* 0x000fc60003fc4070 */
[----:B------:R-:W-:Y:S01]  /*1efc0*/  @!P5 IMAD.IADD R13, R13, 0x1, -R8 ;  /* 0x000000010d0dd824 */ /* 0x000fe200078e0a08 */
[----:B------:R-:W-:-:S03]  /*1efd0*/  SEL R11, R10, R11, !P3 ;  /* 0x0000000b0a0b7207 */ /* 0x000fc60005800000 */
[--C-:B------:R-:W-:Y:S01]  /*1efe0*/  @!P4 IMAD.IADD R9, R9, 0x1, -R8.reuse ;  /* 0x000000010909c824 */ /* 0x100fe200078e0a08 */
[----:B------:R-:W-:Y:S01]  /*1eff0*/  ISETP.GT.U32.AND P4, PT, R8, R13, PT ;  /* 0x0000000d0800720c */ /* 0x000fe20003f84070 */
[----:B----4-:R-:W-:Y:S01]  /*1f000*/  IMAD R11, R11, UR4, RZ ;  /* 0x000000040b0b7c24 */ /* 0x010fe2000f8e02ff */
[----:B------:R-:W-:Y:S01]  /*1f010*/  ISETP.GE.AND P0, PT, R15, RZ, PT ;  /* 0x000000ff0f00720c */ /* 0x000fe20003f06270 */
[----:B------:R-:W0:Y:S02]  /*1f020*/  LDCU UR4, c[0x0][0x3b0] ;  /* 0x00007600ff0477ac */ /* 0x000e240008000800 */
[----:B------:R-:W-:Y:S01]  /*1f030*/  @!P6 IMAD.IADD R12, R12, 0x1, -R8 ;  /* 0x000000010c0ce824 */ /* 0x000fe200078e0a08 */
[C---:B------:R-:W-:Y:S02]  /*1f040*/  IADD3 R117, P5, PT, R11.reuse, R7, RZ ;  /* 0x000000070b757210 */ /* 0x040fe40007fbe0ff */
[----:B------:R-:W-:Y:S02]  /*1f050*/  ISETP.GT.U32.AND P6, PT, R8, R9, PT ;  /* 0x000000090800720c */ /* 0x000fe40003fc4070 */
[----:B------:R-:W-:-:S02]  /*1f060*/  LEA.HI.X.SX32 R139, R11, R6, 0x1, P5 ;  /* 0x000000060b8b7211 */ /* 0x000fc400028f0eff */
[----:B------:R-:W-:Y:S01]  /*1f070*/  ISETP.GT.U32.AND P5, PT, R8, R12, PT ;  /* 0x0000000c0800720c */ /* 0x000fe20003fa4070 */
[----:B------:R-:W-:Y:S01]  /*1f080*/  @!P4 IMAD.IADD R13, R13, 0x1, -R8 ;  /* 0x000000010d0dc824 */ /* 0x000fe200078e0a08 */
[----:B------:R-:W-:-:S03]  /*1f090*/  ISETP.GE.AND P4, PT, R17, RZ, PT ;  /* 0x000000ff1100720c */ /* 0x000fc60003f86270 */
[----:B------:R-:W-:-:S04]  /*1f0a0*/  @!P0 IMAD.MOV R13, RZ, RZ, -R13 ;  /* 0x000000ffff0d8224 */ /* 0x000fc800078e0a0d */
[--C-:B------:R-:W-:Y:S01]  /*1f0b0*/  @!P6 IMAD.IADD R9, R9, 0x1, -R8.reuse ;  /* 0x000000010909e824 */ /* 0x100fe200078e0a08 */
[----:B------:R-:W-:Y:S02]  /*1f0c0*/  SEL R13, R10, R13, !P3 ;  /* 0x0000000d0a0d7207 */ /* 0x000fe40005800000 */
[----:B------:R-:W-:Y:S01]  /*1f0d0*/  ISETP.GE.AND P6, PT, R16, RZ, PT ;  /* 0x000000ff1000720c */ /* 0x000fe20003fc6270 */
[----:B------:R-:W-:Y:S02]  /*1f0e0*/  @!P5 IMAD.IADD R12, R12, 0x1, -R8 ;  /* 0x000000010c0cd824 */ /* 0x000fe400078e0a08 */
[----:B0-----:R-:W-:Y:S01]  /*1f0f0*/  IMAD R13, R13, UR4, RZ ;  /* 0x000000040d0d7c24 */ /* 0x001fe2000f8e02ff */
[----:B------:R-:W0:Y:S01]  /*1f100*/  LDCU UR4, c[0x0][0x3b0] ;  /* 0x00007600ff0477ac */ /* 0x000e220008000800 */
[----:B------:R-:W-:Y:S01]  /*1f110*/  @!P4 IMAD.MOV R12, RZ, RZ, -R12 ;  /* 0x000000ffff0cc224 */ /* 0x000fe200078e0a0c */
[----:B------:R-:W-:-:S04]  /*1f120*/  PRMT R11, RZ, 0x7610, R11 ;  /* 0x00007610ff0b7816 */ /* 0x000fc8000000000b */
[----:B------:R-:W-:-:S03]  /*1f130*/  SEL R12, R10, R12, !P3 ;  /* 0x0000000c0a0c7207 */ /* 0x000fc60005800000 */
[----:B------:R-:W-:Y:S01]  /*1f140*/  @!P6 IMAD.MOV R9, RZ, RZ, -R9 ;  /* 0x000000ffff09e224 */ /* 0x000fe200078e0a09 */
[C---:B------:R-:W-:Y:S01]  /*1f150*/  IADD3 R87, P0, PT, R13.reuse, R7, RZ ;  /* 0x000000070d577210 */ /* 0x040fe20007f1e0ff */
[----:B------:R-:W-:Y:S02]  /*1f160*/  @P2 IMAD.MOV.U32 R14, RZ, RZ, R117 ;  /* 0x000000ffff0e2224 */ /* 0x000fe400078e0075 */
[----:B------:R-:W-:Y:S01]  /*1f170*/  @P2 IMAD.MOV.U32 R15, RZ, RZ, R139 ;  /* 0x000000ffff0f2224 */ /* 0x000fe200078e008b */
[----:B------:R-:W-:Y:S01]  /*1f180*/  SEL R10, R10, R9, !P3 ;  /* 0x000000090a0a7207 */ /* 0x000fe20005800000 */
[----:B------:R-:W-:Y:S01]  /*1f190*/  IMAD R8, R12, UR5, RZ ;  /* 0x000000050c087c24 */ /* 0x000fe2000f8e02ff */
[----:B------:R-:W-:Y:S02]  /*1f1a0*/  LEA.HI.X.SX32 R88, R13, R6, 0x1, P0 ;  /* 0x000000060d587211 */ /* 0x000fe400000f0eff */
[----:B------:R1:W4:Y:S01]  /*1f1b0*/  @P2 LDG.E.U8 R11, desc[UR24][R14.64] ;  /* 0x000000180e0b2981 */ /* 0x000322000c1e1100 */
[----:B0-----:R-:W-:Y:S01]  /*1f1c0*/  IMAD R10, R10, UR4, RZ ;  /* 0x000000040a0a7c24 */ /* 0x001fe2000f8e02ff */
[----:B------:R-:W-:Y:S01]  /*1f1d0*/  PRMT R9, RZ, 0x7610, R9 ;  /* 0x00007610ff097816 */ /* 0x000fe20000000009 */
[----:B------:R-:W-:-:S02]  /*1f1e0*/  @P2 IMAD.MOV.U32 R12, RZ, RZ, R87 ;  /* 0x000000ffff0c2224 */ /* 0x000fc400078e0057 */
[----:B------:R-:W-:Y:S01]  /*1f1f0*/  @P2 IMAD.MOV.U32 R13, RZ, RZ, R88 ;  /* 0x000000ffff0d2224 */ /* 0x000fe200078e0058 */
[CC--:B-1----:R-:W-:Y:S01]  /*1f200*/  IADD3 R14, P0, PT, R8.reuse, R7.reuse, RZ ;  /* 0x00000007080e7210 */ /* 0x0c2fe20007f1e0ff */
[----:B------:R0:W-:Y:S03]  /*1f210*/  STL [R1+0x224], R117 ;  /* 0x0002247501007387 */ /* 0x0001e60000100800 */
[----:B------:R-:W-:Y:S01]  /*1f220*/  LEA.HI.X.SX32 R15, R8, R6, 0x1, P0 ;  /* 0x00000006080f7211 */ /* 0x000fe200000f0eff */
[----:B------:R-:W-:Y:S01]  /*1f230*/  STL [R1+0x220], R139 ;  /* 0x0002208b01007387 */ /* 0x000fe20000100800 */
[----:B------:R-:W-:Y:S02]  /*1f240*/  IADD3 R7, P0, PT, R10, R7, RZ ;  /* 0x000000070a077210 */ /* 0x000fe40007f1e0ff */
[----:B------:R-:W-:Y:S01]  /*1f250*/  PRMT R8, RZ, 0x7610, R8 ;  /* 0x00007610ff087816 */ /* 0x000fe20000000008 */
[----:B------:R-:W-:Y:S01]  /*1f260*/  STL [R1+0x20c], R87 ;  /* 0x00020c5701007387 */ /* 0x000fe20000100800 */
[----:B0-----:R-:W0:Y:S03]  /*1f270*/  LDC R117, c[0x0][0x3a0] ;  /* 0x0000e800ff757b82 */ /* 0x001e260000000800 */
[----:B------:R-:W-:Y:S04]  /*1f280*/  STL [R1+0x208], R88 ;  /* 0x0002085801007387 */ /* 0x000fe80000100800 */
[----:B------:R1:W4:Y:S04]  /*1f290*/  @P2 LDG.E.U8 R9, desc[UR24][R12.64] ;  /* 0x000000180c092981 */ /* 0x000328000c1e1100 */
[----:B------:R1:W-:Y:S02]  /*1f2a0*/  STL [R1+0x21c], R14 ;  /* 0x00021c0e01007387 */ /* 0x0003e40000100800 */
[----:B-1----:R-:W-:-:S02]  /*1f2b0*/  @P2 IMAD.MOV.U32 R12, RZ, RZ, R14 ;  /* 0x000000ffff0c2224 */ /* 0x002fc400078e000e */
[----:B------:R-:W-:Y:S01]  /*1f2c0*/  @P2 IMAD.MOV.U32 R13, RZ, RZ, R15 ;  /* 0x000000ffff0d2224 */ /* 0x000fe200078e000f */
[----:B------:R-:W-:Y:S02]  /*1f2d0*/  LEA.HI.X.SX32 R14, R10, R6, 0x1, P0 ;  /* 0x000000060a0e7211 */ /* 0x000fe400000f0eff */
[----:B------:R-:W-:Y:S02]  /*1f2e0*/  PRMT R6, RZ, 0x7610, R6 ;  /* 0x00007610ff067816 */ /* 0x000fe40000000006 */
[----:B------:R1:W4:Y:S02]  /*1f2f0*/  @P2 LDG.E.U8 R8, desc[UR24][R12.64] ;  /* 0x000000180c082981 */ /* 0x000324000c1e1100 */
[----:B-1----:R-:W-:Y:S02]  /*1f300*/  @P2 IMAD.MOV.U32 R12, RZ, RZ, R7 ;  /* 0x000000ffff0c2224 */ /* 0x002fe400078e0007 */
[----:B------:R-:W-:-:S05]  /*1f310*/  @P2 IMAD.MOV.U32 R13, RZ, RZ, R14 ;  /* 0x000000ffff0d2224 */ /* 0x000fca00078e000e */
[----:B------:R-:W4:Y:S01]  /*1f320*/  @P2 LDG.E.U8 R6, desc[UR24][R12.64] ;  /* 0x000000180c062981 */ /* 0x000f22000c1e1100 */
[----:B------:R-:W1:Y:S01]  /*1f330*/  S2R R140, SR_TID.X ;  /* 0x00000000008c7919 */ /* 0x000e620000002100 */
[----:B------:R-:W0:Y:S01]  /*1f340*/  S2R R2, SR_TID.X ;  /* 0x0000000000027919 */ /* 0x000e220000002100 */
[----:B------:R-:W0:Y:S01]  /*1f350*/  S2R R5, SR_TID.X ;  /* 0x0000000000057919 */ /* 0x000e220000002100 */
[----:B-1----:R-:W-:Y:S02]  /*1f360*/  LOP3.LUT R140, R140, 0x7f, RZ, 0xc0, !PT ;  /* 0x0000007f8c8c7812 */ /* 0x002fe400078ec0ff */
[----:B0-----:R-:W-:Y:S02]  /*1f370*/  LOP3.LUT R2, R2, 0x7f, RZ, 0xc0, !PT ;  /* 0x0000007f02027812 */ /* 0x001fe400078ec0ff */
[----:B------:R-:W-:Y:S02]  /*1f380*/  LOP3.LUT R140, R140, 0x40, RZ, 0x3c, !PT ;  /* 0x000000408c8c7812 */ /* 0x000fe400078e3cff */
[----:B------:R-:W-:-:S03]  /*1f390*/  LOP3.LUT R139, R2, 0x50, RZ, 0x3c, !PT ;  /* 0x00000050028b7812 */ /* 0x000fc600078e3cff */
        /* <DEDUP_REMOVED lines=19> */
[----:B--2---:R-:W-:Y:S04]  /*1f4d0*/  STS.U8 [R140+UR10+0x6a00], R38 ;  /* 0x006a00268c007988 */ /* 0x004fe8000800000a */
[----:B------:R-:W-:Y:S04]  /*1f4e0*/  STS.U8 [R140+UR10+0x6e00], R33 ;  /* 0x006e00218c007988 */ /* 0x000fe8000800000a */
[----:B------:R-:W-:Y:S04]  /*1f4f0*/  STS.U8 [R140+UR10+0x7200], R30 ;  /* 0x0072001e8c007988 */ /* 0x000fe8000800000a */
[----:B------:R-:W-:Y:S04]  /*1f500*/  STS.U8 [R140+UR10+0x7600], R26 ;  /* 0x0076001a8c007988 */ /* 0x000fe8000800000a */
[----:B------:R-:W-:Y:S04]  /*1f510*/  STS.U8 [R140+UR10+0x7a00], R23 ;  /* 0x007a00178c007988 */ /* 0x000fe8000800000a */
[----:B------:R-:W-:Y:S04]  /*1f520*/  STS.U8 [R140+UR10+0x7e00], R20 ;  /* 0x007e00148c007988 */ /* 0x000fe8000800000a */
[----:B------:R0:W-:Y:S04]  /*1f530*/  STS.U8 [R139+UR10+0x280], R138 ;  /* 0x0002808a8b007988 */ /* 0x0001e8000800000a */
[----:B------:R-:W-:Y:S01]  /*1f540*/  STS.U8 [R139+UR10+0x680], R135 ;  /* 0x000680878b007988 */ /* 0x000fe2000800000a */
[----:B0-----:R-:W-:-:S03]  /*1f550*/  LOP3.LUT R138, R2, 0x60, RZ, 0x3c, !PT ;  /* 0x00000060028a7812 */ /* 0x001fc600078e3cff */
[----:B------:R-:W-:Y:S04]  /*1f560*/  STS.U8 [R139+UR10+0xa80], R132 ;  /* 0x000a80848b007988 */ /* 0x000fe8000800000a */
[----:B------:R-:W-:Y:S04]  /*1f570*/  STS.U8 [R139+UR10+0xe80], R129 ;  /* 0x000e80818b007988 */ /* 0x000fe8000800000a */
[----:B------:R-:W-:Y:S04]  /*1f580*/  STS.U8 [R139+UR10+0x1280], R126 ;  /* 0x0012807e8b007988 */ /* 0x000fe8000800000a */
        /* <DEDUP_REMOVED lines=28> */
[----:B------:R1:W-:Y:S01]  /*1f750*/  STS.U8 [R138+UR10+0x700], R134 ;  /* 0x000700868a007988 */ /* 0x0003e2000800000a */
[----:B0-----:R-:W-:-:S03]  /*1f760*/  LOP3.LUT R137, R2, 0x70, RZ, 0x3c, !PT ;  /* 0x0000007002897812 */ /* 0x001fc600078e3cff */
[----:B------:R1:W-:Y:S04]  /*1f770*/  STS.U8 [R138+UR10+0xb00], R131 ;  /* 0x000b00838a007988 */ /* 0x0003e8000800000a */
        /* <DEDUP_REMOVED lines=28> */
[----:B----4-:R1:W-:Y:S04]  /*1f940*/  STS.U8 [R138+UR10+0x7f00], R11 ;  /* 0x007f000b8a007988 */ /* 0x0103e8000800000a */
        /* <DEDUP_REMOVED lines=31> */
[----:B------:R1:W-:Y:S01]  /*1fb40*/  STS.U8 [R137+UR10+0x7f80], R6 ;  /* 0x007f800689007988 */ /* 0x0003e2000800000a */
[----:B------:R0:W-:Y:S06]  /*1fb50*/  MEMBAR.ALL.CTA ;  /* 0x0000000000007992 */ /* 0x0001ec0000008000 */
[----:B0-----:R-:W0:Y:S01]  /*1fb60*/  FENCE.VIEW.ASYNC.S ;  /* 0x00000000000073c6 */ /* 0x001e220000000000 */
[----:B------:R-:W-:-:S03]  /*1fb70*/  VIADD R117, R117, 0x7f ;  /* 0x0000007f75757836 */ /* 0x000fc60000000000 */
[----:B------:R1:W-:Y:S01]  /*1fb80*/  STL [R1+0x218], R15 ;  /* 0x0002180f01007387 */ /* 0x0003e20000100800 */
[----:B0-----:R-:W-:Y:S01]  /*1fb90*/  BAR.SYNC.DEFER_BLOCKING 0x0 ;  /* 0x0000000000007b1d */ /* 0x001fe20000010000 */
[----:B------:R-:W-:-:S05]  /*1fba0*/  ISETP.NE.U32.AND P0, PT, RZ, UR14, PT ;  /* 0x0000000eff007c0c */ /* 0x000fca000bf05070 */
[----:B------:R1:W-:Y:S04]  /*1fbb0*/  STL [R1+0x214], R7 ;  /* 0x0002140701007387 */ /* 0x0003e80000100800 */
[----:B------:R1:W-:Y:S01]  /*1fbc0*/  STL [R1+0x210], R14 ;  /* 0x0002100e01007387 */ /* 0x0003e20000100800 */
[----:B------:R-:W-:Y:S02]  /*1fbd0*/  ISETP.LT.OR P2, PT, R117, 0x80, P0 ;  /* 0x000000807500780c */ /* 0x000fe40000741670 */
[----:B------:R-:W-:Y:S02]  /*1fbe0*/  LOP3.LUT R5, R5, 0x7f, RZ, 0xc0, !PT ;  /* 0x0000007f05057812 */ /* 0x000fe400078ec0ff */
[----:B------:R-:W-:Y:S02]  /*1fbf0*/  LOP3.LUT R4, R2, 0x20, RZ, 0x3c, !PT ;  /* 0x0000002002047812 */ /* 0x000fe400078e3cff */
[----:B------:R-:W-:-:S02]  /*1fc00*/  LOP3.LUT R5, R5, 0x30, RZ, 0x3c, !PT ;  /* 0x0000003005057812 */ /* 0x000fc400078e3cff */
[----:B------:R-:W-:Y:S02]  /*1fc10*/  LOP3.LUT R3, R2, 0x10, RZ, 0x3c, !PT ;  /* 0x0000001002037812 */ /* 0x000fe400078e3cff */
[----:B------:R-:W-:-:S03]  /*1fc20*/  ISETP.GE.AND P3, PT, R117, 0x100, PT ;  /* 0x000001007500780c */ /* 0x000fc60003f66270 */
[----:B-1----:R-:W-:Y:S10]  /*1fc30*/  @P2 BRA `(.L_x_6) ;  /* 0x0000000000842947 */ /* 0x002ff40003800000 */
[----:B------:R-:W-:Y:S02]  /*1fc40*/  UIADD3 UR4, UPT, UPT, UR10, 0x10000, URZ ;  /* 0x000100000a047890 */ /* 0x000fe4000fffe0ff */
[----:B------:R-:W-:Y:S02]  /*1fc50*/  USHF.R.U32.HI UR16, URZ, 0x4, UR10 ;  /* 0x00000004ff107899 */ /* 0x000fe4000801160a */
[----:B------:R-:W-:Y:S02]  /*1fc60*/  USHF.R.U32.HI UR4, URZ, 0x4, UR4 ;  /* 0x00000004ff047899 */ /* 0x000fe40008011604 */
[----:B------:R-:W-:Y:S02]  /*1fc70*/  USGXT.U32 UR16, UR16, 0xe ;  /* 0x0000000e1010789a */ /* 0x000fe40008000000 */
[----:B------:R-:W-:Y:S02]  /*1fc80*/  USGXT.U32 UR14, UR4, 0xe ;  /* 0x0000000e040e789a */ /* 0x000fe40008000000 */
[----:B------:R-:W-:-:S02]  /*1fc90*/  UIADD3 UR38, UP2, UPT, UR16, 0x2, URZ ;  /* 0x0000000210267890 */ /* 0x000fc4000ff5e0ff */
[----:B------:R-:W-:Y:S01]  /*1fca0*/  UIADD3 UR36, UP1, UPT, UR14, 0x80, URZ ;  /* 0x000000800e247890 */ /* 0x000fe2000ff3e0ff */
[----:B------:R-:W-:Y:S01]  /*1fcb0*/  UMOV UR4, URZ ;  /* 0x000000ff00047c82 */ /* 0x000fe20008000000 */
[----:B------:R-:W-:Y:S01]  /*1fcc0*/  UMOV UR40, 0x0 ;  /* 0x0000000000287882 */ /* 0x000fe20000000000 */
[----:B------:R-:W-:Y:S02]  /*1fcd0*/  UIADD3.X UR39, UPT, UPT, UR4, 0x40004040, URZ, UP2, !UPT ;  /* 0x4000404004277890 */ /* 0x000fe400097fe4ff */
[----:B------:R-:W-:Y:S02]  /*1fce0*/  UIADD3.X UR37, UPT, UPT, UR4, -0x7fffbfe0, URZ, UP1, !UPT ;  /* 0x8000402004257890 */ /* 0x000fe40008ffe4ff */
[----:B------:R-:W-:Y:S02]  /*1fcf0*/  UIADD3.64 UR20, UPT, UPT, UR38, 0x2, URZ ;  /* 0x0000000226147897 */ /* 0x000fe4000fffe0ff */
[----:B------:R-:W-:Y:S02]  /*1fd00*/  UIADD3.64 UR18, UPT, UPT, UR36, 0x80, URZ ;  /* 0x0000008024127897 */ /* 0x000fe4000fffe0ff */
[----:B------:R-:W-:-:S02]  /*1fd10*/  UIADD3.64 UR34, UPT, UPT, UR38, 0x4, URZ ;  /* 0x0000000426227897 */ /* 0x000fc4000fffe0ff */
[----:B------:R-:W-:Y:S01]  /*1fd20*/  UIADD3.64 UR22, UPT, UPT, UR36, 0x100, URZ ;  /* 0x0000010024167897 */ /* 0x000fe2000fffe0ff */
[----:B------:R-:W-:Y:S01]  /*1fd30*/  UMOV UR41, 0x4408490 ;  /* 0x0440849000297882 */ /* 0x000fe20000000000 */
[----:B------:R-:W-:Y:S01]  /*1fd40*/  UMOV UR17, 0x40004040 ;  /* 0x4000404000117882 */ /* 0x000fe20000000000 */
[----:B------:R-:W-:Y:S01]  /*1fd50*/  UMOV UR15, 0x80004020 ;  /* 0x80004020000f7882 */ /* 0x000fe20000000000 */
[----:B------:R-:W-:Y:S01]  /*1fd60*/  UMOV UR42, 0x0 ;  /* 0x00000000002a7882 */ /* 0x000fe20000000000 */
[----:B------:R-:W-:Y:S01]  /*1fd70*/  UMOV UR43, 0x4408490 ;  /* 0x04408490002b7882 */ /* 0x000fe20000000000 */
[----:B------:R-:W-:Y:S01]  /*1fd80*/  UMOV UR44, 0x0 ;  /* 0x00000000002c7882 */ /* 0x000fe20000000000 */
[----:B------:R-:W-:Y:S01]  /*1fd90*/  UMOV UR45, 0x4408490 ;  /* 0x04408490002d7882 */ /* 0x000fe20000000000 */
[----:B------:R-:W-:Y:S01]  /*1fda0*/  UMOV UR4, UR13 ;  /* 0x0000000d00047c82 */ /* 0x000fe20008000000 */
[----:B------:R-:W-:Y:S01]  /*1fdb0*/  UMOV UR5, URZ ;  /* 0x000000ff00057c82 */ /* 0x000fe20008000000 */
[----:B------:R0:W-:Y:S01]  /*1fdc0*/  UTCQMMA gdesc[UR14], gdesc[UR16], tmem[UR7], tmem[UR40], idesc[UR41], !UPT ;  /* 0x00ff28100e0075ea */ /* 0x0001e2000f800307 */
[----:B------:R-:W-:Y:S01]  /*1fdd0*/  UMOV UR46, 0x0 ;  /* 0x00000000002e7882 */ /* 0x000fe20000000000 */
[----:B------:R-:W-:Y:S01]  /*1fde0*/  UMOV UR47, 0x4408490 ;  /* 0x04408490002f7882 */ /* 0x000fe20000000000 */
[----:B------:R0:W-:Y:S01]  /*1fdf0*/  UTCQMMA gdesc[UR36], gdesc[UR38], tmem[UR7], tmem[UR42], idesc[UR43], UPT ;  /* 0x00ff2a26240075ea */ /* 0x0001e2000b800307 */
[----:B------:R-:W-:Y:S01]  /*1fe00*/  UMOV UR4, UR4 ;  /* 0x0000000400047c82 */ /* 0x000fe20008000000 */
[----:B------:R0:W-:Y:S01]  /*1fe10*/  UTCQMMA gdesc[UR18], gdesc[UR20], tmem[UR7], tmem[UR44], idesc[UR45], UPT ;  /* 0x00ff2c14120075ea */ /* 0x0001e2000b800307 */
[----:B------:R0:W-:Y:S01]  /*1fe20*/  UTCQMMA gdesc[UR22], gdesc[UR34], tmem[UR7], tmem[UR46], idesc[UR47], UPT ;  /* 0x00ff2e22160075ea */ /* 0x0001e2000b800307 */
[----:B------:R0:W-:Y:S01]  /*1fe30*/  UTCBAR [UR4], URZ ;  /* 0x000000ff040073e9 */ /* 0x0001e200080000ff */
[----:B------:R-:W-:Y:S01]  /*1fe40*/  NOP ;  /* 0x0000000000007918 */ /* 0x000fe20000000000 */
.L_x_6:
[----:B0-----:R-:W-:Y:S01]  /*1fe50*/  UMOV UR4, URZ ;  /* 0x000000ff00047c82 */ /* 0x001fe20008000000 */
[----:B------:R-:W-:Y:S05]  /*1fe60*/  @!P3 BRA `(.L_x_7) ;  /* 0x0000011400acb947 */ /* 0x000fea0003800000 */
[----:B------:R-:W-:Y:S01]  /*1fe70*/  SHF.R.S32.HI R6, RZ, 0x1f, R117 ;  /* 0x0000001fff067819 */ /* 0x000fe20000011475 */
[----:B------:R-:W-:Y:S02]  /*1fe80*/  USHF.L.U32 UR20, UR8, 0x7, URZ ;  /* 0x0000000708147899 */ /* 0x000fe400080006ff */
[----:B------:R-:W-:Y:S01]  /*1fe90*/  UIADD3 UR6, UPT, UPT, UR10, 0x12000, URZ ;  /* 0x000120000a067890 */ /* 0x000fe2000fffe0ff */
[----:B------:R-:W-:Y:S01]  /*1fea0*/  LEA.HI R6, R6, R117, RZ, 0x7 ;  /* 0x0000007506067211 */ /* 0x000fe200078f38ff */
[----:B------:R-:W-:Y:S02]  /*1feb0*/  UIADD3 UR8, UPT, UPT, UR10, 0x8000, URZ ;  /* 0x000080000a087890 */ /* 0x000fe4000fffe0ff */
[----:B------:R-:W-:Y:S01]  /*1fec0*/  USHF.R.U32.HI UR6, URZ, 0x4, UR6 ;  /* 0x00000004ff067899 */ /* 0x000fe20008011606 */
[----:B------:R-:W-:Y:S01]  /*1fed0*/  SHF.R.S32.HI R6, RZ, 0x7, R6 ;  /* 0x00000007ff067819 */ /* 0x000fe20000011406 */
[----:B------:R-:W-:Y:S02]  /*1fee0*/  USHF.R.U32.HI UR8, URZ, 0x4, UR8 ;  /* 0x00000004ff087899 */ /* 0x000fe40008011608 */
[----:B------:R-:W-:Y:S01]  /*1fef0*/  USGXT.U32 UR14, UR6, 0xe ;  /* 0x0000000e060e789a */ /* 0x000fe20008000000 */
[----:B------:R-:W-:Y:S01]  /*1ff00*/  VIMNMX R6, PT, PT, R6, 0x2, !PT ;  /* 0x0000000206067848 */ /* 0x000fe20007fe0100 */
[----:B------:R-:W-:-:S02]  /*1ff10*/  USGXT.U32 UR16, UR8, 0xe ;  /* 0x0000000e0810789a */ /* 0x000fc40008000000 */
[----:B------:R-:W-:Y:S02]  /*1ff20*/  UIADD3 UR36, UP1, UPT, UR14, 0x80, URZ ;  /* 0x000000800e247890 */ /* 0x000fe4000ff3e0ff */
[----:B------:R-:W-:Y:S01]  /*1ff30*/  VIADD R7, R6, 0xfffffffe ;  /* 0xfffffffe06077836 */ /* 0x000fe20000000000 */
[----:B------:R-:W-:Y:S01]  /*1ff40*/  UIADD3 UR34, UP2, UPT, UR16, 0x2, URZ ;  /* 0x0000000210227890 */ /* 0x000fe2000ff5e0ff */
[----:B------:R-:W-:Y:S01]  /*1ff50*/  IMAD.MOV.U32 R6, RZ, RZ, RZ ;  /* 0x000000ffff067224 */ /* 0x000fe200078e00ff */
[----:B------:R-:W-:Y:S01]  /*1ff60*/  UMOV UR4, URZ ;  /* 0x000000ff00047c82 */ /* 0x000fe20008000000 */
[----:B------:R-:W-:Y:S01]  /*1ff70*/  UMOV UR5, URZ ;  /* 0x000000ff00057c82 */ /* 0x000fe20008000000 */
[----:B------:R0:W-:Y:S01]  /*1ff80*/  STL [R1+0x99c], R7 ;  /* 0x00099c0701007387 */ /* 0x0001e20000100800 */
[----:B------:R-:W-:Y:S02]  /*1ff90*/  USHF.L.U32 UR21, UR9, 0x7, URZ ;  /* 0x0000000709157899 */ /* 0x000fe400080006ff */
[----:B------:R-:W-:-:S02]  /*1ffa0*/  UIADD3.X UR37, UPT, UPT, UR4, -0x7fffbfe0, URZ, UP1, !UPT ;  /* 0x8000402004257890 */ /* 0x000fc40008ffe4ff */
[----:B------:R-:W-:Y:S01]  /*1ffb0*/  UIADD3.X UR35, UPT, UPT, UR5, 0x40004040, URZ, UP2, !UPT ;  /* 0x4000404005237890 */ /* 0x000fe200097fe4ff */
[----:B------:R-:W1:Y:S01]  /*1ffc0*/  LDCU UR53, c[0x0][0x3a0] ;  /* 0x00007400ff3577ac */ /* 0x000e620008000800 */
[----:B------:R-:W-:Y:S02]  /*1ffd0*/  USHF.R.S32.HI UR33, URZ, 0x1f, UR20 ;  /* 0x0000001fff217899 */ /* 0x000fe40008011414 */
[----:B------:R-:W-:Y:S02]  /*1ffe0*/  USHF.R.S32.HI UR52, URZ, 0x1f, UR21 ;  /* 0x0000001fff347899 */ /* 0x000fe40008011415 */
[----:B------:R-:W-:Y:S02]  /*1fff0*/  UIADD3.64 UR38, UPT, UPT, UR36, 0x80, URZ ;  /* 0x0000008024267897 */ /* 0x000fe4000fffe0ff */
[----:B------:R-:W-:Y:S02]  /*20000*/  UIADD3.64 UR40, UPT, UPT, UR34, 0x2, URZ ;  /* 0x0000000222287897 */ /* 0x000fe4000fffe0ff */
[----:B------:R-:W-:-:S02]  /*20010*/  UIADD3.64 UR42, UPT, UPT, UR36, 0x100, URZ ;  /* 0x00000100242a7897 */ /* 0x000fc4000fffe0ff */
[----:B------:R-:W-:Y:S01]  /*20020*/  UIADD3.64 UR44, UPT, UPT, UR34, 0x4, URZ ;  /* 0x00000004222c7897 */ /* 0x000fe2000fffe0ff */
[----:B------:R-:W-:Y:S01]  /*20030*/  UMOV UR22, 0x1 ;  /* 0x0000000100167882 */ /* 0x000fe20000000000 */
[----:B0-----:R-:W-:-:S10]  /*20040*/  UMOV UR6, URZ ;  /* 0x000000ff00067c82 */ /* 0x001fd40008000000 */
.L_x_10:
[----:B------:R-:W2:Y:S04]  /*20050*/  LDL.LU R30, [R1+0x214] ;  /* 0x00021400011e7983 */ /* 0x000ea80000300800 */
[----:B------:R-:W3:Y:S04]  /*20060*/  LDL.LU R29, [R1+0x224] ;  /* 0x00022400011d7983 */ /* 0x000ee80000300800 */
[----:B------:R-:W4:Y:S04]  /*20070*/  LDL.LU R28, [R1+0x5d8] ;  /* 0x0005d800011c7983 */ /* 0x000f280000300800 */
        /* <DEDUP_REMOVED lines=20> */
[----:B------:R-:W4:Y:S01]  /*201c0*/  LDL.LU R10, [R1+0x5c4] ;  /* 0x0005c400010a7983 */ /* 0x000f220000300800 */
[----:B------:R-:W-:Y:S01]  /*201d0*/  IMAD.U32 R6, R6, -0x80000000, RZ ;  /* 0x8000000006067824 */ /* 0x000fe200078e00ff */
[----:B------:R-:W-:Y:S01]  /*201e0*/  UIADD3 UR23, UPT, UPT, UR6, 0x1, URZ ;  /* 0x0000000106177890 */ /* 0x000fe2000fffe0ff */
[----:B--2---:R-:W-:-:S02]  /*201f0*/  IADD3 R30, P5, PT, R30, UR21, RZ ;  /* 0x000000151e1e7c10 */ /* 0x004fc4000ffbe0ff */
[----:B---3--:R-:W-:-:S03]  /*20200*/  IADD3 R29, P6, PT, R29, UR21, RZ ;  /* 0x000000151d1d7c10 */ /* 0x008fc6000ffde0ff */
[----:B------:R-:W-:Y:S01]  /*20210*/  STL [R1+0x214], R30 ;  /* 0x0002141e01007387 */ /* 0x000fe20000100800 */
[----:B----4-:R-:W-:Y:S02]  /*20220*/  IADD3 R28, P2, PT, R28, UR21, RZ ;  /* 0x000000151c1c7c10 */ /* 0x010fe4000ff5e0ff */
[----:B------:R-:W-:-:S05]  /*20230*/  IADD3 R9, P3, PT, R9, UR21, RZ ;  /* 0x0000001509097c10 */ /* 0x000fca000ff7e0ff */
[----:B------:R0:W-:Y:S04]  /*20240*/  STL [R1+0x5d0], R9 ;  /* 0x0005d00901007387 */ /* 0x0001e80000100800 */
[----:B------:R-:W-:Y:S04]  /*20250*/  STL [R1+0x224], R29 ;  /* 0x0002241d01007387 */ /* 0x000fe80000100800 */
[----:B0-----:R-:W2:Y:S01]  /*20260*/  LDL.LU R9, [R1+0x928] ;  /* 0x0009280001097983 */ /* 0x001ea20000300800 */
[----:B------:R-:W-:Y:S02]  /*20270*/  IADD3 R27, P4, PT, R27, UR21, RZ ;  /* 0x000000151b1b7c10 */ /* 0x000fe4000ff9e0ff */
[----:B------:R-:W-:Y:S01]  /*20280*/  IADD3.X R26, PT, PT, R26, UR52, RZ, P5, !PT ;  /* 0x000000341a1a7c10 */ /* 0x000fe2000affe4ff */
[----:B------:R-:W-:Y:S01]  /*20290*/  STL [R1+0x5d8], R28 ;  /* 0x0005d81c01007387 */ /* 0x000fe20000100800 */
[----:B------:R-:W-:-:S02]  /*202a0*/  IADD3 R25, P5, PT, R25, UR21, RZ ;  /* 0x0000001519197c10 */ /* 0x000fc4000ffbe0ff */
[----:B------:R-:W-:Y:S01]  /*202b0*/  IADD3.X R24, PT, PT, R24, UR52, RZ, P6, !PT ;  /* 0x0000003418187c10 */ /* 0x000fe2000b7fe4ff */
[----:B------:R-:W-:Y:S01]  /*202c0*/  STL [R1+0x958], R27 ;  /* 0x0009581b01007387 */ /* 0x000fe20000100800 */
[----:B------:R-:W-:Y:S02]  /*202d0*/  IADD3.X R8, PT, PT, R8, UR52, RZ, P2, !PT ;  /* 0x0000003408087c10 */ /* 0x000fe400097fe4ff */
[----:B------:R-:W-:Y:S01]  /*202e0*/  IADD3 R23, P6, PT, R23, UR21, RZ ;  /* 0x0000001517177c10 */ /* 0x000fe2000ffde0ff */
[----:B------:R-:W-:Y:S01]  /*202f0*/  STL [R1+0x210], R26 ;  /* 0x0002101a01007387 */ /* 0x000fe20000100800 */
[----:B------:R-:W-:-:S03]  /*20300*/  IADD3 R22, P2, PT, R22, UR21, RZ ;  /* 0x0000001516167c10 */ /* 0x000fc6000ff5e0ff */
[----:B------:R-:W-:Y:S01]  /*20310*/  STL [R1+0x950], R25 ;  /* 0x0009501901007387 */ /* 0x000fe20000100800 */
[----:B------:R-:W-:-:S03]  /*20320*/  IADD3.X R21, PT, PT, R21, UR52, RZ, P3, !PT ;  /* 0x0000003415157c10 */ /* 0x000fc60009ffe4ff */
[----:B------:R0:W-:Y:S01]  /*20330*/  STL [R1+0x5d4], R8 ;  /* 0x0005d40801007387 */ /* 0x0001e20000100800 */
[----:B------:R-:W-:-:S03]  /*20340*/  IADD3 R20, P3, PT, R20, UR21, RZ ;  /* 0x0000001514147c10 */ /* 0x000fc6000ff7e0ff */
[----:B------:R-:W-:Y:S01]  /*20350*/  STL [R1+0x220], R24 ;  /* 0x0002201801007387 */ /* 0x000fe20000100800 */
[----:B------:R-:W-:-:S03]  /*20360*/  IADD3.X R19, PT, PT, R19, UR52, RZ, P4, !PT ;  /* 0x0000003413137c10 */ /* 0x000fc6000a7fe4ff */
[----:B0-----:R-:W3:Y:S01]  /*20370*/  LDL.LU R8, [R1+0x5bc] ;  /* 0x0005bc0001087983 */ /* 0x001ee20000300800 */
[----:B------:R-:W-:Y:S02]  /*20380*/  IADD3 R18, P4, PT, R18, UR21, RZ ;  /* 0x0000001512127c10 */ /* 0x000fe4000ff9e0ff */
[----:B------:R-:W-:Y:S01]  /*20390*/  IADD3.X R17, PT, PT, R17, UR52, RZ, P5, !PT ;  /* 0x0000003411117c10 */ /* 0x000fe2000affe4ff */
[----:B------:R-:W-:Y:S01]  /*203a0*/  STL [R1+0x948], R23 ;  /* 0x0009481701007387 */ /* 0x000fe20000100800 */
[----:B------:R-:W-:-:S03]  /*203b0*/  IADD3 R16, P5, PT, R16, UR21, RZ ;  /* 0x0000001510107c10 */ /* 0x000fc6000ffbe0ff */
[----:B------:R-:W-:Y:S01]  /*203c0*/  STL [R1+0x940], R22 ;  /* 0x0009401601007387 */ /* 0x000fe20000100800 */
[----:B------:R-:W-:-:S03]  /*203d0*/  IADD3.X R15, PT, PT, R15, UR52, RZ, P6, !PT ;  /* 0x000000340f0f7c10 */ /* 0x000fc6000b7fe4ff */
[----:B------:R-:W-:Y:S01]  /*203e0*/  STL [R1+0x5cc], R21 ;  /* 0x0005cc1501007387 */ /* 0x000fe20000100800 */
[----:B------:R-:W-:-:S03]  /*203f0*/  IADD3 R14, P6, PT, R14, UR21, RZ ;  /* 0x000000150e0e7c10 */ /* 0x000fc6000ffde0ff */
[----:B------:R-:W-:Y:S01]  /*20400*/  STL [R1+0x21c], R20 ;  /* 0x00021c1401007387 */ /* 0x000fe20000100800 */
[----:B------:R-:W-:-:S03]  /*20410*/  IADD3.X R13, PT, PT, R13, UR52, RZ, P2, !PT ;  /* 0x000000340d0d7c10 */ /* 0x000fc600097fe4ff */
[----:B------:R-:W-:Y:S01]  /*20420*/  STL [R1+0x954], R19 ;  /* 0x0009541301007387 */ /* 0x000fe20000100800 */
[----:B------:R-:W-:-:S03]  /*20430*/  IADD3 R7, P2, PT, R7, UR21, RZ ;  /* 0x0000001507077c10 */ /* 0x000fc6000ff5e0ff */
[----:B------:R-:W-:Y:S04]  /*20440*/  STL [R1+0x5c8], R18 ;  /* 0x0005c81201007387 */ /* 0x000fe80000100800 */
[----:B------:R-:W-:Y:S04]  /*20450*/  STL [R1+0x94c], R17 ;  /* 0x00094c1101007387 */ /* 0x000fe80000100800 */
[----:B------:R-:W-:Y:S04]  /*20460*/  STL [R1+0x5c0], R16 ;  /* 0x0005c01001007387 */ /* 0x000fe80000100800 */
[----:B------:R-:W-:Y:S04]  /*20470*/  STL [R1+0x944], R15 ;  /* 0x0009440f01007387 */ /* 0x000fe80000100800 */
[----:B------:R0:W-:Y:S04]  /*20480*/  STL [R1+0x938], R7 ;  /* 0x0009380701007387 */ /* 0x0001e80000100800 */
[----:B------:R-:W-:Y:S04]  /*20490*/  STL [R1+0x5b8], R14 ;  /* 0x0005b80e01007387 */ /* 0x000fe80000100800 */
[----:B0-----:R-:W4:Y:S01]  /*204a0*/  LDL.LU R7, [R1+0x920] ;  /* 0x0009200001077983 */ /* 0x001f220000300800 */
[----:B------:R-:W-:-:S02]  /*204b0*/  IADD3.X R12, PT, PT, R12, UR52, RZ, P3, !PT ;  /* 0x000000340c0c7c10 */ /* 0x000fc40009ffe4ff */
[----:B------:R-:W-:Y:S01]  /*204c0*/  IADD3 R11, P3, PT, R11, UR21, RZ ;  /* 0x000000150b0b7c10 */ /* 0x000fe2000ff7e0ff */
[----:B------:R-:W-:Y:S01]  /*204d0*/  STL [R1+0x93c], R13 ;  /* 0x00093c0d01007387 */ /* 0x000fe20000100800 */
[----:B------:R-:W-:-:S03]  /*204e0*/  IADD3.X R10, PT, PT, R10, UR52, RZ, P4, !PT ;  /* 0x000000340a0a7c10 */ /* 0x000fc6000a7fe4ff */
[----:B------:R-:W4:Y:S04]  /*204f0*/  LDL.LU R33, [R1+0x5b4] ;  /* 0x0005b40001217983 */ /* 0x000f280000300800 */
[----:B------:R0:W-:Y:S04]  /*20500*/  STL [R1+0x930], R11 ;  /* 0x0009300b01007387 */ /* 0x0001e80000100800 */
[----:B------:R-:W-:Y:S04]  /*20510*/  STL [R1+0x218], R12 ;  /* 0x0002180c01007387 */ /* 0x000fe80000100800 */
[----:B0-----:R-:W4:Y:S04]  /*20520*/  LDL.LU R11, [R1+0x20c] ;  /* 0x00020c00010b7983 */ /* 0x001f280000300800 */
[----:B------:R-:W4:Y:S04]  /*20530*/  LDL.LU R32, [R1+0x934] ;  /* 0x0009340001207983 */ /* 0x000f280000300800 */
[----:B------:R-:W4:Y:S04]  /*20540*/  LDL.LU R31, [R1+0x5b0] ;  /* 0x0005b000011f7983 */ /* 0x000f280000300800 */
[----:B------:R-:W4:Y:S04]  /*20550*/  LDL.LU R30, [R1+0x92c] ;  /* 0x00092c00011e7983 */ /* 0x000f280000300800 */
[----:B------:R0:W-:Y:S04]  /*20560*/  STL [R1+0x5c4], R10 ;  /* 0x0005c40a01007387 */ /* 0x0001e80000100800 */
[----:B------:R-:W4:Y:S04]  /*20570*/  LDL.LU R29, [R1+0x5a8] ;  /* 0x0005a800011d7983 */ /* 0x000f280000300800 */
[----:B------:R-:W4:Y:S04]  /*20580*/  LDL.LU R28, [R1+0x924] ;  /* 0x00092400011c7983 */ /* 0x000f280000300800 */
[----:B0-----:R-:W4:Y:S04]  /*20590*/  LDL.LU R10, [R1+0x5a0] ;  /* 0x0005a000010a7983 */ /* 0x001f280000300800 */
[----:B------:R-:W4:Y:S04]  /*205a0*/  LDL.LU R27, [R1+0x91c] ;  /* 0x00091c00011b7983 */ /* 0x000f280000300800 */
[----:B------:R-:W4:Y:S04]  /*205b0*/  LDL.LU R26, [R1+0x918] ;  /* 0x00091800011a7983 */ /* 0x000f280000300800 */
[----:B------:R-:W4:Y:S01]  /*205c0*/  LDL.LU R25, [R1+0x208] ;  /* 0x0002080001197983 */ /* 0x000f220000300800 */
[----:B--2---:R-:W-:-:S05]  /*205d0*/  IADD3 R9, P4, PT, R9, UR21, RZ ;  /* 0x0000001509097c10 */ /* 0x004fca000ff9e0ff */
[----:B------:R0:W-:Y:S04]  /*205e0*/  STL [R1+0x928], R9 ;  /* 0x0009280901007387 */ /* 0x0001e80000100800 */
[----:B------:R-:W2:Y:S04]  /*205f0*/  LDL.LU R24, [R1+0x910] ;  /* 0x0009100001187983 */ /* 0x000ea80000300800 */
[----:B------:R-:W2:Y:S04]  /*20600*/  LDL.LU R23, [R1+0x5ac] ;  /* 0x0005ac0001177983 */ /* 0x000ea80000300800 */
[----:B0-----:R-:W2:Y:S04]  /*20610*/  LDL.LU R9, [R1+0x908] ;  /* 0x0009080001097983 */ /* 0x001ea80000300800 */
[----:B------:R-:W2:Y:S04]  /*20620*/  LDL.LU R22, [R1+0x5a4] ;  /* 0x0005a40001167983 */ /* 0x000ea80000300800 */
[----:B------:R-:W2:Y:S04]  /*20630*/  LDL.LU R21, [R1+0x900] ;  /* 0x0009000001157983 */ /* 0x000ea80000300800 */
[----:B------:R-:W2:Y:S01]  /*20640*/  LDL.LU R20, [R1+0x59c] ;  /* 0x00059c0001147983 */ /* 0x000ea20000300800 */
[----:B---3--:R-:W-:-:S05]  /*20650*/  IADD3.X R8, PT, PT, R8, UR52, RZ, P5, !PT ;  /* 0x0000003408087c10 */ /* 0x008fca000affe4ff */
[----:B------:R0:W-:Y:S04]  /*20660*/  STL [R1+0x5bc], R8 ;  /* 0x0005bc0801007387 */ /* 0x0001e80000100800 */
[----:B------:R-:W3:Y:S04]  /*20670*/  LDL.LU R19, [R1+0x598] ;  /* 0x0005980001137983 */ /* 0x000ee80000300800 */
[----:B------:R-:W3:Y:S04]  /*20680*/  LDL.LU R18, [R1+0x914] ;  /* 0x0009140001127983 */ /* 0x000ee80000300800 */
[----:B------:R-:W3:Y:S04]  /*20690*/  LDL.LU R17, [R1+0x590] ;  /* 0x0005900001117983 */ /* 0x000ee80000300800 */
[----:B------:R-:W3:Y:S04]  /*206a0*/  LDL.LU R16, [R1+0x90c] ;  /* 0x00090c0001107983 */ /* 0x000ee80000300800 */
[----:B------:R-:W3:Y:S04]  /*206b0*/  LDL.LU R15, [R1+0x588] ;  /* 0x00058800010f7983 */ /* 0x000ee80000300800 */
[----:B------:R-:W3:Y:S04]  /*206c0*/  LDL.LU R14, [R1+0x904] ;  /* 0x00090400010e7983 */ /* 0x000ee80000300800 */
[----:B------:R-:W3:Y:S04]  /*206d0*/  LDL.LU R13, [R1+0x580] ;  /* 0x00058000010d7983 */ /* 0x000ee80000300800 */
[----:B0-----:R-:W3:Y:S04]  /*206e0*/  LDL.LU R8, [R1+0x8fc] ;  /* 0x0008fc0001087983 */ /* 0x001ee80000300800 */
[----:B------:R-:W3:Y:S01]  /*206f0*/  LDL.LU R12, [R1+0x8f8] ;  /* 0x0008f800010c7983 */ /* 0x000ee20000300800 */
[----:B----4-:R-:W-:-:S05]  /*20700*/  IADD3 R7, P5, PT, R7, UR21, RZ ;  /* 0x0000001507077c10 */ /* 0x010fca000ffbe0ff */
[----:B------:R0:W-:Y:S04]  /*20710*/  STL [R1+0x920], R7 ;  /* 0x0009200701007387 */ /* 0x0001e80000100800 */
[----:B0-----:R-:W4:Y:S01]  /*20720*/  LDL.LU R7, [R1+0x594] ;  /* 0x0005940001077983 */ /* 0x001f220000300800 */
[----:B------:R-:W-:Y:S02]  /*20730*/  IADD3.X R33, PT, PT, R33, UR52, RZ, P6, !PT ;  /* 0x0000003421217c10 */ /* 0x000fe4000b7fe4ff */
[----:B------:R-:W-:Y:S02]  /*20740*/  IADD3 R11, P6, PT, R11, UR21, RZ ;  /* 0x000000150b0b7c10 */ /* 0x000fe4000ffde0ff */
[----:B------:R-:W-:-:S03]  /*20750*/  IADD3.X R32, PT, PT, R32, UR52, RZ, P2, !PT ;  /* 0x0000003420207c10 */ /* 0x000fc600097fe4ff */
[----:B------:R0:W-:Y:S01]  /*20760*/  STL [R1+0x20c], R11 ;  /* 0x00020c0b01007387 */ /* 0x0001e20000100800 */
[----:B------:R-:W-:Y:S02]  /*20770*/  IADD3 R31, P2, PT, R31, UR21, RZ ;  /* 0x000000151f1f7c10 */ /* 0x000fe4000ff5e0ff */
[----:B------:R-:W-:Y:S01]  /*20780*/  IADD3.X R30, PT, PT, R30, UR52, RZ, P3, !PT ;  /* 0x000000341e1e7c10 */ /* 0x000fe20009ffe4ff */
[----:B0-----:R-:W4:Y:S04]  /*20790*/  LDL.LU R11, [R1+0x8f0] ;  /* 0x0008f000010b7983 */ /* 0x001f280000300800 */
[----:B------:R-:W-:Y:S01]  /*207a0*/  STL [R1+0x5b4], R33 ;  /* 0x0005b42101007387 */ /* 0x000fe20000100800 */
        /* <DEDUP_REMOVED lines=8> */
[----:B------:R0:W-:Y:S01]  /*20830*/  STL [R1+0x5a0], R10 ;  /* 0x0005a00a01007387 */ /* 0x0001e20000100800 */
[----:B------:R-:W-:-:S03]  /*20840*/  IADD3.X R25, PT, PT, R25, UR52, RZ, P6, !PT ;  /* 0x0000003419197c10 */ /* 0x000fc6000b7fe4ff */
[----:B------:R-:W-:Y:S04]  /*20850*/  STL [R1+0x5a8], R29 ;  /* 0x0005a81d01007387 */ /* 0x000fe80000100800 */
[----:B0-----:R-:W4:Y:S04]  /*20860*/  LDL.LU R10, [R1+0x58c] ;  /* 0x00058c00010a7983 */ /* 0x001f280000300800 */
[----:B------:R-:W-:Y:S04]  /*20870*/  STL [R1+0x924], R28 ;  /* 0x0009241c01007387 */ /* 0x000fe80000100800 */
[----:B------:R-:W-:Y:S04]  /*20880*/  STL [R1+0x91c], R27 ;  /* 0x00091c1b01007387 */ /* 0x000fe80000100800 */
[----:B------:R-:W-:Y:S04]  /*20890*/  STL [R1+0x918], R26 ;  /* 0x0009181a01007387 */ /* 0x000fe80000100800 */
[----:B------:R-:W-:Y:S01]  /*208a0*/  STL [R1+0x208], R25 ;  /* 0x0002081901007387 */ /* 0x000fe20000100800 */
[----:B--2---:R-:W-:-:S02]  /*208b0*/  IADD3 R24, P6, PT, R24, UR21, RZ ;  /* 0x0000001518187c10 */ /* 0x004fc4000ffde0ff */
[----:B------:R-:W-:Y:S02]  /*208c0*/  IADD3.X R23, PT, PT, R23, UR52, RZ, P2, !PT ;  /* 0x0000003417177c10 */ /* 0x000fe400097fe4ff */
[----:B------:R-:W-:-:S05]  /*208d0*/  IADD3 R9, P2, PT, R9, UR21, RZ ;  /* 0x0000001509097c10 */ /* 0x000fca000ff5e0ff */
[----:B------:R0:W-:Y:S04]  /*208e0*/  STL [R1+0x908], R9 ;  /* 0x0009080901007387 */ /* 0x0001e80000100800 */
[----:B------:R-:W-:Y:S04]  /*208f0*/  STL [R1+0x910], R24 ;  /* 0x0009101801007387 */ /* 0x000fe80000100800 */
[----:B0-----:R-:W2:Y:S01]  /*20900*/  LDL.LU R9, [R1+0x8e8] ;  /* 0x0008e80001097983 */ /* 0x001ea20000300800 */
[----:B------:R-:W-:Y:S02]  /*20910*/  IADD3.X R22, PT, PT, R22, UR52, RZ, P3, !PT ;  /* 0x0000003416167c10 */ /* 0x000fe40009ffe4ff */
[----:B------:R-:W-:-:S02]  /*20920*/  IADD3 R21, P3, PT, R21, UR21, RZ ;  /* 0x0000001515157c10 */ /* 0x000fc4000ff7e0ff */
[----:B------:R-:W-:Y:S01]  /*20930*/  IADD3.X R20, PT, PT, R20, UR52, RZ, P4, !PT ;  /* 0x0000003414147c10 */ /* 0x000fe2000a7fe4ff */
[----:B------:R-:W-:Y:S01]  /*20940*/  STL [R1+0x5ac], R23 ;  /* 0x0005ac1701007387 */ /* 0x000fe20000100800 */
[----:B---3--:R-:W-:-:S03]  /*20950*/  IADD3 R19, P4, PT, R19, UR21, RZ ;  /* 0x0000001513137c10 */ /* 0x008fc6000ff9e0ff */
        /* <DEDUP_REMOVED lines=11> */
[----:B------:R-:W-:Y:S02]  /*20a10*/  IADD3 R13, P2, PT, R13, UR21, RZ ;  /* 0x000000150d0d7c10 */ /* 0x000fe4000ff5e0ff */
[----:B------:R-:W-:Y:S01]  /*20a20*/  IADD3.X R8, PT, PT, R8, UR52, RZ, P3, !PT ;  /* 0x0000003408087c10 */ /* 0x000fe20009ffe4ff */
[----:B------:R-:W-:Y:S04]  /*20a30*/  STL [R1+0x90c], R16 ;  /* 0x00090c1001007387 */ /* 0x000fe80000100800 */
[----:B------:R-:W-:Y:S01]  /*20a40*/  STL [R1+0x588], R15 ;  /* 0x0005880f01007387 */ /* 0x000fe20000100800 */
[----:B------:R-:W-:-:S03]  /*20a50*/  IADD3 R12, P3, PT, R12, UR21, RZ ;  /* 0x000000150c0c7c10 */ /* 0x000fc6000ff7e0ff */
[----:B------:R0:W-:Y:S04]  /*20a60*/  STL [R1+0x8fc], R8 ;  /* 0x0008fc0801007387 */ /* 0x0001e80000100800 */
[----:B------:R-:W-:Y:S04]  /*20a70*/  STL [R1+0x904], R14 ;  /* 0x0009040e01007387 */ /* 0x000fe80000100800 */
[----:B0-----:R-:W3:Y:S04]  /*20a80*/  LDL.LU R8, [R1+0x584] ;  /* 0x0005840001087983 */ /* 0x001ee80000300800 */
[----:B------:R-:W-:Y:S04]  /*20a90*/  STL [R1+0x580], R13 ;  /* 0x0005800d01007387 */ /* 0x000fe80000100800 */
[----:B------:R-:W3:Y:S01]  /*20aa0*/  LDL.LU R33, [R1+0x8e0] ;  /* 0x0008e00001217983 */ /* 0x000ee20000300800 */
[----:B----4-:R-:W-:-:S05]  /*20ab0*/  IADD3.X R7, PT, PT, R7, UR52, RZ, P4, !PT ;  /* 0x0000003407077c10 */ /* 0x010fca000a7fe4ff */
[----:B------:R0:W-:Y:S04]  /*20ac0*/  STL [R1+0x594], R7 ;  /* 0x0005940701007387 */ /* 0x0001e80000100800 */
[----:B------:R-:W-:Y:S04]  /*20ad0*/  STL [R1+0x8f8], R12 ;  /* 0x0008f80c01007387 */ /* 0x000fe80000100800 */
[----:B0-----:R-:W4:Y:S04]  /*20ae0*/  LDL.LU R7, [R1+0x57c] ;  /* 0x00057c0001077983 */ /* 0x001f280000300800 */
[----:B------:R-:W4:Y:S01]  /*20af0*/  LDL.LU R32, [R1+0x578] ;  /* 0x0005780001207983 */ /* 0x000f220000300800 */
[----:B------:R-:W-:-:S03]  /*20b00*/  IADD3 R11, P4, PT, R11, UR21, RZ ;  /* 0x000000150b0b7c10 */ /* 0x000fc6000ff9e0ff */
[----:B------:R-:W4:Y:S04]  /*20b10*/  LDL.LU R31, [R1+0x8f4] ;  /* 0x0008f400011f7983 */ /* 0x000f280000300800 */
[----:B------:R-:W4:Y:S04]  /*20b20*/  LDL.LU R30, [R1+0x570] ;  /* 0x00057000011e7983 */ /* 0x000f280000300800 */
[----:B------:R0:W-:Y:S04]  /*20b30*/  STL [R1+0x8f0], R11 ;  /* 0x0008f00b01007387 */ /* 0x0001e80000100800 */
[----:B------:R-:W4:Y:S04]  /*20b40*/  LDL.LU R29, [R1+0x8ec] ;  /* 0x0008ec00011d7983 */ /* 0x000f280000300800 */
[----:B------:R-:W4:Y:S04]  /*20b50*/  LDL.LU R28, [R1+0x568] ;  /* 0x00056800011c7983 */ /* 0x000f280000300800 */
[----:B0-----:R-:W4:Y:S04]  /*20b60*/  LDL.LU R11, [R1+0x8e4] ;  /* 0x0008e400010b7983 */ /* 0x001f280000300800 */
[----:B------:R-:W4:Y:S04]  /*20b70*/  LDL.LU R27, [R1+0x560] ;  /* 0x00056000011b7983 */ /* 0x000f280000300800 */
[----:B------:R-:W4:Y:S01]  /*20b80*/  LDL.LU R26, [R1+0x8dc] ;  /* 0x0008dc00011a7983 */ /* 0x000f220000300800 */
[----:B------:R-:W-:-:S03]  /*20b90*/  IADD3.X R10, PT, PT, R10, UR52, RZ, P5, !PT ;  /* 0x000000340a0a7c10 */ /* 0x000fc6000affe4ff */
        /* <DEDUP_REMOVED lines=12> */
[----:B------:R-:W2:Y:S04]  /*20c60*/  LDL.LU R17, [R1+0x8d4] ;  /* 0x0008d40001117983 */ /* 0x000ea80000300800 */
[----:B------:R-:W2:Y:S04]  /*20c70*/  LDL.LU R16, [R1+0x550] ;  /* 0x0005500001107983 */ /* 0x000ea80000300800 */
[----:B------:R-:W2:Y:S04]  /*20c80*/  LDL.LU R15, [R1+0x8cc] ;  /* 0x0008cc00010f7983 */ /* 0x000ea80000300800 */
[----:B------:R-:W2:Y:S04]  /*20c90*/  LDL.LU R14, [R1+0x548] ;  /* 0x00054800010e7983 */ /* 0x000ea80000300800 */
[----:B------:R-:W2:Y:S04]  /*20ca0*/  LDL.LU R13, [R1+0x8c4] ;  /* 0x0008c400010d7983 */ /* 0x000ea80000300800 */
[----:B0-----:R-:W2:Y:S04]  /*20cb0*/  LDL.LU R9, [R1+0x540] ;  /* 0x0005400001097983 */ /* 0x001ea80000300800 */
[----:B------:R-:W2:Y:S01]  /*20cc0*/  LDL.LU R12, [R1+0x8bc] ;  /* 0x0008bc00010c7983 */ /* 0x000ea20000300800 */
[----:B---3--:R-:W-:-:S05]  /*20cd0*/  IADD3.X R8, PT, PT, R8, UR52, RZ, P6, !PT ;  /* 0x0000003408087c10 */ /* 0x008fca000b7fe4ff */
[----:B------:R0:W-:Y:S04]  /*20ce0*/  STL [R1+0x584], R8 ;  /* 0x0005840801007387 */ /* 0x0001e80000100800 */
[----:B0-----:R-:W3:Y:S01]  /*20cf0*/  LDL.LU R8, [R1+0x8b8] ;  /* 0x0008b80001087983 */ /* 0x001ee20000300800 */
[----:B----4-:R-:W-:-:S05]  /*20d00*/  IADD3.X R7, PT, PT, R7, UR52, RZ, P2, !PT ;  /* 0x0000003407077c10 */ /* 0x010fca00097fe4ff */
[----:B------:R0:W-:Y:S04]  /*20d10*/  STL [R1+0x57c], R7 ;  /* 0x00057c0701007387 */ /* 0x0001e80000100800 */
[----:B0-----:R-:W4:Y:S01]  /*20d20*/  LDL.LU R7, [R1+0x554] ;  /* 0x0005540001077983 */ /* 0x001f220000300800 */
[----:B------:R-:W-:Y:S02]  /*20d30*/  IADD3 R33, P6, PT, R33, UR21, RZ ;  /* 0x0000001521217c10 */ /* 0x000fe4000ffde0ff */
[----:B------:R-:W-:Y:S02]  /*20d40*/  IADD3 R32, P2, PT, R32, UR21, RZ ;  /* 0x0000001520207c10 */ /* 0x000fe4000ff5e0ff */
[----:B------:R-:W-:Y:S02]  /*20d50*/  IADD3.X R31, PT, PT, R31, UR52, RZ, P3, !PT ;  /* 0x000000341f1f7c10 */ /* 0x000fe40009ffe4ff */
[----:B------:R-:W-:Y:S01]  /*20d60*/  IADD3 R30, P3, PT, R30, UR21, RZ ;  /* 0x000000151e1e7c10 */ /* 0x000fe2000ff7e0ff */
[----:B------:R-:W-:Y:S01]  /*20d70*/  STL [R1+0x8e0], R33 ;  /* 0x0008e02101007387 */ /* 0x000fe20000100800 */
[----:B------:R-:W-:-:S02]  /*20d80*/  IADD3.X R29, PT, PT, R29, UR52, RZ, P4, !PT ;  /* 0x000000341d1d7c10 */ /* 0x000fc4000a7fe4ff */
[----:B------:R-:W-:Y:S01]  /*20d90*/  IADD3.X R11, PT, PT, R11, UR52, RZ, P5, !PT ;  /* 0x000000340b0b7c10 */ /* 0x000fe2000affe4ff */
[----:B------:R-:W-:Y:S01]  /*20da0*/  STL [R1+0x578], R32 ;  /* 0x0005782001007387 */ /* 0x000fe20000100800 */
[----:B------:R-:W-:-:S03]  /*20db0*/  IADD3 R28, P4, PT, R28, UR21, RZ ;  /* 0x000000151c1c7c10 */ /* 0x000fc6000ff9e0ff */
        /* <DEDUP_REMOVED lines=8> */
[----:B0-----:R-:W4:Y:S01]  /*20e40*/  LDL.LU R11, [R1+0x8b0] ;  /* 0x0008b000010b7983 */ /* 0x001f220000300800 */
        /* <DEDUP_REMOVED lines=9> */
[----:B------:R0:W-:Y:S04]  /*20ee0*/  STL [R1+0x56c], R10 ;  /* 0x00056c0a01007387 */ /* 0x0001e80000100800 */
[----:B------:R-:W-:Y:S04]  /*20ef0*/  STL [R1+0x574], R24 ;  /* 0x0005741801007387 */ /* 0x000fe80000100800 */
[----:B0-----:R-:W4:Y:S04]  /*20f00*/  LDL.LU R10, [R1+0x54c] ;  /* 0x00054c00010a7983 */ /* 0x001f280000300800 */
[----:B------:R-:W-:Y:S04]  /*20f10*/  STL [R1+0x8d0], R23 ;  /* 0x0008d01701007387 */ /* 0x000fe80000100800 */
[----:B------:R-:W-:Y:S04]  /*20f20*/  STL [R1+0x8c8], R22 ;  /* 0x0008c81601007387 */ /* 0x000fe80000100800 */
[----:B------:R-:W-:Y:S04]  /*20f30*/  STL [R1+0x564], R21 ;  /* 0x0005641501007387 */ /* 0x000fe80000100800 */
[----:B------:R-:W-:Y:S01]  /*20f40*/  STL [R1+0x8c0], R20 ;  /* 0x0008c01401007387 */ /* 0x000fe20000100800 */
[----:B--2---:R-:W-:-:S02]  /*20f50*/  IADD3.X R19, PT, PT, R19, UR52, RZ, P5, !PT ;  /* 0x0000003413137c10 */ /* 0x004fc4000affe4ff */
        /* <DEDUP_REMOVED lines=9> */
[----:B------:R-:W-:Y:S02]  /*20ff0*/  IADD3.X R13, PT, PT, R13, UR52, RZ, P3, !PT ;  /* 0x000000340d0d7c10 */ /* 0x000fe40009ffe4ff */
[----:B------:R-:W-:Y:S01]  /*21000*/  IADD3 R9, P3, PT, R9, UR21, RZ ;  /* 0x0000001509097c10 */ /* 0x000fe2000ff7e0ff */
[----:B------:R-:W-:Y:S04]  /*21010*/  STL [R1+0x8cc], R15 ;  /* 0x0008cc0f01007387 */ /* 0x000fe80000100800 */
[----:B------:R0:W-:Y:S04]  /*21020*/  STL [R1+0x540], R9 ;  /* 0x0005400901007387 */ /* 0x0001e80000100800 */
[----:B------:R-:W-:Y:S04]  /*21030*/  STL [R1+0x548], R14 ;  /* 0x0005480e01007387 */ /* 0x000fe80000100800 */
[----:B0-----:R-:W2:Y:S01]  /*21040*/  LDL.LU R9, [R1+0x8a8] ;  /* 0x0008a80001097983 */ /* 0x001ea20000300800 */
[----:B------:R-:W-:-:S03]  /*21050*/  IADD3.X R12, PT, PT, R12, UR52, RZ, P4, !PT ;  /* 0x000000340c0c7c10 */ /* 0x000fc6000a7fe4ff */
[----:B------:R-:W-:Y:S04]  /*21060*/  STL [R1+0x8c4], R13 ;  /* 0x0008c40d01007387 */ /* 0x000fe80000100800 */
[----:B------:R-:W2:Y:S01]  /*21070*/  LDL.LU R33, [R1+0x544] ;  /* 0x0005440001217983 */ /* 0x000ea20000300800 */
[----:B---3--:R-:W-:-:S05]  /*21080*/  IADD3 R8, P4, PT, R8, UR21, RZ ;  /* 0x0000001508087c10 */ /* 0x008fca000ff9e0ff */
[----:B------:R0:W-:Y:S04]  /*21090*/  STL [R1+0x8b8], R8 ;  /* 0x0008b80801007387 */ /* 0x0001e80000100800 */
[----:B------:R-:W-:Y:S04]  /*210a0*/  STL [R1+0x8bc], R12 ;  /* 0x0008bc0c01007387 */ /* 0x000fe80000100800 */
[----:B0-----:R-:W3:Y:S04]  /*210b0*/  LDL.LU R8, [R1+0x8a0] ;  /* 0x0008a00001087983 */ /* 0x001ee80000300800 */
[----:B------:R-:W3:Y:S04]  /*210c0*/  LDL.LU R32, [R1+0x53c] ;  /* 0x00053c0001207983 */ /* 0x000ee80000300800 */
[----:B------:R-:W3:Y:S01]  /*210d0*/  LDL.LU R31, [R1+0x538] ;  /* 0x00053800011f7983 */ /* 0x000ee20000300800 */
[----:B----4-:R-:W-:-:S03]  /*210e0*/  IADD3.X R7, PT, PT, R7, UR52, RZ, P5, !PT ;  /* 0x0000003407077c10 */ /* 0x010fc6000affe4ff */
        /* <DEDUP_REMOVED lines=8> */
[----:B------:R-:W-:-:S05]  /*21170*/  IADD3 R11, P5, PT, R11, UR21, RZ ;  /* 0x000000150b0b7c10 */ /* 0x000fca000ffbe0ff */
[----:B------:R0:W-:Y:S04]  /*21180*/  STL [R1+0x8b0], R11 ;  /* 0x0008b00b01007387 */ /* 0x0001e80000100800 */
[----:B------:R-:W4:Y:S04]  /*21190*/  LDL.LU R24, [R1+0x898] ;  /* 0x0008980001187983 */ /* 0x000f280000300800 */
[----:B------:R-:W4:Y:S04]  /*211a0*/  LDL.LU R23, [R1+0x534] ;  /* 0x0005340001177983 */ /* 0x000f280000300800 */
[----:B0-----:R-:W4:Y:S04]  /*211b0*/  LDL.LU R11, [R1+0x890] ;  /* 0x00089000010b7983 */ /* 0x001f280000300800 */
[----:B------:R-:W4:Y:S04]  /*211c0*/  LDL.LU R22, [R1+0x52c] ;  /* 0x00052c0001167983 */ /* 0x000f280000300800 */
[----:B------:R-:W4:Y:S04]  /*211d0*/  LDL.LU R21, [R1+0x888] ;  /* 0x0008880001157983 */ /* 0x000f280000300800 */
[----:B------:R-:W4:Y:S01]  /*211e0*/  LDL.LU R20, [R1+0x524] ;  /* 0x0005240001147983 */ /* 0x000f220000300800 */
[----:B------:R-:W-:-:S05]  /*211f0*/  IADD3.X R10, PT, PT, R10, UR52, RZ, P6, !PT ;  /* 0x000000340a0a7c10 */ /* 0x000fca000b7fe4ff */
[----:B------:R0:W-:Y:S04]  /*21200*/  STL [R1+0x54c], R10 ;  /* 0x00054c0a01007387 */ /* 0x0001e80000100800 */
[----:B------:R-:W4:Y:S04]  /*21210*/  LDL.LU R19, [R1+0x880] ;  /* 0x0008800001137983 */ /* 0x000f280000300800 */
[----:B------:R-:W4:Y:S04]  /*21220*/  LDL.LU R18, [R1+0x51c] ;  /* 0x00051c0001127983 */ /* 0x000f280000300800 */
[----:B------:R-:W4:Y:S04]  /*21230*/  LDL.LU R17, [R1+0x518] ;  /* 0x0005180001117983 */ /* 0x000f280000300800 */
[----:B------:R-:W4:Y:S04]  /*21240*/  LDL.LU R16, [R1+0x894] ;  /* 0x0008940001107983 */ /* 0x000f280000300800 */
[----:B------:R-:W4:Y:S04]  /*21250*/  LDL.LU R15, [R1+0x510] ;  /* 0x00051000010f7983 */ /* 0x000f280000300800 */
[----:B------:R-:W4:Y:S04]  /*21260*/  LDL.LU R14, [R1+0x88c] ;  /* 0x00088c00010e7983 */ /* 0x000f280000300800 */
[----:B------:R-:W4:Y:S04]  /*21270*/  LDL.LU R13, [R1+0x508] ;  /* 0x00050800010d7983 */ /* 0x000f280000300800 */
[----:B0-----:R-:W4:Y:S04]  /*21280*/  LDL.LU R10, [R1+0x884] ;  /* 0x00088400010a7983 */ /* 0x001f280000300800 */
[----:B------:R-:W4:Y:S01]  /*21290*/  LDL.LU R12, [R1+0x500] ;  /* 0x00050000010c7983 */ /* 0x000f220000300800 */
[----:B--2---:R-:W-:-:S05]  /*212a0*/  IADD3 R9, P6, PT, R9, UR21, RZ ;  /* 0x0000001509097c10 */ /* 0x004fca000ffde0ff */
[----:B------:R0:W-:Y:S04]  /*212b0*/  STL [R1+0x8a8], R9 ;  /* 0x0008a80901007387 */ /* 0x0001e80000100800 */
[----:B0-----:R-:W2:Y:S01]  /*212c0*/  LDL.LU R9, [R1+0x87c] ;  /* 0x00087c0001097983 */ /* 0x001ea20000300800 */
[----:B------:R-:W-:Y:S02]  /*212d0*/  IADD3.X R33, PT, PT, R33, UR52, RZ, P2, !PT ;  /* 0x0000003421217c10 */ /* 0x000fe400097fe4ff */
[----:B---3--:R-:W-:Y:S02]  /*212e0*/  IADD3 R8, P2, PT, R8, UR21, RZ ;  /* 0x0000001508087c10 */ /* 0x008fe4000ff5e0ff */
[----:B------:R-:W-:-:S03]  /*212f0*/  IADD3.X R32, PT, PT, R32, UR52, RZ, P3, !PT ;  /* 0x0000003420207c10 */ /* 0x000fc60009ffe4ff */
[----:B------:R0:W-:Y:S01]  /*21300*/  STL [R1+0x8a0], R8 ;  /* 0x0008a00801007387 */ /* 0x0001e20000100800 */
[----:B------:R-:W-:Y:S02]  /*21310*/  IADD3 R31, P3, PT, R31, UR21, RZ ;  /* 0x000000151f1f7c10 */ /* 0x000fe4000ff7e0ff */
[----:B----4-:R-:W-:Y:S01]  /*21320*/  IADD3.X R30, PT, PT, R30, UR52, RZ, P4, !PT ;  /* 0x000000341e1e7c10 */ /* 0x010fe2000a7fe4ff */
[----:B0-----:R-:W3:Y:S04]  /*21330*/  LDL.LU R8, [R1+0x878] ;  /* 0x0008780001087983 */ /* 0x001ee80000300800 */
[----:B------:R-:W-:Y:S01]  /*21340*/  STL [R1+0x544], R33 ;  /* 0x0005442101007387 */ /* 0x000fe20000100800 */
[----:B------:R-:W-:Y:S02]  /*21350*/  IADD3 R29, P4, PT, R29, UR21, RZ ;  /* 0x000000151d1d7c10 */ /* 0x000fe4000ff9e0ff */
[----:B------:R-:W-:Y:S01]  /*21360*/  IADD3.X R28, PT, PT, R28, UR52, RZ, P5, !PT ;  /* 0x000000341c1c7c10 */ /* 0x000fe2000affe4ff */
[----:B------:R-:W-:Y:S01]  /*21370*/  STL [R1+0x53c], R32 ;  /* 0x00053c2001007387 */ /* 0x000fe20000100800 */
[----:B------:R-:W-:-:S03]  /*21380*/  IADD3 R7, P5, PT, R7, UR21, RZ ;  /* 0x0000001507077c10 */ /* 0x000fc6000ffbe0ff */
[----:B------:R-:W-:Y:S04]  /*21390*/  STL [R1+0x538], R31 ;  /* 0x0005381f01007387 */ /* 0x000fe80000100800 */
[----:B------:R-:W-:Y:S04]  /*213a0*/  STL [R1+0x8b4], R30 ;  /* 0x0008b41e01007387 */ /* 0x000fe80000100800 */
[----:B------:R0:W-:Y:S04]  /*213b0*/  STL [R1+0x528], R7 ;  /* 0x0005280701007387 */ /* 0x0001e80000100800 */
[----:B------:R-:W-:Y:S04]  /*213c0*/  STL [R1+0x530], R29 ;  /* 0x0005301d01007387 */ /* 0x000fe80000100800 */
[----:B0-----:R-:W4:Y:S01]  /*213d0*/  LDL.LU R7, [R1+0x514] ;  /* 0x0005140001077983 */ /* 0x001f220000300800 */
[----:B------:R-:W-:-:S02]  /*213e0*/  IADD3.X R27, PT, PT, R27, UR52, RZ, P6, !PT ;  /* 0x000000341b1b7c10 */ /* 0x000fc4000b7fe4ff */
[----:B------:R-:W-:Y:S02]  /*213f0*/  IADD3 R26, P6, PT, R26, UR21, RZ ;  /* 0x000000151a1a7c10 */ /* 0x000fe4000ffde0ff */
[----:B------:R-:W-:Y:S01]  /*21400*/  IADD3.X R25, PT, PT, R25, UR52, RZ, P2, !PT ;  /* 0x0000003419197c10 */ /* 0x000fe200097fe4ff */
        /* <DEDUP_REMOVED lines=24> */
[----:B------:R-:W-:Y:S04]  /*21590*/  STL [R1+0x51c], R18 ;  /* 0x00051c1201007387 */ /* 0x000fe80000100800 */
[----:B------:R-:W-:Y:S01]  /*215a0*/  STL [R1+0x518], R17 ;  /* 0x0005181101007387 */ /* 0x000fe20000100800 */
[----:B------:R-:W-:-:S03]  /*215b0*/  IADD3.X R10, PT, PT, R10, UR52, RZ, P4, !PT ;  /* 0x000000340a0a7c10 */ /* 0x000fc6000a7fe4ff */
[----:B------:R-:W-:Y:S01]  /*215c0*/  STL [R1+0x894], R16 ;  /* 0x0008941001007387 */ /* 0x000fe20000100800 */
[----:B------:R-:W-:-:S03]  /*215d0*/  IADD3 R13, P3, PT, R13, UR21, RZ ;  /* 0x000000150d0d7c10 */ /* 0x000fc6000ff7e0ff */
[----:B------:R-:W-:Y:S01]  /*215e0*/  STL [R1+0x510], R15 ;  /* 0x0005100f01007387 */ /* 0x000fe20000100800 */
[----:B------:R-:W-:-:S03]  /*215f0*/  IADD3 R12, P4, PT, R12, UR21, RZ ;  /* 0x000000150c0c7c10 */ /* 0x000fc6000ff9e0ff */
[----:B------:R0:W-:Y:S04]  /*21600*/  STL [R1+0x884], R10 ;  /* 0x0008840a01007387 */ /* 0x0001e80000100800 */
[----:B------:R-:W-:Y:S04]  /*21610*/  STL [R1+0x88c], R14 ;  /* 0x00088c0e01007387 */ /* 0x000fe80000100800 */
[----:B0-----:R-:W4:Y:S04]  /*21620*/  LDL.LU R10, [R1+0x50c] ;  /* 0x00050c00010a7983 */ /* 0x001f280000300800 */
[----:B------:R-:W-:Y:S04]  /*21630*/  STL [R1+0x508], R13 ;  /* 0x0005080d01007387 */ /* 0x000fe80000100800 */
[----:B------:R-:W4:Y:S01]  /*21640*/  LDL.LU R33, [R1+0x868] ;  /* 0x0008680001217983 */ /* 0x000f220000300800 */
[----:B--2---:R-:W-:-:S05]  /*21650*/  IADD3.X R9, PT, PT, R9, UR52, RZ, P5, !PT ;  /* 0x0000003409097c10 */ /* 0x004fca000affe4ff */
[----:B------:R0:W-:Y:S04]  /*21660*/  STL [R1+0x87c], R9 ;  /* 0x00087c0901007387 */ /* 0x0001e80000100800 */
[----:B------:R-:W-:Y:S04]  /*21670*/  STL [R1+0x500], R12 ;  /* 0x0005000c01007387 */ /* 0x000fe80000100800 */
[----:B0-----:R-:W2:Y:S04]  /*21680*/  LDL.LU R9, [R1+0x504] ;  /* 0x0005040001097983 */ /* 0x001ea80000300800 */
[----:B------:R-:W2:Y:S04]  /*21690*/  LDL.LU R32, [R1+0x860] ;  /* 0x0008600001207983 */ /* 0x000ea80000300800 */
[----:B------:R-:W2:Y:S04]  /*216a0*/  LDL.LU R31, [R1+0x4fc] ;  /* 0x0004fc00011f7983 */ /* 0x000ea80000300800 */
[----:B------:R-:W2:Y:S01]  /*216b0*/  LDL.LU R30, [R1+0x4f8] ;  /* 0x0004f800011e7983 */ /* 0x000ea20000300800 */
[----:B---3--:R-:W-:-:S05]  /*216c0*/  IADD3 R8, P5, PT, R8, UR21, RZ ;  /* 0x0000001508087c10 */ /* 0x008fca000ffbe0ff */
[----:B------:R0:W-:Y:S04]  /*216d0*/  STL [R1+0x878], R8 ;  /* 0x0008780801007387 */ /* 0x0001e80000100800 */
[----:B------:R-:W3:Y:S04]  /*216e0*/  LDL.LU R29, [R1+0x874] ;  /* 0x00087400011d7983 */ /* 0x000ee80000300800 */
[----:B------:R-:W3:Y:S04]  /*216f0*/  LDL.LU R28, [R1+0x4f0] ;  /* 0x0004f000011c7983 */ /* 0x000ee80000300800 */
[----:B0-----:R-:W3:Y:S04]  /*21700*/  LDL.LU R8, [R1+0x86c] ;  /* 0x00086c0001087983 */ /* 0x001ee80000300800 */
[----:B------:R-:W3:Y:S04]  /*21710*/  LDL.LU R27, [R1+0x4e8] ;  /* 0x0004e800011b7983 */ /* 0x000ee80000300800 */
[----:B------:R-:W3:Y:S04]  /*21720*/  LDL.LU R26, [R1+0x864] ;  /* 0x00086400011a7983 */ /* 0x000ee80000300800 */
[----:B------:R-:W3:Y:S01]  /*21730*/  LDL.LU R25, [R1+0x4e0] ;  /* 0x0004e00001197983 */ /* 0x000ee20000300800 */
[----:B----4-:R-:W-:-:S05]  /*21740*/  IADD3.X R7, PT, PT, R7, UR52, RZ, P6, !PT ;  /* 0x0000003407077c10 */ /* 0x010fca000b7fe4ff */
        /* <DEDUP_REMOVED lines=18> */
[----:B------:R-:W-:-:S05]  /*21870*/  IADD3.X R10, PT, PT, R10, UR52, RZ, P2, !PT ;  /* 0x000000340a0a7c10 */ /* 0x000fca00097fe4ff */
[----:B------:R0:W-:Y:S04]  /*21880*/  STL [R1+0x50c], R10 ;  /* 0x00050c0a01007387 */ /* 0x0001e80000100800 */
[----:B0-----:R-:W4:Y:S01]  /*21890*/  LDL.LU R10, [R1+0x4c0] ;  /* 0x0004c000010a7983 */ /* 0x001f220000300800 */
[----:B------:R-:W-:Y:S02]  /*218a0*/  IADD3 R33, P2, PT, R33, UR21, RZ ;  /* 0x0000001521217c10 */ /* 0x000fe4000ff5e0ff */
[----:B--2---:R-:W-:-:S05]  /*218b0*/  IADD3.X R9, PT, PT, R9, UR52, RZ, P3, !PT ;  /* 0x0000003409097c10 */ /* 0x004fca0009ffe4ff */
[----:B------:R0:W-:Y:S04]  /*218c0*/  STL [R1+0x504], R9 ;  /* 0x0005040901007387 */ /* 0x0001e80000100800 */
[----:B0-----:R-:W2:Y:S01]  /*218d0*/  LDL.LU R9, [R1+0x83c] ;  /* 0x00083c0001097983 */ /* 0x001ea20000300800 */
[----:B------:R-:W-:Y:S02]  /*218e0*/  IADD3 R32, P3, PT, R32, UR21, RZ ;  /* 0x0000001520207c10 */ /* 0x000fe4000ff7e0ff */
[----:B------:R-:W-:Y:S02]  /*218f0*/  IADD3.X R31, PT, PT, R31, UR52, RZ, P4, !PT ;  /* 0x000000341f1f7c10 */ /* 0x000fe4000a7fe4ff */
[----:B------:R-:W-:Y:S01]  /*21900*/  IADD3 R30, P4, PT, R30, UR21, RZ ;  /* 0x000000151e1e7c10 */ /* 0x000fe2000ff9e0ff */
[----:B------:R-:W-:Y:S04]  /*21910*/  STL [R1+0x868], R33 ;  /* 0x0008682101007387 */ /* 0x000fe80000100800 */
[----:B------:R-:W-:Y:S01]  /*21920*/  STL [R1+0x860], R32 ;  /* 0x0008602001007387 */ /* 0x000fe20000100800 */
[----:B---3--:R-:W-:-:S03]  /*21930*/  IADD3.X R29, PT, PT, R29, UR52, RZ, P5, !PT ;  /* 0x000000341d1d7c10 */ /* 0x008fc6000affe4ff */
[----:B------:R-:W-:Y:S01]  /*21940*/  STL [R1+0x4fc], R31 ;  /* 0x0004fc1f01007387 */ /* 0x000fe20000100800 */
[----:B------:R-:W-:Y:S02]  /*21950*/  IADD3 R28, P5, PT, R28, UR21, RZ ;  /* 0x000000151c1c7c10 */ /* 0x000fe4000ffbe0ff */
[----:B------:R-:W-:Y:S01]  /*21960*/  IADD3.X R8, PT, PT, R8, UR52, RZ, P6, !PT ;  /* 0x0000003408087c10 */ /* 0x000fe2000b7fe4ff */
[----:B------:R-:W-:Y:S01]  /*21970*/  STL [R1+0x4f8], R30 ;  /* 0x0004f81e01007387 */ /* 0x000fe20000100800 */
[----:B------:R-:W-:-:S03]  /*21980*/  IADD3 R27, P6, PT, R27, UR21, RZ ;  /* 0x000000151b1b7c10 */ /* 0x000fc6000ffde0ff */
[----:B------:R0:W-:Y:S01]  /*21990*/  STL [R1+0x86c], R8 ;  /* 0x00086c0801007387 */ /* 0x0001e20000100800 */
[----:B------:R-:W-:-:S03]  /*219a0*/  IADD3.X R26, PT, PT, R26, UR52, RZ, P2, !PT ;  /* 0x000000341a1a7c10 */ /* 0x000fc600097fe4ff */
[----:B------:R-:W-:Y:S01]  /*219b0*/  STL [R1+0x874], R29 ;  /* 0x0008741d01007387 */ /* 0x000fe20000100800 */
[----:B------:R-:W-:-:S03]  /*219c0*/  IADD3 R25, P2, PT, R25, UR21, RZ ;  /* 0x0000001519197c10 */ /* 0x000fc6000ff5e0ff */
[----:B0-----:R-:W3:Y:S04]  /*219d0*/  LDL.LU R8, [R1+0x838] ;  /* 0x0008380001087983 */ /* 0x001ee80000300800 */
[----:B------:R-:W-:Y:S04]  /*219e0*/  STL [R1+0x4f0], R28 ;  /* 0x0004f01c01007387 */ /* 0x000fe80000100800 */
[----:B------:R-:W-:Y:S01]  /*219f0*/  STL [R1+0x4e8], R27 ;  /* 0x0004e81b01007387 */ /* 0x000fe20000100800 */
[----:B----4-:R-:W-:-:S03]  /*21a00*/  IADD3.X R24, PT, PT, R24, UR52, RZ, P3, !PT ;  /* 0x0000003418187c10 */ /* 0x010fc60009ffe4ff */
[----:B------:R-:W-:Y:S01]  /*21a10*/  STL [R1+0x864], R26 ;  /* 0x0008641a01007387 */ /* 0x000fe20000100800 */
[----:B------:R-:W-:-:S03]  /*21a20*/  IADD3.X R7, PT, PT, R7, UR52, RZ, P4, !PT ;  /* 0x0000003407077c10 */ /* 0x000fc6000a7fe4ff */
[----:B------:R-:W-:Y:S04]  /*21a30*/  STL [R1+0x4e0], R25 ;  /* 0x0004e01901007387 */ /* 0x000fe80000100800 */
[----:B------:R0:W-:Y:S04]  /*21a40*/  STL [R1+0x4f4], R7 ;  /* 0x0004f40701007387 */ /* 0x0001e80000100800 */
[----:B------:R-:W-:Y:S04]  /*21a50*/  STL [R1+0x85c], R24 ;  /* 0x00085c1801007387 */ /* 0x000fe80000100800 */
[----:B0-----:R-:W4:Y:S01]  /*21a60*/  LDL.LU R7, [R1+0x4d4] ;  /* 0x0004d40001077983 */ /* 0x001f220000300800 */
[----:B------:R-:W-:-:S02]  /*21a70*/  IADD3 R23, P3, PT, R23, UR21, RZ ;  /* 0x0000001517177c10 */ /* 0x000fc4000ff7e0ff */
[----:B------:R-:W-:Y:S02]  /*21a80*/  IADD3 R22, P4, PT, R22, UR21, RZ ;  /* 0x0000001516167c10 */ /* 0x000fe4000ff9e0ff */
[----:B------:R-:W-:Y:S02]  /*21a90*/  IADD3.X R21, PT, PT, R21, UR52, RZ, P5, !PT ;  /* 0x0000003415157c10 */ /* 0x000fe4000affe4ff */
[----:B------:R-:W-:Y:S01]  /*21aa0*/  IADD3 R20, P5, PT, R20, UR21, RZ ;  /* 0x0000001514147c10 */ /* 0x000fe2000ffbe0ff */
        /* <DEDUP_REMOVED lines=18> */
[----:B------:R0:W-:Y:S04]  /*21bd0*/  STL [R1+0x4c8], R11 ;  /* 0x0004c80b01007387 */ /* 0x0001e80000100800 */
[----:B------:R-:W-:Y:S04]  /*21be0*/  STL [R1+0x4d0], R14 ;  /* 0x0004d00e01007387 */ /* 0x000fe80000100800 */
[----:B0-----:R-:W4:Y:S04]  /*21bf0*/  LDL.LU R11, [R1+0x830] ;  /* 0x00083000010b7983 */ /* 0x001f280000300800 */
[----:B------:R-:W-:Y:S04]  /*21c00*/  STL [R1+0x84c], R13 ;  /* 0x00084c0d01007387 */ /* 0x000fe80000100800 */
[----:B------:R-:W4:Y:S01]  /*21c10*/  LDL.LU R33, [R1+0x4cc] ;  /* 0x0004cc0001217983 */ /* 0x000f220000300800 */
[----:B------:R-:W-:-:S05]  /*21c20*/  IADD3 R10, P5, PT, R10, UR21, RZ ;  /* 0x000000150a0a7c10 */ /* 0x000fca000ffbe0ff */
[----:B------:R0:W-:Y:S04]  /*21c30*/  STL [R1+0x4c0], R10 ;  /* 0x0004c00a01007387 */ /* 0x0001e80000100800 */
[----:B------:R-:W-:Y:S04]  /*21c40*/  STL [R1+0x844], R12 ;  /* 0x0008440c01007387 */ /* 0x000fe80000100800 */
[----:B0-----:R-:W4:Y:S04]  /*21c50*/  LDL.LU R10, [R1+0x828] ;  /* 0x00082800010a7983 */ /* 0x001f280000300800 */
[----:B------:R-:W4:Y:S04]  /*21c60*/  LDL.LU R32, [R1+0x4c4] ;  /* 0x0004c40001207983 */ /* 0x000f280000300800 */
[----:B------:R-:W4:Y:S04]  /*21c70*/  LDL.LU R31, [R1+0x820] ;  /* 0x00082000011f7983 */ /* 0x000f280000300800 */
[----:B------:R-:W4:Y:S01]  /*21c80*/  LDL.LU R30, [R1+0x4bc] ;  /* 0x0004bc00011e7983 */ /* 0x000f220000300800 */
[----:B--2---:R-:W-:-:S05]  /*21c90*/  IADD3.X R9, PT, PT, R9, UR52, RZ, P6, !PT ;  /* 0x0000003409097c10 */ /* 0x004fca000b7fe4ff */
[----:B------:R0:W-:Y:S04]  /*21ca0*/  STL [R1+0x83c], R9 ;  /* 0x00083c0901007387 */ /* 0x0001e80000100800 */
[----:B------:R-:W2:Y:S04]  /*21cb0*/  LDL.LU R29, [R1+0x4b8] ;  /* 0x0004b800011d7983 */ /* 0x000ea80000300800 */
[----:B------:R-:W2:Y:S04]  /*21cc0*/  LDL.LU R28, [R1+0x834] ;  /* 0x00083400011c7983 */ /* 0x000ea80000300800 */
        /* <DEDUP_REMOVED lines=23> */
[----:B------:R-:W-:-:S05]  /*21e40*/  IADD3 R11, P2, PT, R11, UR21, RZ ;  /* 0x000000150b0b7c10 */ /* 0x000fca000ff5e0ff */
[----:B------:R0:W-:Y:S01]  /*21e50*/  STL [R1+0x830], R11 ;  /* 0x0008300b01007387 */ /* 0x0001e20000100800 */
[----:B------:R-:W-:-:S03]  /*21e60*/  IADD3.X R33, PT, PT, R33, UR52, RZ, P3, !PT ;  /* 0x0000003421217c10 */ /* 0x000fc60009ffe4ff */
[----:B0-----:R-:W4:Y:S01]  /*21e70*/  LDL.LU R11, [R1+0x804] ;  /* 0x00080400010b7983 */ /* 0x001f220000300800 */
[----:B------:R-:W-:Y:S02]  /*21e80*/  IADD3 R10, P3, PT, R10, UR21, RZ ;  /* 0x000000150a0a7c10 */ /* 0x000fe4000ff7e0ff */
[----:B------:R-:W-:-:S03]  /*21e90*/  IADD3.X R32, PT, PT, R32, UR52, RZ, P4, !PT ;  /* 0x0000003420207c10 */ /* 0x000fc6000a7fe4ff */
[----:B------:R0:W-:Y:S01]  /*21ea0*/  STL [R1+0x828], R10 ;  /* 0x0008280a01007387 */ /* 0x0001e20000100800 */
[----:B------:R-:W-:Y:S02]  /*21eb0*/  IADD3 R31, P4, PT, R31, UR21, RZ ;  /* 0x000000151f1f7c10 */ /* 0x000fe4000ff9e0ff */
[----:B------:R-:W-:Y:S01]  /*21ec0*/  IADD3.X R30, PT, PT, R30, UR52, RZ, P5, !PT ;  /* 0x000000341e1e7c10 */ /* 0x000fe2000affe4ff */
        /* <DEDUP_REMOVED lines=14> */
[----:B------:R-:W-:Y:S04]  /*21fb0*/  STL [R1+0x834], R28 ;  /* 0x0008341c01007387 */ /* 0x000fe80000100800 */
[----:B------:R-:W-:Y:S01]  /*21fc0*/  STL [R1+0x82c], R27 ;  /* 0x00082c1b01007387 */ /* 0x000fe20000100800 */
[----:B---3--:R-:W-:Y:S02]  /*21fd0*/  IADD3 R24, P3, PT, R24, UR21, RZ ;  /* 0x0000001518187c10 */ /* 0x008fe4000ff7e0ff */
[----:B------:R-:W-:Y:S01]  /*21fe0*/  IADD3.X R23, PT, PT, R23, UR52, RZ, P4, !PT ;  /* 0x0000003417177c10 */ /* 0x000fe2000a7fe4ff */
        /* <DEDUP_REMOVED lines=8> */
[----:B0-----:R-:W3:Y:S04]  /*22070*/  LDL.LU R8, [R1+0x7f8] ;  /* 0x0007f80001087983 */ /* 0x001ee80000300800 */
[----:B------:R-:W-:Y:S01]  /*22080*/  STL [R1+0x81c], R23 ;  /* 0x00081c1701007387 */ /* 0x000fe20000100800 */
[----:B----4-:R-:W-:-:S03]  /*22090*/  IADD3 R19, P6, PT, R19, UR21, RZ ;  /* 0x0000001513137c10 */ /* 0x010fc6000ffde0ff */
        /* <DEDUP_REMOVED lines=13> */
[----:B------:R-:W-:Y:S04]  /*22170*/  STL [R1+0x498], R15 ;  /* 0x0004980f01007387 */ /* 0x000fe80000100800 */
[----:B------:R0:W-:Y:S04]  /*22180*/  STL [R1+0x80c], R7 ;  /* 0x00080c0701007387 */ /* 0x0001e80000100800 */
[----:B------:R-:W-:Y:S04]  /*22190*/  STL [R1+0x814], R14 ;  /* 0x0008140e01007387 */ /* 0x000fe80000100800 */
[----:B0-----:R-:W4:Y:S01]  /*221a0*/  LDL.LU R7, [R1+0x494] ;  /* 0x0004940001077983 */ /* 0x001f220000300800 */
[----:B------:R-:W-:-:S02]  /*221b0*/  IADD3 R13, P4, PT, R13, UR21, RZ ;  /* 0x000000150d0d7c10 */ /* 0x000fc4000ff9e0ff */
[----:B------:R-:W-:-:S03]  /*221c0*/  IADD3 R12, P5, PT, R12, UR21, RZ ;  /* 0x000000150c0c7c10 */ /* 0x000fc6000ffbe0ff */
[----:B------:R-:W-:Y:S04]  /*221d0*/  STL [R1+0x490], R13 ;  /* 0x0004900d01007387 */ /* 0x000fe80000100800 */
[----:B------:R-:W4:Y:S01]  /*221e0*/  LDL.LU R33, [R1+0x7f0] ;  /* 0x0007f00001217983 */ /* 0x000f220000300800 */
[----:B------:R-:W-:-:S05]  /*221f0*/  IADD3.X R11, PT, PT, R11, UR52, RZ, P6, !PT ;  /* 0x000000340b0b7c10 */ /* 0x000fca000b7fe4ff */
[----:B------:R0:W-:Y:S04]  /*22200*/  STL [R1+0x804], R11 ;  /* 0x0008040b01007387 */ /* 0x0001e80000100800 */
[----:B------:R-:W-:Y:S04]  /*22210*/  STL [R1+0x488], R12 ;  /* 0x0004880c01007387 */ /* 0x000fe80000100800 */
        /* <DEDUP_REMOVED lines=31> */
[----:B----4-:R-:W-:-:S05]  /*22410*/  IADD3.X R7, PT, PT, R7, UR52, RZ, P3, !PT ;  /* 0x0000003407077c10 */ /* 0x010fca0009ffe4ff */
[----:B------:R0:W-:Y:S04]  /*22420*/  STL [R1+0x494], R7 ;  /* 0x0004940701007387 */ /* 0x0001e80000100800 */
[----:B0-----:R-:W4:Y:S01]  /*22430*/  LDL.LU R7, [R1+0x448] ;  /* 0x0004480001077983 */ /* 0x001f220000300800 */
[----:B------:R-:W-:Y:S02]  /*22440*/  IADD3 R33, P3, PT, R33, UR21, RZ ;  /* 0x0000001521217c10 */ /* 0x000fe4000ff7e0ff */
[----:B------:R-:W-:Y:S02]  /*22450*/  IADD3.X R11, PT, PT, R11, UR52, RZ, P4, !PT ;  /* 0x000000340b0b7c10 */ /* 0x000fe4000a7fe4ff */
[----:B------:R-:W-:-:S03]  /*22460*/  IADD3 R32, P4, PT, R32, UR21, RZ ;  /* 0x0000001520207c10 */ /* 0x000fc6000ff9e0ff */
[----:B------:R0:W-:Y:S01]  /*22470*/  STL [R1+0x48c], R11 ;  /* 0x00048c0b01007387 */ /* 0x0001e20000100800 */
[----:B------:R-:W-:Y:S02]  /*22480*/  IADD3.X R31, PT, PT, R31, UR52, RZ, P5, !PT ;  /* 0x000000341f1f7c10 */ /* 0x000fe4000affe4ff */
[----:B------:R-:W-:Y:S01]  /*22490*/  IADD3 R30, P5, PT, R30, UR21, RZ ;  /* 0x000000151e1e7c10 */ /* 0x000fe2000ffbe0ff */
[----:B0-----:R-:W4:Y:S04]  /*224a0*/  LDL.LU R11, [R1+0x7c4] ;  /* 0x0007c400010b7983 */ /* 0x001f280000300800 */
        /* <DEDUP_REMOVED lines=10> */
[----:B------:R-:W-:Y:S01]  /*22550*/  STL [R1+0x47c], R29 ;  /* 0x00047c1d01007387 */ /* 0x000fe20000100800 */
[----:B------:R-:W-:-:S03]  /*22560*/  IADD3 R25, P3, PT, R25, UR21, RZ ;  /* 0x0000001519197c10 */ /* 0x000fc6000ff7e0ff */
[----:B0-----:R-:W4:Y:S04]  /*22570*/  LDL.LU R10, [R1+0x440] ;  /* 0x00044000010a7983 */ /* 0x001f280000300800 */
[----:B------:R-:W-:Y:S04]  /*22580*/  STL [R1+0x478], R28 ;  /* 0x0004781c01007387 */ /* 0x000fe80000100800 */
[----:B------:R-:W-:Y:S04]  /*22590*/  STL [R1+0x470], R27 ;  /* 0x0004701b01007387 */ /* 0x000fe80000100800 */
[----:B------:R-:W-:Y:S04]  /*225a0*/  STL [R1+0x7ec], R26 ;  /* 0x0007ec1a01007387 */ /* 0x000fe80000100800 */
[----:B------:R-:W-:Y:S01]  /*225b0*/  STL [R1+0x468], R25 ;  /* 0x0004681901007387 */ /* 0x000fe20000100800 */
[----:B--2---:R-:W-:-:S02]  /*225c0*/  IADD3.X R24, PT, PT, R24, UR52, RZ, P4, !PT ;  /* 0x0000003418187c10 */ /* 0x004fc4000a7fe4ff */
[----:B------:R-:W-:-:S05]  /*225d0*/  IADD3.X R9, PT, PT, R9, UR52, RZ, P5, !PT ;  /* 0x0000003409097c10 */ /* 0x000fca000affe4ff */
[----:B------:R0:W-:Y:S04]  /*225e0*/  STL [R1+0x7dc], R9 ;  /* 0x0007dc0901007387 */ /* 0x0001e80000100800 */
[----:B------:R-:W-:Y:S04]  /*225f0*/  STL [R1+0x7e4], R24 ;  /* 0x0007e41801007387 */ /* 0x000fe80000100800 */
[----:B0-----:R-:W2:Y:S01]  /*22600*/  LDL.LU R9, [R1+0x7bc] ;  /* 0x0007bc0001097983 */ /* 0x001ea20000300800 */
[----:B------:R-:W-:Y:S02]  /*22610*/  IADD3 R23, P4, PT, R23, UR21, RZ ;  /* 0x0000001517177c10 */ /* 0x000fe4000ff9e0ff */
[----:B------:R-:W-:-:S02]  /*22620*/  IADD3 R22, P5, PT, R22, UR21, RZ ;  /* 0x0000001516167c10 */ /* 0x000fc4000ffbe0ff */
[----:B------:R-:W-:Y:S02]  /*22630*/  IADD3.X R21, PT, PT, R21, UR52, RZ, P6, !PT ;  /* 0x0000003415157c10 */ /* 0x000fe4000b7fe4ff */
[----:B------:R-:W-:Y:S01]  /*22640*/  IADD3 R20, P6, PT, R20, UR21, RZ ;  /* 0x0000001514147c10 */ /* 0x000fe2000ffde0ff */
[----:B------:R-:W-:Y:S01]  /*22650*/  STL [R1+0x460], R23 ;  /* 0x0004601701007387 */ /* 0x000fe20000100800 */
[----:B---3--:R-:W-:-:S03]  /*22660*/  IADD3.X R19, PT, PT, R19, UR52, RZ, P2, !PT ;  /* 0x0000003413137c10 */ /* 0x008fc600097fe4ff */
        /* <DEDUP_REMOVED lines=18> */
[----:B0-----:R-:W3:Y:S04]  /*22790*/  LDL.LU R8, [R1+0x7b8] ;  /* 0x0007b80001087983 */ /* 0x001ee80000300800 */
[----:B------:R-:W-:Y:S04]  /*227a0*/  STL [R1+0x7d4], R13 ;  /* 0x0007d40d01007387 */ /* 0x000fe80000100800 */
[----:B------:R-:W3:Y:S01]  /*227b0*/  LDL.LU R33, [R1+0x454] ;  /* 0x0004540001217983 */ /* 0x000ee20000300800 */
[----:B----4-:R-:W-:-:S05]  /*227c0*/  IADD3 R7, P6, PT, R7, UR21, RZ ;  /* 0x0000001507077c10 */ /* 0x010fca000ffde0ff */
[----:B------:R0:W-:Y:S04]  /*227d0*/  STL [R1+0x448], R7 ;  /* 0x0004480701007387 */ /* 0x0001e80000100800 */
[----:B------:R-:W-:Y:S04]  /*227e0*/  STL [R1+0x7cc], R12 ;  /* 0x0007cc0c01007387 */ /* 0x000fe80000100800 */
        /* <DEDUP_REMOVED lines=31> */
[----:B---3--:R-:W-:-:S05]  /*229e0*/  IADD3 R8, P3, PT, R8, UR21, RZ ;  /* 0x0000001508087c10 */ /* 0x008fca000ff7e0ff */
[----:B------:R0:W-:Y:S01]  /*229f0*/  STL [R1+0x7b8], R8 ;  /* 0x0007b80801007387 */ /* 0x0001e20000100800 */
[----:B------:R-:W-:-:S03]  /*22a00*/  IADD3.X R33, PT, PT, R33, UR52, RZ, P4, !PT ;  /* 0x0000003421217c10 */ /* 0x000fc6000a7fe4ff */
[----:B0-----:R-:W3:Y:S01]  /*22a10*/  LDL.LU R8, [R1+0x78c] ;  /* 0x00078c0001087983 */ /* 0x001ee20000300800 */
[----:B----4-:R-:W-:-:S05]  /*22a20*/  IADD3 R7, P4, PT, R7, UR21, RZ ;  /* 0x0000001507077c10 */ /* 0x010fca000ff9e0ff */
[----:B------:R0:W-:Y:S04]  /*22a30*/  STL [R1+0x7b0], R7 ;  /* 0x0007b00701007387 */ /* 0x0001e80000100800 */
[----:B0-----:R-:W4:Y:S01]  /*22a40*/  LDL.LU R7, [R1+0x408] ;  /* 0x0004080001077983 */ /* 0x001f220000300800 */
[----:B------:R-:W-:Y:S02]  /*22a50*/  IADD3.X R32, PT, PT, R32, UR52, RZ, P5, !PT ;  /* 0x0000003420207c10 */ /* 0x000fe4000affe4ff */
[----:B------:R-:W-:Y:S02]  /*22a60*/  IADD3 R31, P5, PT, R31, UR21, RZ ;  /* 0x000000151f1f7c10 */ /* 0x000fe4000ffbe0ff */
[----:B------:R-:W-:Y:S01]  /*22a70*/  IADD3.X R30, PT, PT, R30, UR52, RZ, P6, !PT ;  /* 0x000000341e1e7c10 */ /* 0x000fe2000b7fe4ff */
[----:B------:R-:W-:Y:S04]  /*22a80*/  STL [R1+0x454], R33 ;  /* 0x0004542101007387 */ /* 0x000fe80000100800 */
[----:B------:R-:W-:Y:S01]  /*22a90*/  STL [R1+0x44c], R32 ;  /* 0x00044c2001007387 */ /* 0x000fe20000100800 */
[----:B------:R-:W-:-:S02]  /*22aa0*/  IADD3 R29, P6, PT, R29, UR21, RZ ;  /* 0x000000151d1d7c10 */ /* 0x000fc4000ffde0ff */
        /* <DEDUP_REMOVED lines=9> */
[----:B0-----:R-:W4:Y:S04]  /*22b40*/  LDL.LU R11, [R1+0x784] ;  /* 0x00078400010b7983 */ /* 0x001f280000300800 */
        /* <DEDUP_REMOVED lines=13> */
[----:B------:R-:W-:Y:S04]  /*22c20*/  STL [R1+0x7a4], R23 ;  /* 0x0007a41701007387 */ /* 0x000fe80000100800 */
[----:B------:R-:W-:Y:S04]  /*22c30*/  STL [R1+0x79c], R22 ;  /* 0x00079c1601007387 */ /* 0x000fe80000100800 */
[----:B------:R-:W-:Y:S04]  /*22c40*/  STL [R1+0x798], R21 ;  /* 0x0007981501007387 */ /* 0x000fe80000100800 */
[----:B------:R-:W-:Y:S01]  /*22c50*/  STL [R1+0x434], R20 ;  /* 0x0004341401007387 */ /* 0x000fe20000100800 */
[----:B--2---:R-:W-:-:S02]  /*22c60*/  IADD3 R19, P2, PT, R19, UR21, RZ ;  /* 0x0000001513137c10 */ /* 0x004fc4000ff5e0ff */
        /* <DEDUP_REMOVED lines=10> */
[----:B------:R-:W-:-:S05]  /*22d10*/  IADD3.X R9, PT, PT, R9, UR52, RZ, P6, !PT ;  /* 0x0000003409097c10 */ /* 0x000fca000b7fe4ff */
[----:B------:R0:W-:Y:S04]  /*22d20*/  STL [R1+0x794], R9 ;  /* 0x0007940901007387 */ /* 0x0001e80000100800 */
[----:B------:R-:W-:Y:S04]  /*22d30*/  STL [R1+0x41c], R14 ;  /* 0x00041c0e01007387 */ /* 0x000fe80000100800 */
[----:B0-----:R-:W2:Y:S01]  /*22d40*/  LDL.LU R9, [R1+0x77c] ;  /* 0x00077c0001097983 */ /* 0x001ea20000300800 */
[----:B------:R-:W-:Y:S02]  /*22d50*/  IADD3 R13, P5, PT, R13, UR21, RZ ;  /* 0x000000150d0d7c10 */ /* 0x000fe4000ffbe0ff */
[----:B------:R-:W-:-:S03]  /*22d60*/  IADD3 R12, P6, PT, R12, UR21, RZ ;  /* 0x000000150c0c7c10 */ /* 0x000fc6000ffde0ff */
[----:B------:R-:W-:Y:S04]  /*22d70*/  STL [R1+0x418], R13 ;  /* 0x0004180d01007387 */ /* 0x000fe80000100800 */
[----:B------:R-:W2:Y:S01]  /*22d80*/  LDL.LU R33, [R1+0x778] ;  /* 0x0007780001217983 */ /* 0x000ea20000300800 */
[----:B---3--:R-:W-:-:S05]  /*22d90*/  IADD3.X R8, PT, PT, R8, UR52, RZ, P2, !PT ;  /* 0x0000003408087c10 */ /* 0x008fca00097fe4ff */
[----:B------:R0:W-:Y:S04]  /*22da0*/  STL [R1+0x78c], R8 ;  /* 0x00078c0801007387 */ /* 0x0001e80000100800 */
[----:B------:R-:W-:Y:S04]  /*22db0*/  STL [R1+0x410], R12 ;  /* 0x0004100c01007387 */ /* 0x000fe80000100800 */
[----:B0-----:R-:W3:Y:S04]  /*22dc0*/  LDL.LU R8, [R1+0x414] ;  /* 0x0004140001087983 */ /* 0x001ee80000300800 */
[----:B------:R-:W3:Y:S04]  /*22dd0*/  LDL.LU R32, [R1+0x770] ;  /* 0x0007700001207983 */ /* 0x000ee80000300800 */
[----:B------:R-:W3:Y:S04]  /*22de0*/  LDL.LU R31, [R1+0x40c] ;  /* 0x00040c00011f7983 */ /* 0x000ee80000300800 */
[----:B------:R-:W3:Y:S01]  /*22df0*/  LDL.LU R30, [R1+0x768] ;  /* 0x00076800011e7983 */ /* 0x000ee20000300800 */
[----:B----4-:R-:W-:-:S05]  /*22e00*/  IADD3 R7, P2, PT, R7, UR21, RZ ;  /* 0x0000001507077c10 */ /* 0x010fca000ff5e0ff */
        /* <DEDUP_REMOVED lines=26> */
[----:B--2---:R-:W-:-:S05]  /*22fb0*/  IADD3.X R9, PT, PT, R9, UR52, RZ, P4, !PT ;  /* 0x0000003409097c10 */ /* 0x004fca000a7fe4ff */
[----:B------:R0:W-:Y:S04]  /*22fc0*/  STL [R1+0x77c], R9 ;  /* 0x00077c0901007387 */ /* 0x0001e80000100800 */
[----:B0-----:R-:W2:Y:S01]  /*22fd0*/  LDL.LU R9, [R1+0x3d0] ;  /* 0x0003d00001097983 */ /* 0x001ea20000300800 */
[----:B------:R-:W-:Y:S02]  /*22fe0*/  IADD3 R33, P4, PT, R33, UR21, RZ ;  /* 0x0000001521217c10 */ /* 0x000fe4000ff9e0ff */
[----:B---3--:R-:W-:Y:S02]  /*22ff0*/  IADD3.X R8, PT, PT, R8, UR52, RZ, P5, !PT ;  /* 0x0000003408087c10 */ /* 0x008fe4000affe4ff */
[----:B------:R-:W-:-:S03]  /*23000*/  IADD3 R32, P5, PT, R32, UR21, RZ ;  /* 0x0000001520207c10 */ /* 0x000fc6000ffbe0ff */
[----:B------:R0:W-:Y:S01]  /*23010*/  STL [R1+0x414], R8 ;  /* 0x0004140801007387 */ /* 0x0001e20000100800 */
[----:B------:R-:W-:Y:S02]  /*23020*/  IADD3.X R31, PT, PT, R31, UR52, RZ, P6, !PT ;  /* 0x000000341f1f7c10 */ /* 0x000fe4000b7fe4ff */
[----:B------:R-:W-:Y:S01]  /*23030*/  IADD3 R30, P6, PT, R30, UR21, RZ ;  /* 0x000000151e1e7c10 */ /* 0x000fe2000ffde0ff */
        /* <DEDUP_REMOVED lines=50> */
[----:B--2---:R-:W-:-:S05]  /*23360*/  IADD3 R9, P2, PT, R9, UR21, RZ ;  /* 0x0000001509097c10 */ /* 0x004fca000ff5e0ff */
[----:B------:R0:W-:Y:S04]  /*23370*/  STL [R1+0x3d0], R9 ;  /* 0x0003d00901007387 */ /* 0x0001e80000100800 */
[----:B------:R-:W-:Y:S04]  /*23380*/  STL [R1+0x754], R12 ;  /* 0x0007540c01007387 */ /* 0x000fe80000100800 */
        /* <DEDUP_REMOVED lines=35> */
[----:B--2---:R-:W-:-:S05]  /*235c0*/  IADD3 R9, P5, PT, R9, UR21, RZ ;  /* 0x0000001509097c10 */ /* 0x004fca000ffbe0ff */
[----:B------:R0:W-:Y:S04]  /*235d0*/  STL [R1+0x738], R9 ;  /* 0x0007380901007387 */ /* 0x0001e80000100800 */
[----:B0-----:R-:W2:Y:S01]  /*235e0*/  LDL.LU R9, [R1+0x390] ;  /* 0x0003900001097983 */ /* 0x001ea20000300800 */
[----:B------:R-:W-:Y:S02]  /*235f0*/  IADD3.X R32, PT, PT, R32, UR52, RZ, P6, !PT ;  /* 0x0000003420207c10 */ /* 0x000fe4000b7fe4ff */
[----:B------:R-:W-:Y:S02]  /*23600*/  IADD3 R31, P6, PT, R31, UR21, RZ ;  /* 0x000000151f1f7c10 */ /* 0x000fe4000ffde0ff */
[----:B------:R-:W-:Y:S01]  /*23610*/  IADD3.X R30, PT, PT, R30, UR52, RZ, P2, !PT ;  /* 0x000000341e1e7c10 */ /* 0x000fe200097fe4ff */
[----:B------:R-:W-:Y:S04]  /*23620*/  STL [R1+0x73c], R33 ;  /* 0x00073c2101007387 */ /* 0x000fe80000100800 */
[----:B------:R-:W-:Y:S01]  /*23630*/  STL [R1+0x3d4], R32 ;  /* 0x0003d42001007387 */ /* 0x000fe20000100800 */
[----:B---3--:R-:W-:-:S02]  /*23640*/  IADD3 R29, P2, PT, R29, UR21, RZ ;  /* 0x000000151d1d7c10 */ /* 0x008fc4000ff5e0ff */
        /* <DEDUP_REMOVED lines=10> */
[----:B------:R-:W-:Y:S04]  /*236f0*/  STL [R1+0x3c4], R28 ;  /* 0x0003c41c01007387 */ /* 0x000fe80000100800 */
[----:B------:R-:W-:Y:S01]  /*23700*/  STL [R1+0x3bc], R27 ;  /* 0x0003bc1b01007387 */ /* 0x000fe20000100800 */
[----:B----4-:R-:W-:Y:S02]  /*23710*/  IADD3 R24, P5, PT, R24, UR21, RZ ;  /* 0x0000001518187c10 */ /* 0x010fe4000ffbe0ff */
[----:B------:R-:W-:Y:S01]  /*23720*/  IADD3.X R23, PT, PT, R23, UR52, RZ, P6, !PT ;  /* 0x0000003417177c10 */ /* 0x000fe2000b7fe4ff */
[----:B------:R-:W-:Y:S01]  /*23730*/  STL [R1+0x3b8], R26 ;  /* 0x0003b81a01007387 */ /* 0x000fe20000100800 */
[----:B------:R-:W-:-:S03]  /*23740*/  IADD3 R7, P6, PT, R7, UR21, RZ ;  /* 0x0000001507077c10 */ /* 0x000fc6000ffde0ff */
        /* <DEDUP_REMOVED lines=24> */
[----:B------:R0:W-:Y:S01]  /*238d0*/  STL [R1+0x39c], R11 ;  /* 0x00039c0b01007387 */ /* 0x0001e20000100800 */
[----:B------:R-:W-:-:S03]  /*238e0*/  IADD3 R12, P2, PT, R12, UR21, RZ ;  /* 0x000000150c0c7c10 */ /* 0x000fc6000ff5e0ff */
[----:B------:R-:W-:Y:S04]  /*238f0*/  STL [R1+0x3a4], R14 ;  /* 0x0003a40e01007387 */ /* 0x000fe80000100800 */
[----:B0-----:R-:W4:Y:S04]  /*23900*/  LDL.LU R11, [R1+0x704] ;  /* 0x00070400010b7983 */ /* 0x001f280000300800 */
        /* <DEDUP_REMOVED lines=37> */
[----:B------:R0:W-:Y:S01]  /*23b60*/  STL [R1+0x704], R11 ;  /* 0x0007040b01007387 */ /* 0x0001e20000100800 */
[----:B------:R-:W-:-:S03]  /*23b70*/  IADD3 R33, P5, PT, R33, UR21, RZ ;  /* 0x0000001521217c10 */ /* 0x000fc6000ffbe0ff */
[----:B0-----:R-:W4:Y:S01]  /*23b80*/  LDL.LU R11, [R1+0x358] ;  /* 0x00035800010b7983 */ /* 0x001f220000300800 */
[----:B------:R-:W-:Y:S02]  /*23b90*/  IADD3.X R10, PT, PT, R10, UR52, RZ, P6, !PT ;  /* 0x000000340a0a7c10 */ /* 0x000fe4000b7fe4ff */
[----:B------:R-:W-:-:S03]  /*23ba0*/  IADD3 R32, P6, PT, R32, UR21, RZ ;  /* 0x0000001520207c10 */ /* 0x000fc6000ffde0ff */
[----:B------:R0:W-:Y:S01]  /*23bb0*/  STL [R1+0x6fc], R10 ;  /* 0x0006fc0a01007387 */ /* 0x0001e20000100800 */
[----:B------:R-:W-:Y:S02]  /*23bc0*/  IADD3.X R31, PT, PT, R31, UR52, RZ, P2, !PT ;  /* 0x000000341f1f7c10 */ /* 0x000fe400097fe4ff */
[----:B------:R-:W-:Y:S01]  /*23bd0*/  IADD3 R30, P2, PT, R30, UR21, RZ ;  /* 0x000000151e1e7c10 */ /* 0x000fe2000ff5e0ff */
        /* <DEDUP_REMOVED lines=26> */
[----:B0-----:R-:W3:Y:S04]  /*23d80*/  LDL.LU R8, [R1+0x6cc] ;  /* 0x0006cc0001087983 */ /* 0x001ee80000300800 */
[----:B------:R-:W-:Y:S01]  /*23d90*/  STL [R1+0x370], R23 ;  /* 0x0003701701007387 */ /* 0x000fe20000100800 */
[----:B----4-:R-:W-:-:S03]  /*23da0*/  IADD3.X R19, PT, PT, R19, UR52, RZ, P4, !PT ;  /* 0x0000003413137c10 */ /* 0x010fc6000a7fe4ff */
        /* <DEDUP_REMOVED lines=15> */
[----:B------:R0:W-:Y:S04]  /*23ea0*/  STL [R1+0x6c0], R7 ;  /* 0x0006c00701007387 */ /* 0x0001e80000100800 */
[----:B------:R-:W-:Y:S04]  /*23eb0*/  STL [R1+0x6c8], R14 ;  /* 0x0006c80e01007387 */ /* 0x000fe80000100800 */
[----:B0-----:R-:W4:Y:S01]  /*23ec0*/  LDL.LU R7, [R1+0x348] ;  /* 0x0003480001077983 */ /* 0x001f220000300800 */
[----:B------:R-:W-:-:S03]  /*23ed0*/  IADD3.X R12, PT, PT, R12, UR52, RZ, P3, !PT ;  /* 0x000000340c0c7c10 */ /* 0x000fc60009ffe4ff */
        /* <DEDUP_REMOVED lines=230> */
[----:B------:R-:W-:Y:S01]  /*24d40*/  IADD3.X R30, PT, PT, R30, UR52, RZ, P4, !PT ;  /* 0x000000341e1e7c10 */ /* 0x000fe2000a7fe4ff */
[----:B0-----:R-:W3:Y:S04]  /*24d50*/  LDL.LU R8, [R1+0x5f0] ;  /* 0x0005f00001087983 */ /* 0x001ee80000300800 */
[----:B------:R-:W-:Y:S04]  /*24d60*/  STL [R1+0x64c], R33 ;  /* 0x00064c2101007387 */ /* 0x000fe80000100800 */
[----:B------:R-:W-:Y:S01]  /*24d70*/  STL [R1+0x644], R32 ;  /* 0x0006442001007387 */ /* 0x000fe20000100800 */
[----:B----4-:R-:W-:-:S02]  /*24d80*/  IADD3 R29, P4, PT, R29, UR21, RZ ;  /* 0x000000151d1d7c10 */ /* 0x010fc4000ff9e0ff */
        /* <DEDUP_REMOVED lines=10> */
[----:B------:R-:W-:Y:S04]  /*24e30*/  STL [R1+0x2d4], R28 ;  /* 0x0002d41c01007387 */ /* 0x000fe80000100800 */
[----:B------:R-:W-:Y:S01]  /*24e40*/  STL [R1+0x2cc], R27 ;  /* 0x0002cc1b01007387 */ /* 0x000fe20000100800 */
[----:B------:R-:W-:Y:S02]  /*24e50*/  IADD3 R24, P2, PT, R24, UR21, RZ ;  /* 0x0000001518187c10 */ /* 0x000fe4000ff5e0ff */
        /* <DEDUP_REMOVED lines=529> */
[----:B------:R-:W4:Y:S04]  /*26f70*/  LDL.LU R13, [R1] ;  /* 0x00000000010d7983 */ /* 0x000f280000300800 */
[----:B------:R-:W4:Y:S04]  /*26f80*/  LDL.LU R12, [R1+0x14] ;  /* 0x00001400010c7983 */ /* 0x000f280000300800 */
[----:B0-----:R-:W4:Y:S01]  /*26f90*/  LDL.LU R11, [R1+0xc] ;  /* 0x00000c00010b7983 */ /* 0x001f220000300800 */
[----:B------:R-:W-:-:S02]  /*26fa0*/  IADD3 R10, P4, PT, R10, UR20, RZ ;  /* 0x000000140a0a7c10 */ /* 0x000fc4000ff9e0ff */
[----:B------:R-:W-:-:S03]  /*26fb0*/  IADD3.X R33, PT, PT, R33, UR33, RZ, P5, !PT ;  /* 0x0000002121217c10 */ /* 0x000fc6000affe4ff */
[----:B------:R0:W-:Y:S04]  /*26fc0*/  STL [R1+0x50], R10 ;  /* 0x0000500a01007387 */ /* 0x0001e80000100800 */
        /* <DEDUP_REMOVED lines=50> */
[----:B------:R-:W-:-:S03]  /*272f0*/  IADD3.X R11, PT, PT, R11, UR33, RZ, P3, !PT ;  /* 0x000000210b0b7c10 */ /* 0x000fc60009ffe4ff */
[----:B------:R-:W-:Y:S01]  /*27300*/  STL [R1+0x1c], R14 ;  /* 0x00001c0e01007387 */ /* 0x000fe20000100800 */
[----:B------:R-:W0:Y:S03]  /*27310*/  SYNCS.PHASECHK.TRANS64.TRYWAIT P3, [UR13], R6 ;  /* 0x00000006ff0075a7 */ /* 0x000e26000806110d */
[----:B------:R-:W-:Y:S04]  /*27320*/  STL [R1], R13 ;  /* 0x0000000d01007387 */ /* 0x000fe80000100800 */
[----:B------:R-:W-:Y:S04]  /*27330*/  STL [R1+0x14], R12 ;  /* 0x0000140c01007387 */ /* 0x000fe80000100800 */
[----:B------:R-:W-:Y:S01]  /*27340*/  STL [R1+0xc], R11 ;  /* 0x00000c0b01007387 */ /* 0x000fe20000100800 */
[----:B------:R-:W-:-:S05]  /*27350*/  IADD3.X R10, PT, PT, R10, UR33, RZ, P4, !PT ;  /* 0x000000210a0a7c10 */ /* 0x000fca000a7fe4ff */
[----:B------:R-:W-:Y:S01]  /*27360*/  STL [R1+0x964], R10 ;  /* 0x0009640a01007387 */ /* 0x000fe20000100800 */
[----:B-----5:R-:W-:-:S04]  /*27370*/  IADD3 R162, P4, PT, R162, UR20, RZ ;  /* 0x00000014a2a27c10 */ /* 0x020fc8000ff9e0ff */
[----:B------:R-:W-:Y:S02]  /*27380*/  IADD3.X R161, PT, PT, R161, UR33, RZ, P4, !PT ;  /* 0x00000021a1a17c10 */ /* 0x000fe4000a7fe4ff */
[----:B------:R-:W-:Y:S02]  /*27390*/  IADD3.X R165, PT, PT, R165, UR33, RZ, P6, !PT ;  /* 0x00000021a5a57c10 */ /* 0x000fe4000b7fe4ff */
[----:B------:R-:W-:Y:S02]  /*273a0*/  IADD3 R158, P6, PT, R158, UR20, RZ ;  /* 0x000000149e9e7c10 */ /* 0x000fe4000ffde0ff */
[----:B------:R-:W-:Y:S02]  /*273b0*/  IADD3 R164, P2, PT, R164, UR20, RZ ;  /* 0x00000014a4a47c10 */ /* 0x000fe4000ff5e0ff */
[----:B------:R-:W-:Y:S02]  /*273c0*/  IADD3.X R157, PT, PT, R157, UR33, RZ, P6, !PT ;  /* 0x000000219d9d7c10 */ /* 0x000fe4000b7fe4ff */
[----:B------:R-:W-:-:S02]  /*273d0*/  IADD3 R152, P6, PT, R152, UR20, RZ ;  /* 0x0000001498987c10 */ /* 0x000fc4000ffde0ff */
[----:B------:R-:W-:Y:S02]  /*273e0*/  IADD3.X R163, PT, PT, R163, UR33, RZ, P2, !PT ;  /* 0x00000021a3a37c10 */ /* 0x000fe400097fe4ff */
[----:B------:R-:W-:Y:S02]  /*273f0*/  IADD3 R156, P2, PT, R156, UR20, RZ ;  /* 0x000000149c9c7c10 */ /* 0x000fe4000ff5e0ff */
[----:B------:R-:W-:Y:S02]  /*27400*/  IADD3.X R151, PT, PT, R151, UR33, RZ, P6, !PT ;  /* 0x0000002197977c10 */ /* 0x000fe4000b7fe4ff */
[----:B------:R-:W-:Y:S01]  /*27410*/  IADD3 R144, P6, PT, R144, UR20, RZ ;  /* 0x0000001490907c10 */ /* 0x000fe2000ffde0ff */
[----:B-1----:R-:W-:Y:S01]  /*27420*/  UIMAD UR4, UR23, -0x80, UR53 ;  /* 0xffffff80170478a4 */ /* 0x002fe2000f8e0235 */
[----:B------:R-:W-:Y:S02]  /*27430*/  IADD3.X R155, PT, PT, R155, UR33, RZ, P2, !PT ;  /* 0x000000219b9b7c10 */ /* 0x000fe400097fe4ff */
[----:B------:R-:W-:-:S02]  /*27440*/  IADD3 R150, P2, PT, R150, UR20, RZ ;  /* 0x0000001496967c10 */ /* 0x000fc4000ff5e0ff */
[----:B------:R-:W-:Y:S02]  /*27450*/  IADD3.X R143, PT, PT, R143, UR33, RZ, P6, !PT ;  /* 0x000000218f8f7c10 */ /* 0x000fe4000b7fe4ff */
[----:B------:R-:W-:Y:S02]  /*27460*/  IADD3 R142, P6, PT, R142, UR20, RZ ;  /* 0x000000148e8e7c10 */ /* 0x000fe4000ffde0ff */
[----:B------:R-:W-:Y:S02]  /*27470*/  IADD3.X R149, PT, PT, R149, UR33, RZ, P2, !PT ;  /* 0x0000002195957c10 */ /* 0x000fe400097fe4ff */
[----:B------:R-:W-:Y:S02]  /*27480*/  IADD3.X R141, PT, PT, R141, UR33, RZ, P6, !PT ;  /* 0x000000218d8d7c10 */ /* 0x000fe4000b7fe4ff */
[----:B------:R-:W-:Y:S02]  /*27490*/  PRMT R102, RZ, 0x7610, R102 ;  /* 0x00007610ff667816 */ /* 0x000fe40000000066 */
[----:B--2---:R-:W-:-:S05]  /*274a0*/  IADD3.X R9, PT, PT, R9, UR33, RZ, P5, !PT ;  /* 0x0000002109097c10 */ /* 0x004fca000affe4ff */
[----:B------:R1:W-:Y:S02]  /*274b0*/  STL [R1+0x4], R9 ;  /* 0x0000040901007387 */ /* 0x0003e40000100800 */
[----:B-1----:R-:W1:Y:S01]  /*274c0*/  S2R R9, SR_TID.X ;  /* 0x0000000000097919 */ /* 0x002e620000002100 */
[----:B------:R-:W-:-:S04]  /*274d0*/  IADD3 R160, P5, PT, R160, UR20, RZ ;  /* 0x00000014a0a07c10 */ /* 0x000fc8000ffbe0ff */
[----:B------:R-:W-:Y:S02]  /*274e0*/  IADD3.X R159, PT, PT, R159, UR33, RZ, P5, !PT ;  /* 0x000000219f9f7c10 */ /* 0x000fe4000affe4ff */
[----:B---3--:R-:W-:-:S05]  /*274f0*/  IADD3 R8, P4, PT, R8, UR20, RZ ;  /* 0x0000001408087c10 */ /* 0x008fca000ff9e0ff */
[----:B------:R1:W-:Y:S01]  /*27500*/  STL [R1+0x960], R8 ;  /* 0x0009600801007387 */ /* 0x0003e20000100800 */
[----:B------:R-:W-:Y:S02]  /*27510*/  IADD3 R154, P5, PT, R154, UR20, RZ ;  /* 0x000000149a9a7c10 */ /* 0x000fe4000ffbe0ff */
[----:B-1----:R-:W-:Y:S02]  /*27520*/  SHF.R.U32.HI R8, RZ, 0x6, R9 ;  /* 0x00000006ff087819 */ /* 0x002fe40000011609 */
[----:B------:R-:W-:Y:S02]  /*27530*/  IADD3.X R153, PT, PT, R153, UR33, RZ, P5, !PT ;  /* 0x0000002199997c10 */ /* 0x000fe4000affe4ff */
[----:B------:R-:W-:Y:S02]  /*27540*/  SGXT.U32 R8, R8, 0x1 ;  /* 0x000000010808781a */ /* 0x000fe40000000000 */
[----:B----4-:R-:W-:-:S05]  /*27550*/  IADD3.X R7, PT, PT, R7, UR33, RZ, P4, !PT ;  /* 0x0000002107077c10 */ /* 0x010fca000a7fe4ff */
[----:B------:R1:W-:Y:S01]  /*27560*/  STL [R1+0x95c], R7 ;  /* 0x00095c0701007387 */ /* 0x0003e20000100800 */
[----:B------:R-:W-:Y:S02]  /*27570*/  IADD3 R148, P4, PT, R148, UR20, RZ ;  /* 0x0000001494947c10 */ /* 0x000fe4000ff9e0ff */
[--C-:B-1----:R-:W-:Y:S02]  /*27580*/  SHF.R.U32.HI R7, RZ, 0x6, R9.reuse ;  /* 0x00000006ff077819 */ /* 0x102fe40000011609 */
[----:B------:R-:W-:Y:S02]  /*27590*/  SHF.R.U32.HI R9, RZ, 0x6, R9 ;  /* 0x00000006ff097819 */ /* 0x000fe40000011609 */
[----:B------:R-:W-:Y:S02]  /*275a0*/  SGXT.U32 R7, R7, 0x1 ;  /* 0x000000010707781a */ /* 0x000fe40000000000 */
[----:B------:R-:W-:Y:S02]  /*275b0*/  SGXT.U32 R9, R9, 0x1 ;  /* 0x000000010909781a */ /* 0x000fe40000000000 */
[----:B------:R-:W-:-:S02]  /*275c0*/  IADD3 R146, P5, PT, R146, UR20, RZ ;  /* 0x0000001492927c10 */ /* 0x000fc4000ffbe0ff */
[----:B------:R-:W-:Y:S02]  /*275d0*/  LOP3.LUT R9, R9, 0x2, RZ, 0xfc, !PT ;  /* 0x0000000209097812 */ /* 0x000fe400078efcff */
[----:B------:R-:W-:Y:S02]  /*275e0*/  LOP3.LUT R8, R8, 0x4, RZ, 0xfc, !PT ;  /* 0x0000000408087812 */ /* 0x000fe400078efcff */
[----:B------:R-:W-:Y:S02]  /*275f0*/  LOP3.LUT R7, R7, 0x6, RZ, 0xfc, !PT ;  /* 0x0000000607077812 */ /* 0x000fe400078efcff */
[----:B------:R-:W-:Y:S02]  /*27600*/  IADD3.X R147, PT, PT, R147, UR33, RZ, P4, !PT ;  /* 0x0000002193937c10 */ /* 0x000fe4000a7fe4ff */
[----:B------:R-:W-:Y:S02]  /*27610*/  IADD3.X R145, PT, PT, R145, UR33, RZ, P5, !PT ;  /* 0x0000002191917c10 */ /* 0x000fe4000affe4ff */
[----:B------:R-:W-:-:S02]  /*27620*/  ISETP.GE.AND P5, PT, R9, UR4, PT ;  /* 0x0000000409007c0c */ /* 0x000fc4000bfa6270 */
[----:B------:R-:W-:Y:S02]  /*27630*/  ISETP.GE.AND P4, PT, R8, UR4, PT ;  /* 0x0000000408007c0c */ /* 0x000fe4000bf86270 */
[----:B------:R-:W-:Y:S01]  /*27640*/  ISETP.GE.AND P2, PT, R7, UR4, PT ;  /* 0x0000000407007c0c */ /* 0x000fe2000bf46270 */
[----:B0-----:R-:W-:-:S12]  /*27650*/  @!P3 BRA `(.L_x_8) ;  /* 0x000000f80084b947 */ /* 0x001fd80003800000 */
.L_x_16:
[----:B------:R-:W0:Y:S01]  /*27660*/  S2R R7, SR_TID.X ;  /* 0x0000000000077919 */ /* 0x000e220000002100 */
[----:B------:R-:W-:Y:S01]  /*27670*/  @!P5 IMAD.MOV.U32 R6, RZ, RZ, R144 ;  /* 0x000000ffff06d224 */ /* 0x000fe200078e0090 */
[----:B------:R-:W-:Y:S01]  /*27680*/  PRMT R89, RZ, 0x7610, R89 ;  /* 0x00007610ff597816 */ /* 0x000fe20000000059 */
[----:B------:R-:W1:Y:S01]  /*27690*/  S2R R8, SR_TID.X ;  /* 0x0000000000087919 */ /* 0x000e620000002100 */
[----:B------:R-:W-:Y:S02]  /*276a0*/  PRMT R28, RZ, 0x7610, R28 ;  /* 0x00007610ff1c7816 */ /* 0x000fe4000000001c */
[----:B------:R-:W-:Y:S01]  /*276b0*/  PRMT R78, RZ, 0x7610, R78 ;  /* 0x00007610ff4e7816 */ /* 0x000fe2000000004e */
[----:B------:R-:W2:Y:S01]  /*276c0*/  LDL R79, [R1+0x8] ;  /* 0x00000800014f7983 */ /* 0x000ea20000100800 */
[----:B0-----:R-:W-:-:S04]  /*276d0*/  SHF.R.U32.HI R7, RZ, 0x6, R7 ;  /* 0x00000006ff077819 */ /* 0x001fc80000011607 */
[----:B------:R-:W-:Y:S02]  /*276e0*/  SGXT.U32 R7, R7, 0x1 ;  /* 0x000000010707781a */ /* 0x000fe40000000000 */
[----:B-1----:R-:W-:Y:S02]  /*276f0*/  SHF.R.U32.HI R36, RZ, 0x6, R8 ;  /* 0x00000006ff247819 */ /* 0x002fe40000011608 */
[----:B------:R-:W-:Y:S02]  /*27700*/  LOP3.LUT R7, R7, 0x8, RZ, 0xfc, !PT ;  /* 0x0000000807077812 */ /* 0x000fe400078efcff */
[----:B------:R-:W-:Y:S02]  /*27710*/  SGXT.U32 R36, R36, 0x1 ;  /* 0x000000012424781a */ /* 0x000fe40000000000 */
[----:B------:R-:W-:Y:S01]  /*27720*/  ISETP.GE.AND P3, PT, R7, UR4, PT ;  /* 0x0000000407007c0c */ /* 0x000fe2000bf66270 */
[----:B------:R-:W-:Y:S01]  /*27730*/  @!P5 IMAD.MOV.U32 R7, RZ, RZ, R143 ;  /* 0x000000ffff07d224 */ /* 0x000fe200078e008f */
[----:B------:R-:W-:-:S04]  /*27740*/  LOP3.LUT R36, R36, 0xa, RZ, 0xfc, !PT ;  /* 0x0000000a24247812 */ /* 0x000fc800078efcff */
[----:B------:R0:W3:Y:S01]  /*27750*/  @!P5 LDG.E.U8 R102, desc[UR24][R6.64] ;  /* 0x000000180666d981 */ /* 0x0000e2000c1e1100 */
[--C-:B------:R-:W-:Y:S02]  /*27760*/  SHF.R.U32.HI R2, RZ, 0x6, R8.reuse ;  /* 0x00000006ff027819 */ /* 0x100fe40000011608 */
[----:B------:R-:W-:Y:S02]  /*27770*/  ISETP.GE.AND P5, PT, R36, UR4, PT ;  /* 0x0000000424007c0c */ /* 0x000fe4000bfa6270 */
[----:B------:R-:W-:Y:S01]  /*27780*/  SHF.R.U32.HI R36, RZ, 0x6, R8 ;  /* 0x00000006ff247819 */ /* 0x000fe20000011608 */
[----:B0-----:R-:W-:Y:S02]  /*27790*/  @!P4 IMAD.MOV.U32 R6, RZ, RZ, R146 ;  /* 0x000000ffff06c224 */ /* 0x001fe400078e0092 */
[----:B------:R-:W-:Y:S01]  /*277a0*/  @!P4 IMAD.MOV.U32 R7, RZ, RZ, R145 ;  /* 0x000000ffff07c224 */ /* 0x000fe200078e0091 */
[----:B------:R-:W-:Y:S02]  /*277b0*/  SGXT.U32 R2, R2, 0x1 ;  /* 0x000000010202781a */ /* 0x000fe40000000000 */
[----:B------:R-:W-:-:S02]  /*277c0*/  SGXT.U32 R36, R36, 0x1 ;  /* 0x000000012424781a */ /* 0x000fc40000000000 */
[----:B------:R0:W4:Y:S01]  /*277d0*/  @!P4 LDG.E.U8 R89, desc[UR24][R6.64] ;  /* 0x000000180659c981 */ /* 0x000122000c1e1100 */
[----:B------:R-:W-:Y:S02]  /*277e0*/  LOP3.LUT R2, R2, 0x12, RZ, 0xfc, !PT ;  /* 0x0000001202027812 */ /* 0x000fe400078efcff */
[----:B------:R-:W-:Y:S01]  /*277f0*/  LOP3.LUT R36, R36, 0xc, RZ, 0xfc, !PT ;  /* 0x0000000c24247812 */ /* 0x000fe200078efcff */
[----:B0-----:R-:W-:Y:S02]  /*27800*/  @!P2 IMAD.MOV.U32 R6, RZ, RZ, R148 ;  /* 0x000000ffff06a224 */ /* 0x001fe400078e0094 */
[----:B------:R-:W-:-:S05]  /*27810*/  @!P2 IMAD.MOV.U32 R7, RZ, RZ, R147 ;  /* 0x000000ffff07a224 */ /* 0x000fca00078e0093 */
[----:B------:R0:W5:Y:S01]  /*27820*/  @!P2 LDG.E.U8 R28, desc[UR24][R6.64] ;  /* 0x00000018061ca981 */ /* 0x000162000c1e1100 */
[----:B------:R-:W-:Y:S01]  /*27830*/  ISETP.GE.AND P4, PT, R36, UR4, PT ;  /* 0x0000000424007c0c */ /* 0x000fe2000bf86270 */
[----:B0-----:R-:W-:Y:S02]  /*27840*/  @!P3 IMAD.MOV.U32 R6, RZ, RZ, R150 ;  /* 0x000000ffff06b224 */ /* 0x001fe400078e0096 */
[----:B------:R-:W-:Y:S01]  /*27850*/  @!P3 IMAD.MOV.U32 R7, RZ, RZ, R149 ;  /* 0x000000ffff07b224 */ /* 0x000fe200078e0095 */
[----:B------:R-:W-:-:S04]  /*27860*/  SHF.R.U32.HI R36, RZ, 0x6, R8 ;  /* 0x00000006ff247819 */ /* 0x000fc80000011608 */
[----:B------:R0:W2:Y:S01]  /*27870*/  @!P3 LDG.E.U8 R78, desc[UR24][R6.64] ;  /* 0x00000018064eb981 */ /* 0x0000a2000c1e1100 */
[----:B------:R-:W-:Y:S02]  /*27880*/  ISETP.GE.AND P3, PT, R2, UR4, PT ;  /* 0x0000000402007c0c */ /* 0x000fe4000bf66270 */
[----:B------:R-:W-:Y:S02]  /*27890*/  SHF.R.U32.HI R2, RZ, 0x6, R8 ;  /* 0x00000006ff027819 */ /* 0x000fe40000011608 */
[----:B------:R-:W-:Y:S02]  /*278a0*/  PRMT R104, RZ, 0x7610, R104 ;  /* 0x00007610ff687816 */ /* 0x000fe40000000068 */
[----:B------:R-:W-:Y:S02]  /*278b0*/  SGXT.U32 R2, R2, 0x1 ;  /* 0x000000010202781a */ /* 0x000fe40000000000 */
[----:B------:R-:W-:Y:S01]  /*278c0*/  SGXT.U32 R36, R36, 0x1 ;  /* 0x000000012424781a */ /* 0x000fe20000000000 */
[----:B0-----:R-:W-:-:S02]  /*278d0*/  @!P5 IMAD.MOV.U32 R6, RZ, RZ, R152 ;  /* 0x000000ffff06d224 */ /* 0x001fc400078e0098 */
[----:B------:R-:W-:Y:S01]  /*278e0*/  @!P5 IMAD.MOV.U32 R7, RZ, RZ, R151 ;  /* 0x000000ffff07d224 */ /* 0x000fe200078e0097 */
[----:B------:R-:W-:Y:S02]  /*278f0*/  LOP3.LUT R2, R2, 0x14, RZ, 0xfc, !PT ;  /* 0x0000001402027812 */ /* 0x000fe400078efcff */
[----:B------:R-:W-:Y:S02]  /*27900*/  LOP3.LUT R36, R36, 0x10, RZ, 0xfc, !PT ;  /* 0x0000001024247812 */ /* 0x000fe400078efcff */
[----:B------:R0:W2:Y:S01]  /*27910*/  @!P5 LDG.E.U8 R104, desc[UR24][R6.64] ;  /* 0x000000180668d981 */ /* 0x0000a2000c1e1100 */
[----:B------:R-:W-:Y:S02]  /*27920*/  ISETP.GE.AND P5, PT, R2, UR4, PT ;  /* 0x0000000402007c0c */ /* 0x000fe4000bfa6270 */
[----:B------:R-:W-:Y:S02]  /*27930*/  SHF.R.U32.HI R2, RZ, 0x6, R8 ;  /* 0x00000006ff027819 */ /* 0x000fe40000011608 */
[----:B------:R-:W-:-:S02]  /*27940*/  ISETP.GE.AND P2, PT, R36, UR4, PT ;  /* 0x0000000424007c0c */ /* 0x000fc4000bf46270 */
[----:B------:R-:W-:Y:S01]  /*27950*/  SGXT.U32 R2, R2, 0x1 ;  /* 0x000000010202781a */ /* 0x000fe20000000000 */
[----:B------:R-:W2:Y:S01]  /*27960*/  LDL R36, [R1+0xc] ;  /* 0x00000c0001247983 */ /* 0x000ea20000100800 */
[----:B------:R-:W-:Y:S01]  /*27970*/  PRMT R87, RZ, 0x7610, R87 ;  /* 0x00007610ff577816 */ /* 0x000fe20000000057 */
[----:B0-----:R-:W-:Y:S02]  /*27980*/  @!P4 IMAD.MOV.U32 R6, RZ, RZ, R154 ;  /* 0x000000ffff06c224 */ /* 0x001fe400078e009a */
[----:B------:R-:W-:Y:S01]  /*27990*/  @!P4 IMAD.MOV.U32 R7, RZ, RZ, R153 ;  /* 0x000000ffff07c224 */ /* 0x000fe200078e0099 */
[----:B------:R-:W-:Y:S02]  /*279a0*/  LOP3.LUT R2, R2, 0x16, RZ, 0xfc, !PT ;  /* 0x0000001602027812 */ /* 0x000fe400078efcff */
[----:B------:R-:W-:Y:S02]  /*279b0*/  PRMT R83, RZ, 0x7610, R83 ;  /* 0x00007610ff537816 */ /* 0x000fe40000000053 */
[----:B------:R0:W2:Y:S01]  /*279c0*/  @!P4 LDG.E.U8 R87, desc[UR24][R6.64] ;  /* 0x000000180657c981 */ /* 0x0000a2000c1e1100 */
[----:B------:R-:W-:-:S02]  /*279d0*/  ISETP.GE.AND P4, PT, R2, UR4, PT ;  /* 0x0000000402007c0c */ /* 0x000fc4000bf86270 */
[----:B------:R-:W-:Y:S02]  /*279e0*/  SHF.R.U32.HI R2, RZ, 0x6, R8 ;  /* 0x00000006ff027819 */ /* 0x000fe40000011608 */
[----:B------:R-:W-:Y:S02]  /*279f0*/  PRMT R105, RZ, 0x7610, R105 ;  /* 0x00007610ff697816 */ /* 0x000fe40000000069 */
[----:B------:R-:W-:Y:S01]  /*27a00*/  SGXT.U32 R2, R2, 0x1 ;  /* 0x000000010202781a */ /* 0x000fe20000000000 */
[----:B0-----:R-:W-:Y:S02]  /*27a10*/  @!P2 IMAD.MOV.U32 R6, RZ, RZ, R156 ;  /* 0x000000ffff06a224 */ /* 0x001fe400078e009c */
[----:B------:R-:W-:Y:S01]  /*27a20*/  @!P2 IMAD.MOV.U32 R7, RZ, RZ, R155 ;  /* 0x000000ffff07a224 */ /* 0x000fe200078e009b */
[----:B------:R-:W-:-:S04]  /*27a30*/  LOP3.LUT R2, R2, 0x18, RZ, 0xfc, !PT ;  /* 0x0000001802027812 */ /* 0x000fc800078efcff */
[----:B------:R0:W2:Y:S01]  /*27a40*/  @!P2 LDG.E.U8 R83, desc[UR24][R6.64] ;  /* 0x000000180653a981 */ /* 0x0000a2000c1e1100 */
[----:B------:R-:W-:Y:S02]  /*27a50*/  PRMT R85, RZ, 0x7610, R85 ;  /* 0x00007610ff557816 */ /* 0x000fe40000000055 */
[----:B------:R-:W-:Y:S01]  /*27a60*/  ISETP.GE.AND P2, PT, R2, UR4, PT ;  /* 0x0000000402007c0c */ /* 0x000fe2000bf46270 */
[----:B0-----:R-:W-:Y:S02]  /*27a70*/  @!P3 IMAD.MOV.U32 R6, RZ, RZ, R158 ;  /* 0x000000ffff06b224 */ /* 0x001fe400078e009e */
[----:B------:R-:W-:-:S05]  /*27a80*/  @!P3 IMAD.MOV.U32 R7, RZ, RZ, R157 ;  /* 0x000000ffff07b224 */ /* 0x000fca00078e009d */
[----:B------:R0:W2:Y:S01]  /*27a90*/  @!P3 LDG.E.U8 R105, desc[UR24][R6.64] ;  /* 0x000000180669b981 */ /* 0x0000a2000c1e1100 */
[----:B------:R-:W-:Y:S01]  /*27aa0*/  PRMT R26, RZ, 0x7610, R26 ;  /* 0x00007610ff1a7816 */ /* 0x000fe2000000001a */
[----:B0-----:R-:W-:Y:S02]  /*27ab0*/  @!P5 IMAD.MOV.U32 R6, RZ, RZ, R160 ;  /* 0x000000ffff06d224 */ /* 0x001fe400078e00a0 */
[----:B------:R-:W-:-:S05]  /*27ac0*/  @!P5 IMAD.MOV.U32 R7, RZ, RZ, R159 ;  /* 0x000000ffff07d224 */ /* 0x000fca00078e009f */
[----:B------:R0:W2:Y:S01]  /*27ad0*/  @!P5 LDG.E.U8 R85, desc[UR24][R6.64] ;  /* 0x000000180655d981 */ /* 0x0000a2000c1e1100 */
[----:B------:R-:W-:Y:S01]  /*27ae0*/  PRMT R74, RZ, 0x7610, R74 ;  /* 0x00007610ff4a7816 */ /* 0x000fe2000000004a */
[----:B0-----:R-:W-:Y:S02]  /*27af0*/  @!P4 IMAD.MOV.U32 R6, RZ, RZ, R162 ;  /* 0x000000ffff06c224 */ /* 0x001fe400078e00a2 */
[----:B------:R-:W-:-:S05]  /*27b00*/  @!P4 IMAD.MOV.U32 R7, RZ, RZ, R161 ;  /* 0x000000ffff07c224 */ /* 0x000fca00078e00a1 */
[----:B------:R0:W2:Y:S02]  /*27b10*/  @!P4 LDG.E.U8 R26, desc[UR24][R6.64] ;  /* 0x00000018061ac981 */ /* 0x0000a4000c1e1100 */
[----:B0-----:R-:W-:Y:S02]  /*27b20*/  @!P2 IMAD.MOV.U32 R6, RZ, RZ, R164 ;  /* 0x000000ffff06a224 */ /* 0x001fe400078e00a4 */
[----:B------:R-:W-:-:S05]  /*27b30*/  @!P2 IMAD.MOV.U32 R7, RZ, RZ, R163 ;  /* 0x000000ffff07a224 */ /* 0x000fca00078e00a3 */
[----:B------:R0:W2:Y:S04]  /*27b40*/  @!P2 LDG.E.U8 R74, desc[UR24][R6.64] ;  /* 0x00000018064aa981 */ /* 0x0000a8000c1e1100 */
[----:B------:R-:W0:Y:S01]  /*27b50*/  LDL R7, [R1] ;  /* 0x0000000001077983 */ /* 0x000e220000100800 */
[----:B------:R-:W-:-:S04]  /*27b60*/  SHF.R.U32.HI R2, RZ, 0x6, R8 ;  /* 0x00000006ff027819 */ /* 0x000fc80000011608 */
[----:B------:R-:W-:-:S04]  /*27b70*/  SGXT.U32 R2, R2, 0x1 ;  /* 0x000000010202781a */ /* 0x000fc80000000000 */
[----:B------:R-:W-:-:S04]  /*27b80*/  LOP3.LUT R2, R2, 0x1a, RZ, 0xfc, !PT ;  /* 0x0000001a02027812 */ /* 0x000fc800078efcff */
[----:B------:R-:W-:Y:S02]  /*27b90*/  ISETP.GE.AND P3, PT, R2, UR4, PT ;  /* 0x0000000402007c0c */ /* 0x000fe4000bf66270 */
[----:B------:R-:W-:Y:S02]  /*27ba0*/  PRMT R108, RZ, 0x7610, R108 ;  /* 0x00007610ff6c7816 */ /* 0x000fe4000000006c */
[----:B------:R-:W-:Y:S02]  /*27bb0*/  SHF.R.U32.HI R2, RZ, 0x6, R8 ;  /* 0x00000006ff027819 */ /* 0x000fe40000011608 */
[----:B------:R-:W2:Y:S01]  /*27bc0*/  LDL R8, [R1+0x10] ;  /* 0x0000100001087983 */ /* 0x000ea20000100800 */
[----:B------:R-:W1:Y:S01]  /*27bd0*/  S2R R37, SR_TID.X ;  /* 0x0000000000257919 */ /* 0x000e620000002100 */
[----:B------:R-:W-:-:S05]  /*27be0*/  SGXT.U32 R2, R2, 0x1 ;  /* 0x000000010202781a */ /* 0x000fca0000000000 */
[----:B0-----:R-:W-:Y:S02]  /*27bf0*/  @!P3 IMAD.MOV.U32 R6, RZ, RZ, R7 ;  /* 0x000000ffff06b224 */ /* 0x001fe400078e0007 */
[----:B------:R-:W-:-:S05]  /*27c00*/  @!P3 IMAD.MOV.U32 R7, RZ, RZ, R165 ;  /* 0x000000ffff07b224 */ /* 0x000fca00078e00a5 */
[----:B------:R0:W3:Y:S04]  /*27c10*/  @!P3 LDG.E.U8 R108, desc[UR24][R6.64] ;  /* 0x00000018066cb981 */ /* 0x0000e8000c1e1100 */
[----:B------:R-:W3:Y:S01]  /*27c20*/  LDL R7, [R1+0x4] ;  /* 0x0000040001077983 */ /* 0x000ee20000100800 */
[----:B------:R-:W-:-:S04]  /*27c30*/  LOP3.LUT R2, R2, 0x1c, RZ, 0xfc, !PT ;  /* 0x0000001c02027812 */ /* 0x000fc800078efcff */
[----:B------:R-:W-:Y:S02]  /*27c40*/  ISETP.GE.AND P5, PT, R2, UR4, PT ;  /* 0x0000000402007c0c */ /* 0x000fe4000bfa6270 */
[----:B-1----:R-:W-:-:S04]  /*27c50*/  SHF.R.U32.HI R2, RZ, 0x6, R37 ;  /* 0x00000006ff027819 */ /* 0x002fc80000011625 */
[----:B------:R-:W-:Y:S02]  /*27c60*/  SGXT.U32 R2, R2, 0x1 ;  /* 0x000000010202781a */ /* 0x000fe40000000000 */
[--C-:B0-----:R-:W-:Y:S02]  /*27c70*/  SHF.R.U32.HI R6, RZ, 0x6, R37.reuse ;  /* 0x00000006ff067819 */ /* 0x101fe40000011625 */
[----:B------:R-:W-:Y:S02]  /*27c80*/  LOP3.LUT R2, R2, 0x20, RZ, 0xfc, !PT ;  /* 0x0000002002027812 */ /* 0x000fe400078efcff */
[----:B------:R-:W-:Y:S02]  /*27c90*/  SGXT.U32 R6, R6, 0x1 ;  /* 0x000000010606781a */ /* 0x000fe40000000000 */
[----:B------:R-:W-:Y:S02]  /*27ca0*/  ISETP.GE.AND P4, PT, R2, UR4, PT ;  /* 0x0000000402007c0c */ /* 0x000fe4000bf86270 */
[----:B------:R-:W-:-:S02]  /*27cb0*/  SHF.R.U32.HI R2, RZ, 0x6, R37 ;  /* 0x00000006ff027819 */ /* 0x000fc40000011625 */
[----:B------:R-:W-:Y:S02]  /*27cc0*/  LOP3.LUT R6, R6, 0x24, RZ, 0xfc, !PT ;  /* 0x0000002406067812 */ /* 0x000fe400078efcff */
[----:B------:R-:W-:Y:S02]  /*27cd0*/  SGXT.U32 R2, R2, 0x1 ;  /* 0x000000010202781a */ /* 0x000fe40000000000 */
[----:B------:R-:W-:Y:S02]  /*27ce0*/  PRMT R81, RZ, 0x7610, R81 ;  /* 0x00007610ff517816 */ /* 0x000fe40000000051 */
[----:B------:R-:W-:Y:S01]  /*27cf0*/  ISETP.GE.AND P3, PT, R6, UR4, PT ;  /* 0x0000000406007c0c */ /* 0x000fe2000bf66270 */
[----:B--2---:R-:W-:Y:S01]  /*27d00*/  @!P5 IMAD.MOV.U32 R6, RZ, RZ, R79 ;  /* 0x000000ffff06d224 */ /* 0x004fe200078e004f */
[----:B------:R-:W-:Y:S01]  /*27d10*/  LOP3.LUT R2, R2, 0x22, RZ, 0xfc, !PT ;  /* 0x0000002202027812 */ /* 0x000fe200078efcff */
[----:B------:R-:W2:Y:S01]  /*27d20*/  LDL R79, [R1+0x28] ;  /* 0x00002800014f7983 */ /* 0x000ea20000100800 */
[----:B------:R-:W-:-:S02]  /*27d30*/  PRMT R76, RZ, 0x7610, R76 ;  /* 0x00007610ff4c7816 */ /* 0x000fc4000000004c */
[----:B------:R-:W-:Y:S02]  /*27d40*/  ISETP.GE.AND P2, PT, R2, UR4, PT ;  /* 0x0000000402007c0c */ /* 0x000fe4000bf46270 */
[----:B------:R-:W2:Y:S01]  /*27d50*/  LDL R2, [R1+0x18] ;  /* 0x0000180001027983 */ /* 0x000ea20000100800 */
[----:B------:R-:W-:-:S04]  /*27d60*/  SHF.R.U32.HI R37, RZ, 0x6, R37 ;  /* 0x00000006ff257819 */ /* 0x000fc80000011625 */
[----:B------:R-:W-:-:S04]  /*27d70*/  SGXT.U32 R37, R37, 0x1 ;  /* 0x000000012525781a */ /* 0x000fc80000000000 */
[----:B------:R-:W-:Y:S01]  /*27d80*/  LOP3.LUT R37, R37, 0x26, RZ, 0xfc, !PT ;  /* 0x0000002625257812 */ /* 0x000fe200078efcff */
[----:B---3--:R0:W3:Y:S02]  /*27d90*/  @!P5 LDG.E.U8 R81, desc[UR24][R6.64] ;  /* 0x000000180651d981 */ /* 0x0080e4000c1e1100 */
[----:B0-----:R-:W-:Y:S02]  /*27da0*/  @!P4 IMAD.MOV.U32 R6, RZ, RZ, R8 ;  /* 0x000000ffff06c224 */ /* 0x001fe400078e0008 */
[----:B------:R-:W-:Y:S01]  /*27db0*/  @!P4 IMAD.MOV.U32 R7, RZ, RZ, R36 ;  /* 0x000000ffff07c224 */ /* 0x000fe200078e0024 */
[----:B------:R-:W-:Y:S01]  /*27dc0*/  ISETP.GE.AND P5, PT, R37, UR4, PT ;  /* 0x0000000425007c0c */ /* 0x000fe2000bfa6270 */
[----:B------:R-:W3:Y:S04]  /*27dd0*/  LDL R36, [R1+0x2c] ;  /* 0x00002c0001247983 */ /* 0x000ee80000100800 */
[----:B------:R0:W3:Y:S01]  /*27de0*/  @!P4 LDG.E.U8 R76, desc[UR24][R6.64] ;  /* 0x00000018064cc981 */ /* 0x0000e2000c1e1100 */
[----:B------:R-:W-:-:S02]  /*27df0*/  PRMT R109, RZ, 0x7610, R109 ;  /* 0x00007610ff6d7816 */ /* 0x000fc4000000006d */
[----:B------:R-:W-:Y:S01]  /*27e00*/  PRMT R80, RZ, 0x7610, R80 ;  /* 0x00007610ff507816 */ /* 0x000fe20000000050 */
[----:B------:R-:W3:Y:S04]  /*27e10*/  LDL R8, [R1+0x30] ;  /* 0x0000300001087983 */ /* 0x000ee80000100800 */
[----:B------:R-:W3:Y:S01]  /*27e20*/  LDL R7, [R1+0x14] ;  /* 0x0000140001077983 */ /* 0x000ee20000100800 */
[----:B------:R-:W0:Y:S02]  /*27e30*/  S2R R37, SR_TID.X ;  /* 0x0000000000257919 */ /* 0x000e240000002100 */
[----:B0-----:R-:W-:-:S04]  /*27e40*/  SHF.R.U32.HI R6, RZ, 0x6, R37 ;  /* 0x00000006ff067819 */ /* 0x001fc80000011625 */
[----:B------:R-:W-:-:S04]  /*27e50*/  SGXT.U32 R6, R6, 0x1 ;  /* 0x000000010606781a */ /* 0x000fc80000000000 */
[----:B------:R-:W-:-:S04]  /*27e60*/  LOP3.LUT R6, R6, 0x28, RZ, 0xfc, !PT ;  /* 0x0000002806067812 */ /* 0x000fc800078efcff */
[----:B------:R-:W-:Y:S01]  /*27e70*/  ISETP.GE.AND P4, PT, R6, UR4, PT ;  /* 0x0000000406007c0c */ /* 0x000fe2000bf86270 */
[----:B--2---:R-:W-:-:S05]  /*27e80*/  @!P2 IMAD.MOV.U32 R6, RZ, RZ, R2 ;  /* 0x000000ffff06a224 */ /* 0x004fca00078e0002 */
[----:B---3--:R0:W2:Y:S04]  /*27e90*/  @!P2 LDG.E.U8 R109, desc[UR24][R6.64] ;  /* 0x00000018066da981 */ /* 0x0080a8000c1e1100 */
[----:B------:R-:W0:Y:S04]  /*27ea0*/  LDL R6, [R1+0x1c] ;  /* 0x00001c0001067983 */ /* 0x000e280000100800 */
[----:B------:R-:W0:Y:S02]  /*27eb0*/  LDL R7, [R1+0x20] ;  /* 0x0000200001077983 */ /* 0x000e240000100800 */
[----:B0-----:R-:W-:-:S04]  /*27ec0*/  @!P3 LOP3.LUT R7, R7, R6, RZ, 0x3c, !PT ;  /* 0x000000060707b212 */ /* 0x001fc800078e3cff */
[----:B------:R-:W-:-:S04]  /*27ed0*/  @!P3 LOP3.LUT R6, R7, R6, RZ, 0x3c, !PT ;  /* 0x000000060706b212 */ /* 0x000fc800078e3cff */
[----:B------:R-:W-:-:S05]  /*27ee0*/  @!P3 LOP3.LUT R7, R7, R6, RZ, 0x3c, !PT ;  /* 0x000000060707b212 */ /* 0x000fca00078e3cff */
[----:B------:R0:W3:Y:S04]  /*27ef0*/  @!P3 LDG.E.U8 R80, desc[UR24][R6.64] ;  /* 0x000000180650b981 */ /* 0x0000e8000c1e1100 */
[----:B------:R-:W2:Y:S01]  /*27f00*/  LDL R7, [R1+0x24] ;  /* 0x0000240001077983 */ /* 0x000ea20000100800 */
[--C-:B0-----:R-:W-:Y:S02]  /*27f10*/  SHF.R.U32.HI R6, RZ, 0x6, R37.reuse ;  /* 0x00000006ff067819 */ /* 0x101fe40000011625 */
[----:B------:R-:W-:Y:S02]  /*27f20*/  SHF.R.U32.HI R2, RZ, 0x6, R37 ;  /* 0x00000006ff027819 */ /* 0x000fe40000011625 */
[----:B------:R-:W-:Y:S02]  /*27f30*/  SGXT.U32 R6, R6, 0x1 ;  /* 0x000000010606781a */ /* 0x000fe40000000000 */
[----:B------:R-:W-:-:S02]  /*27f40*/  SGXT.U32 R2, R2, 0x1 ;  /* 0x000000010202781a */ /* 0x000fc40000000000 */
[----:B------:R-:W-:Y:S02]  /*27f50*/  LOP3.LUT R6, R6, 0x2c, RZ, 0xfc, !PT ;  /* 0x0000002c06067812 */ /* 0x000fe400078efcff */
[----:B------:R-:W-:Y:S02]  /*27f60*/  PRMT R24, RZ, 0x7610, R24 ;  /* 0x00007610ff187816 */ /* 0x000fe40000000018 */
[----:B------:R-:W-:Y:S01]  /*27f70*/  ISETP.GE.AND P3, PT, R6, UR4, PT ;  /* 0x0000000406007c0c */ /* 0x000fe2000bf66270 */
[----:B------:R-:W-:Y:S01]  /*27f80*/  @!P5 IMAD.MOV.U32 R6, RZ, RZ, R79 ;  /* 0x000000ffff06d224 */ /* 0x000fe200078e004f */
[----:B------:R-:W-:Y:S01]  /*27f90*/  LOP3.LUT R2, R2, 0x2a, RZ, 0xfc, !PT ;  /* 0x0000002a02027812 */ /* 0x000fe200078efcff */
[----:B------:R-:W3:Y:S01]  /*27fa0*/  LDL R79, [R1+0x48] ;  /* 0x00004800014f7983 */ /* 0x000ee20000100800 */
[----:B------:R-:W-:Y:S02]  /*27fb0*/  PRMT R82, RZ, 0x7610, R82 ;  /* 0x00007610ff527816 */ /* 0x000fe40000000052 */
[----:B------:R-:W-:-:S02]  /*27fc0*/  ISETP.GE.AND P2, PT, R2, UR4, PT ;  /* 0x0000000402007c0c */ /* 0x000fc4000bf46270 */
[----:B------:R-:W3:Y:S01]  /*27fd0*/  LDL R2, [R1+0x38] ;  /* 0x0000380001027983 */ /* 0x000ee20000100800 */
[----:B------:R-:W-:-:S04]  /*27fe0*/  SHF.R.U32.HI R37, RZ, 0x6, R37 ;  /* 0x00000006ff257819 */ /* 0x000fc80000011625 */
[----:B------:R-:W-:-:S04]  /*27ff0*/  SGXT.U32 R37, R37, 0x1 ;  /* 0x000000012525781a */ /* 0x000fc80000000000 */
[----:B------:R-:W-:Y:S01]  /*28000*/  LOP3.LUT R37, R37, 0x30, RZ, 0xfc, !PT ;  /* 0x0000003025257812 */ /* 0x000fe200078efcff */
[----:B--2---:R0:W2:Y:S02]  /*28010*/  @!P5 LDG.E.U8 R24, desc[UR24][R6.64] ;  /* 0x000000180618d981 */ /* 0x0040a4000c1e1100 */
[----:B0-----:R-:W-:Y:S02]  /*28020*/  @!P4 IMAD.MOV.U32 R6, RZ, RZ, R8 ;  /* 0x000000ffff06c224 */ /* 0x001fe400078e0008 */
[----:B------:R-:W-:Y:S01]  /*28030*/  @!P4 IMAD.MOV.U32 R7, RZ, RZ, R36 ;  /* 0x000000ffff07c224 */ /* 0x000fe200078e0024 */
[----:B------:R-:W-:Y:S01]  /*28040*/  ISETP.GE.AND P5, PT, R37, UR4, PT ;  /* 0x0000000425007c0c */ /* 0x000fe2000bfa6270 */
[----:B------:R-:W2:Y:S04]  /*28050*/  LDL R36, [R1+0x4c] ;  /* 0x00004c0001247983 */ /* 0x000ea80000100800 */
[----:B------:R0:W2:Y:S01]  /*28060*/  @!P4 LDG.E.U8 R82, desc[UR24][R6.64] ;  /* 0x000000180652c981 */ /* 0x0000a2000c1e1100 */
[----:B------:R-:W-:-:S02]  /*28070*/  PRMT R111, RZ, 0x7610, R111 ;  /* 0x00007610ff6f7816 */ /* 0x000fc4000000006f */
[----:B------:R-:W-:Y:S01]  /*28080*/  PRMT R77, RZ, 0x7610, R77 ;  /* 0x00007610ff4d7816 */ /* 0x000fe2000000004d */
[----:B------:R-:W2:Y:S04]  /*28090*/  LDL R8, [R1+0x50] ;  /* 0x0000500001087983 */ /* 0x000ea80000100800 */
[----:B------:R-:W2:Y:S01]  /*280a0*/  LDL R7, [R1+0x34] ;  /* 0x0000340001077983 */ /* 0x000ea20000100800 */
[----:B------:R-:W0:Y:S02]  /*280b0*/  S2R R37, SR_TID.X ;  /* 0x0000000000257919 */ /* 0x000e240000002100 */
[----:B0-----:R-:W-:-:S04]  /*280c0*/  SHF.R.U32.HI R6, RZ, 0x6, R37 ;  /* 0x00000006ff067819 */ /* 0x001fc80000011625 */
[----:B------:R-:W-:-:S04]  /*280d0*/  SGXT.U32 R6, R6, 0x1 ;  /* 0x000000010606781a */ /* 0x000fc80000000000 */
[----:B------:R-:W-:-:S04]  /*280e0*/  LOP3.LUT R6, R6, 0x32, RZ, 0xfc, !PT ;  /* 0x0000003206067812 */ /* 0x000fc800078efcff */
[----:B------:R-:W-:Y:S01]  /*280f0*/  ISETP.GE.AND P4, PT, R6, UR4, PT ;  /* 0x0000000406007c0c */ /* 0x000fe2000bf86270 */
[----:B---3--:R-:W-:-:S05]  /*28100*/  @!P2 IMAD.MOV.U32 R6, RZ, RZ, R2 ;  /* 0x000000ffff06a224 */ /* 0x008fca00078e0002 */
[----:B--2---:R0:W2:Y:S04]  /*28110*/  @!P2 LDG.E.U8 R111, desc[UR24][R6.64] ;  /* 0x00000018066fa981 */ /* 0x0040a8000c1e1100 */
        /* <DEDUP_REMOVED lines=175> */
[----:B------:R-:W-:Y:S02]  /*28c10*/  LOP3.LUT R2, R2, 0x58, RZ, 0xfc, !PT ;  /* 0x0000005802027812 */ /* 0x000fe400078efcff */
[----:B------:R-:W-:Y:S02]  /*28c20*/  PRMT R18, RZ, 0x7610, R18 ;  /* 0x00007610ff127816 */ /* 0x000fe40000000012 */
[----:B------:R-:W-:-:S02]  /*28c30*/  ISETP.GE.AND P2, PT, R2, UR4, PT ;  /* 0x0000000402007c0c */ /* 0x000fc4000bf46270 */
[----:B------:R-:W3:Y:S01]  /*28c40*/  LDL R2, [R1+0xd8] ;  /* 0x0000d80001027983 */ /* 0x000ee20000100800 */
[----:B------:R-:W0:Y:S03]  /*28c50*/  S2R R79, SR_TID.X ;  /* 0x00000000004f7919 */ /* 0x000e260000002100 */
[----:B--2---:R1:W2:Y:S02]  /*28c60*/  @!P5 LDG.E.U8 R34, desc[UR24][R6.64] ;  /* 0x000000180622d981 */ /* 0x0042a4000c1e1100 */
[----:B-1----:R-:W-:Y:S02]  /*28c70*/  @!P4 IMAD.MOV.U32 R6, RZ, RZ, R8 ;  /* 0x000000ffff06c224 */ /* 0x002fe400078e0008 */
[----:B------:R-:W-:Y:S01]  /*28c80*/  @!P4 IMAD.MOV.U32 R7, RZ, RZ, R36 ;  /* 0x000000ffff07c224 */ /* 0x000fe200078e0024 */
[----:B------:R-:W-:Y:S01]  /*28c90*/  PRMT R92, RZ, 0x7610, R92 ;  /* 0x00007610ff5c7816 */ /* 0x000fe2000000005c */
[----:B------:R-:W2:Y:S04]  /*28ca0*/  LDL R36, [R1+0xec] ;  /* 0x0000ec0001247983 */ /* 0x000ea80000100800 */
[----:B------:R0:W2:Y:S01]  /*28cb0*/  @!P4 LDG.E.U8 R18, desc[UR24][R6.64] ;  /* 0x000000180612c981 */ /* 0x0000a2000c1e1100 */
[----:B------:R-:W-:-:S02]  /*28cc0*/  SHF.R.U32.HI R37, RZ, 0x6, R37 ;  /* 0x00000006ff257819 */ /* 0x000fc40000011625 */
[----:B------:R-:W-:Y:S01]  /*28cd0*/  PRMT R99, RZ, 0x7610, R99 ;  /* 0x00007610ff637816 */ /* 0x000fe20000000063 */
[----:B------:R-:W2:Y:S04]  /*28ce0*/  LDL R8, [R1+0xf0] ;  /* 0x0000f00001087983 */ /* 0x000ea80000100800 */
[----:B------:R-:W2:Y:S01]  /*28cf0*/  LDL R7, [R1+0xd4] ;  /* 0x0000d40001077983 */ /* 0x000ea20000100800 */
[----:B0-----:R-:W-:-:S04]  /*28d00*/  SHF.R.U32.HI R6, RZ, 0x6, R79 ;  /* 0x00000006ff067819 */ /* 0x001fc8000001164f */
[----:B------:R-:W-:-:S04]  /*28d10*/  SGXT.U32 R6, R6, 0x1 ;  /* 0x000000010606781a */ /* 0x000fc80000000000 */
[----:B------:R-:W-:-:S04]  /*28d20*/  LOP3.LUT R6, R6, 0x60, RZ, 0xfc, !PT ;  /* 0x0000006006067812 */ /* 0x000fc800078efcff */
[----:B------:R-:W-:Y:S01]  /*28d30*/  ISETP.GE.AND P4, PT, R6, UR4, PT ;  /* 0x0000000406007c0c */ /* 0x000fe2000bf86270 */
[----:B---3--:R-:W-:-:S05]  /*28d40*/  @!P2 IMAD.MOV.U32 R6, RZ, RZ, R2 ;  /* 0x000000ffff06a224 */ /* 0x008fca00078e0002 */
[----:B--2---:R0:W2:Y:S04]  /*28d50*/  @!P2 LDG.E.U8 R92, desc[UR24][R6.64] ;  /* 0x00000018065ca981 */ /* 0x0040a8000c1e1100 */
[----:B------:R-:W0:Y:S04]  /*28d60*/  LDL R6, [R1+0xdc] ;  /* 0x0000dc0001067983 */ /* 0x000e280000100800 */
[----:B------:R-:W0:Y:S01]  /*28d70*/  LDL R7, [R1+0xe0] ;  /* 0x0000e00001077983 */ /* 0x000e220000100800 */
[----:B------:R-:W-:-:S04]  /*28d80*/  SGXT.U32 R37, R37, 0x1 ;  /* 0x000000012525781a */ /* 0x000fc80000000000 */
[----:B------:R-:W-:-:S04]  /*28d90*/  LOP3.LUT R37, R37, 0x5c, RZ, 0xfc, !PT ;  /* 0x0000005c25257812 */ /* 0x000fc800078efcff */
[----:B------:R-:W-:Y:S02]  /*28da0*/  ISETP.GE.AND P5, PT, R37, UR4, PT ;  /* 0x0000000425007c0c */ /* 0x000fe4000bfa6270 */
[----:B------:R-:W3:Y:S01]  /*28db0*/  LDL R37, [R1+0xe8] ;  /* 0x0000e80001257983 */ /* 0x000ee20000100800 */
[----:B------:R-:W-:Y:S02]  /*28dc0*/  SHF.R.U32.HI R2, RZ, 0x6, R79 ;  /* 0x00000006ff027819 */ /* 0x000fe4000001164f */
[----:B------:R-:W-:Y:S01]  /*28dd0*/  PRMT R33, RZ, 0x7610, R33 ;  /* 0x00007610ff217816 */ /* 0x000fe20000000021 */
[----:B------:R-:W2:Y:S01]  /*28de0*/  LDL R79, [R1+0xf8] ;  /* 0x0000f800014f7983 */ /* 0x000ea20000100800 */
[----:B------:R-:W-:-:S04]  /*28df0*/  SGXT.U32 R2, R2, 0x1 ;  /* 0x000000010202781a */ /* 0x000fc80000000000 */
[----:B------:R-:W-:-:S04]  /*28e00*/  LOP3.LUT R2, R2, 0x62, RZ, 0xfc, !PT ;  /* 0x0000006202027812 */ /* 0x000fc800078efcff */
[----:B------:R-:W-:Y:S02]  /*28e10*/  ISETP.GE.AND P2, PT, R2, UR4, PT ;  /* 0x0000000402007c0c */ /* 0x000fe4000bf46270 */
[----:B------:R-:W1:Y:S01]  /*28e20*/  S2R R2, SR_TID.X ;  /* 0x0000000000027919 */ /* 0x000e620000002100 */
[----:B0-----:R-:W-:-:S04]  /*28e30*/  @!P3 LOP3.LUT R7, R7, R6, RZ, 0x3c, !PT ;  /* 0x000000060707b212 */ /* 0x001fc800078e3cff */
[----:B------:R-:W-:-:S04]  /*28e40*/  @!P3 LOP3.LUT R6, R7, R6, RZ, 0x3c, !PT ;  /* 0x000000060706b212 */ /* 0x000fc800078e3cff */
[----:B------:R-:W-:-:S05]  /*28e50*/  @!P3 LOP3.LUT R7, R7, R6, RZ, 0x3c, !PT ;  /* 0x000000060707b212 */ /* 0x000fca00078e3cff */
[----:B------:R1:W2:Y:S04]  /*28e60*/  @!P3 LDG.E.U8 R99, desc[UR24][R6.64] ;  /* 0x000000180663b981 */ /* 0x0002a8000c1e1100 */
[----:B------:R-:W2:Y:S01]  /*28e70*/  LDL R7, [R1+0xe4] ;  /* 0x0000e40001077983 */ /* 0x000ea20000100800 */
[----:B-1----:R-:W-:-:S04]  /*28e80*/  SHF.R.U32.HI R6, RZ, 0x6, R2 ;  /* 0x00000006ff067819 */ /* 0x002fc80000011602 */
[----:B------:R-:W-:-:S04]  /*28e90*/  SGXT.U32 R6, R6, 0x1 ;  /* 0x000000010606781a */ /* 0x000fc80000000000 */
[----:B------:R-:W-:-:S04]  /*28ea0*/  LOP3.LUT R6, R6, 0x64, RZ, 0xfc, !PT ;  /* 0x0000006406067812 */ /* 0x000fc800078efcff */
[----:B------:R-:W-:Y:S01]  /*28eb0*/  ISETP.GE.AND P3, PT, R6, UR4, PT ;  /* 0x0000000406007c0c */ /* 0x000fe2000bf66270 */
[----:B---3--:R-:W-:Y:S01]  /*28ec0*/  @!P5 IMAD.MOV.U32 R6, RZ, RZ, R37 ;  /* 0x000000ffff06d224 */ /* 0x008fe200078e0025 */
[----:B------:R-:W-:Y:S01]  /*28ed0*/  PRMT R94, RZ, 0x7610, R94 ;  /* 0x00007610ff5e7816 */ /* 0x000fe2000000005e */
[----:B------:R-:W3:Y:S04]  /*28ee0*/  LDL R37, [R1+0x10c] ;  /* 0x00010c0001257983 */ /* 0x000ee80000100800 */
[----:B--2---:R0:W2:Y:S02]  /*28ef0*/  @!P5 LDG.E.U8 R33, desc[UR24][R6.64] ;  /* 0x000000180621d981 */ /* 0x0040a4000c1e1100 */
[----:B0-----:R-:W-:Y:S02]  /*28f00*/  @!P4 IMAD.MOV.U32 R6, RZ, RZ, R8 ;  /* 0x000000ffff06c224 */ /* 0x001fe400078e0008 */
[----:B------:R-:W-:Y:S01]  /*28f10*/  @!P4 IMAD.MOV.U32 R7, RZ, RZ, R36 ;  /* 0x000000ffff07c224 */ /* 0x000fe200078e0024 */
[----:B------:R-:W0:Y:S04]  /*28f20*/  S2R R8, SR_TID.X ;  /* 0x0000000000087919 */ /* 0x000e280000002100 */
[----:B------:R0:W2:Y:S01]  /*28f30*/  @!P4 LDG.E.U8 R94, desc[UR24][R6.64] ;  /* 0x00000018065ec981 */ /* 0x0000a2000c1e1100 */
[----:B------:R-:W-:-:S02]  /*28f40*/  PRMT R98, RZ, 0x7610, R98 ;  /* 0x00007610ff627816 */ /* 0x000fc40000000062 */
[----:B------:R-:W-:Y:S01]  /*28f50*/  SHF.R.U32.HI R2, RZ, 0x6, R2 ;  /* 0x00000006ff027819 */ /* 0x000fe20000011602 */
[----:B------:R-:W2:Y:S04]  /*28f60*/  LDL R36, [R1+0x110] ;  /* 0x0001100001247983 */ /* 0x000ea80000100800 */
[----:B------:R-:W2:Y:S01]  /*28f70*/  LDL R7, [R1+0xf4] ;  /* 0x0000f40001077983 */ /* 0x000ea20000100800 */
[----:B0-----:R-:W-:-:S04]  /*28f80*/  SHF.R.U32.HI R6, RZ, 0x6, R8 ;  /* 0x00000006ff067819 */ /* 0x001fc80000011608 */
[----:B------:R-:W-:-:S04]  /*28f90*/  SGXT.U32 R6, R6, 0x1 ;  /* 0x000000010606781a */ /* 0x000fc80000000000 */
[----:B------:R-:W-:-:S04]  /*28fa0*/  LOP3.LUT R6, R6, 0x68, RZ, 0xfc, !PT ;  /* 0x0000006806067812 */ /* 0x000fc800078efcff */
[----:B------:R-:W-:Y:S01]  /*28fb0*/  ISETP.GE.AND P4, PT, R6, UR4, PT ;  /* 0x0000000406007c0c */ /* 0x000fe2000bf86270 */
[----:B------:R-:W-:Y:S01]  /*28fc0*/  @!P2 IMAD.MOV.U32 R6, RZ, RZ, R79 ;  /* 0x000000ffff06a224 */ /* 0x000fe200078e004f */
[----:B------:R-:W-:Y:S01]  /*28fd0*/  SGXT.U32 R2, R2, 0x1 ;  /* 0x000000010202781a */ /* 0x000fe20000000000 */
[----:B------:R-:W3:Y:S04]  /*28fe0*/  LDL R79, [R1+0x118] ;  /* 0x00011800014f7983 */ /* 0x000ee80000100800 */
[----:B--2---:R0:W2:Y:S04]  /*28ff0*/  @!P2 LDG.E.U8 R98, desc[UR24][R6.64] ;  /* 0x000000180662a981 */ /* 0x0040a8000c1e1100 */
[----:B------:R-:W0:Y:S04]  /*29000*/  LDL R6, [R1+0xfc] ;  /* 0x0000fc0001067983 */ /* 0x000e280000100800 */
[----:B------:R-:W0:Y:S01]  /*29010*/  LDL R7, [R1+0x100] ;  /* 0x0001000001077983 */ /* 0x000e220000100800 */
[----:B------:R-:W-:-:S02]  /*29020*/  LOP3.LUT R2, R2, 0x66, RZ, 0xfc, !PT ;  /* 0x0000006602027812 */ /* 0x000fc400078efcff */
[----:B------:R-:W-:Y:S02]  /*29030*/  PRMT R32, RZ, 0x7610, R32 ;  /* 0x00007610ff207816 */ /* 0x000fe40000000020 */
[----:B------:R-:W-:Y:S02]  /*29040*/  ISETP.GE.AND P5, PT, R2, UR4, PT ;  /* 0x0000000402007c0c */ /* 0x000fe4000bfa6270 */
[----:B------:R-:W2:Y:S01]  /*29050*/  LDL R2, [R1+0x108] ;  /* 0x0001080001027983 */ /* 0x000ea20000100800 */
[----:B------:R-:W-:-:S04]  /*29060*/  SHF.R.U32.HI R8, RZ, 0x6, R8 ;  /* 0x00000006ff087819 */ /* 0x000fc80000011608 */
[----:B------:R-:W-:-:S04]  /*29070*/  SGXT.U32 R8, R8, 0x1 ;  /* 0x000000010808781a */ /* 0x000fc80000000000 */
[----:B------:R-:W-:-:S04]  /*29080*/  LOP3.LUT R8, R8, 0x6a, RZ, 0xfc, !PT ;  /* 0x0000006a08087812 */ /* 0x000fc800078efcff */
[----:B------:R-:W-:Y:S02]  /*29090*/  ISETP.GE.AND P2, PT, R8, UR4, PT ;  /* 0x0000000408007c0c */ /* 0x000fe4000bf46270 */
[----:B------:R-:W1:Y:S01]  /*290a0*/  S2R R8, SR_TID.X ;  /* 0x0000000000087919 */ /* 0x000e620000002100 */
[----:B0-----:R-:W-:-:S04]  /*290b0*/  @!P3 LOP3.LUT R7, R7, R6, RZ, 0x3c, !PT ;  /* 0x000000060707b212 */ /* 0x001fc800078e3cff */
[----:B------:R-:W-:-:S04]  /*290c0*/  @!P3 LOP3.LUT R6, R7, R6, RZ, 0x3c, !PT ;  /* 0x000000060706b212 */ /* 0x000fc800078e3cff */
[----:B------:R-:W-:-:S05]  /*290d0*/  @!P3 LOP3.LUT R7, R7, R6, RZ, 0x3c, !PT ;  /* 0x000000060707b212 */ /* 0x000fca00078e3cff */
[----:B------:R1:W3:Y:S04]  /*290e0*/  @!P3 LDG.E.U8 R32, desc[UR24][R6.64] ;  /* 0x000000180620b981 */ /* 0x0002e8000c1e1100 */
[----:B------:R-:W3:Y:S01]  /*290f0*/  LDL R7, [R1+0x104] ;  /* 0x0001040001077983 */ /* 0x000ee20000100800 */
[----:B-1----:R-:W-:-:S04]  /*29100*/  SHF.R.U32.HI R6, RZ, 0x6, R8 ;  /* 0x00000006ff067819 */ /* 0x002fc80000011608 */
[----:B------:R-:W-:-:S04]  /*29110*/  SGXT.U32 R6, R6, 0x1 ;  /* 0x000000010606781a */ /* 0x000fc80000000000 */
[----:B------:R-:W-:Y:S02]  /*29120*/  LOP3.LUT R6, R6, 0x6c, RZ, 0xfc, !PT ;  /* 0x0000006c06067812 */ /* 0x000fe400078efcff */
[----:B------:R-:W-:Y:S02]  /*29130*/  PRMT R16, RZ, 0x7610, R16 ;  /* 0x00007610ff107816 */ /* 0x000fe40000000010 */
[----:B------:R-:W-:Y:S01]  /*29140*/  ISETP.GE.AND P3, PT, R6, UR4, PT ;  /* 0x0000000406007c0c */ /* 0x000fe2000bf66270 */
[----:B--2---:R-:W-:Y:S01]  /*29150*/  @!P5 IMAD.MOV.U32 R6, RZ, RZ, R2 ;  /* 0x000000ffff06d224 */ /* 0x004fe200078e0002 */
[----:B------:R-:W-:-:S04]  /*29160*/  PRMT R96, RZ, 0x7610, R96 ;  /* 0x00007610ff607816 */ /* 0x000fc80000000060 */
[----:B---3--:R0:W2:Y:S02]  /*29170*/  @!P5 LDG.E.U8 R16, desc[UR24][R6.64] ;  /* 0x000000180610d981 */ /* 0x0080a4000c1e1100 */
[----:B0-----:R-:W-:Y:S02]  /*29180*/  @!P4 IMAD.MOV.U32 R6, RZ, RZ, R36 ;  /* 0x000000ffff06c224 */ /* 0x001fe400078e0024 */
[----:B------:R-:W-:Y:S01]  /*29190*/  @!P4 IMAD.MOV.U32 R7, RZ, RZ, R37 ;  /* 0x000000ffff07c224 */ /* 0x000fe200078e0025 */
[----:B------:R-:W-:Y:S01]  /*291a0*/  PRMT R95, RZ, 0x7610, R95 ;  /* 0x00007610ff5f7816 */ /* 0x000fe2000000005f */
[----:B------:R-:W3:Y:S04]  /*291b0*/  LDL R37, [R1+0x12c] ;  /* 0x00012c0001257983 */ /* 0x000ee80000100800 */
[----:B------:R0:W2:Y:S01]  /*291c0*/  @!P4 LDG.E.U8 R96, desc[UR24][R6.64] ;  /* 0x000000180660c981 */ /* 0x0000a2000c1e1100 */
[----:B------:R-:W-:-:S02]  /*291d0*/  PRMT R31, RZ, 0x7610, R31 ;  /* 0x00007610ff1f7816 */ /* 0x000fc4000000001f */
[----:B------:R-:W-:Y:S01]  /*291e0*/  SHF.R.U32.HI R2, RZ, 0x6, R8 ;  /* 0x00000006ff027819 */ /* 0x000fe20000011608 */
[----:B------:R-:W2:Y:S04]  /*291f0*/  LDL R36, [R1+0x130] ;  /* 0x0001300001247983 */ /* 0x000ea80000100800 */
[----:B------:R-:W2:Y:S04]  /*29200*/  LDL R8, [R1+0x128] ;  /* 0x0001280001087983 */ /* 0x000ea80000100800 */
[----:B------:R-:W2:Y:S01]  /*29210*/  LDL R7, [R1+0x114] ;  /* 0x0001140001077983 */ /* 0x000ea20000100800 */
[----:B0-----:R-:W-:Y:S01]  /*29220*/  @!P2 IMAD.MOV.U32 R6, RZ, RZ, R79 ;  /* 0x000000ffff06a224 */ /* 0x001fe200078e004f */
[----:B------:R-:W-:-:S02]  /*29230*/  SGXT.U32 R2, R2, 0x1 ;  /* 0x000000010202781a */ /* 0x000fc40000000000 */
[----:B------:R-:W-:Y:S01]  /*29240*/  PRMT R97, RZ, 0x7610, R97 ;  /* 0x00007610ff617816 */ /* 0x000fe20000000061 */
[----:B------:R-:W3:Y:S04]  /*29250*/  LDL R79, [R1+0x138] ;  /* 0x00013800014f7983 */ /* 0x000ee80000100800 */
[----:B--2---:R0:W2:Y:S04]  /*29260*/  @!P2 LDG.E.U8 R95, desc[UR24][R6.64] ;  /* 0x00000018065fa981 */ /* 0x0040a8000c1e1100 */
[----:B------:R-:W0:Y:S04]  /*29270*/  LDL R6, [R1+0x11c] ;  /* 0x00011c0001067983 */ /* 0x000e280000100800 */
[----:B------:R-:W0:Y:S02]  /*29280*/  LDL R7, [R1+0x120] ;  /* 0x0001200001077983 */ /* 0x000e240000100800 */
[----:B0-----:R-:W-:-:S04]  /*29290*/  @!P3 LOP3.LUT R7, R7, R6, RZ, 0x3c, !PT ;  /* 0x000000060707b212 */ /* 0x001fc800078e3cff */
[----:B------:R-:W-:-:S04]  /*292a0*/  @!P3 LOP3.LUT R6, R7, R6, RZ, 0x3c, !PT ;  /* 0x000000060706b212 */ /* 0x000fc800078e3cff */
[----:B------:R-:W-:-:S05]  /*292b0*/  @!P3 LOP3.LUT R7, R7, R6, RZ, 0x3c, !PT ;  /* 0x000000060707b212 */ /* 0x000fca00078e3cff */
[----:B------:R0:W2:Y:S02]  /*292c0*/  @!P3 LDG.E.U8 R31, desc[UR24][R6.64] ;  /* 0x00000018061fb981 */ /* 0x0000a4000c1e1100 */
[----:B0-----:R-:W0:Y:S02]  /*292d0*/  S2R R7, SR_TID.X ;  /* 0x0000000000077919 */ /* 0x001e240000002100 */
[----:B0-----:R-:W-:Y:S02]  /*292e0*/  SHF.R.U32.HI R6, RZ, 0x6, R7 ;  /* 0x00000006ff067819 */ /* 0x001fe40000011607 */
[----:B------:R-:W2:Y:S01]  /*292f0*/  LDL R7, [R1+0x124] ;  /* 0x0001240001077983 */ /* 0x000ea20000100800 */
[----:B------:R-:W-:-:S04]  /*29300*/  LOP3.LUT R2, R2, 0x70, RZ, 0xfc, !PT ;  /* 0x0000007002027812 */ /* 0x000fc800078efcff */
[----:B------:R-:W-:Y:S02]  /*29310*/  ISETP.GE.AND P5, PT, R2, UR4, PT ;  /* 0x0000000402007c0c */ /* 0x000fe4000bfa6270 */
[----:B------:R-:W-:Y:S01]  /*29320*/  SGXT.U32 R6, R6, 0x1 ;  /* 0x000000010606781a */ /* 0x000fe20000000000 */
[----:B------:R-:W0:Y:S03]  /*29330*/  S2R R2, SR_TID.X ;  /* 0x0000000000027919 */ /* 0x000e260000002100 */
[----:B------:R-:W-:-:S04]  /*29340*/  LOP3.LUT R6, R6, 0x76, RZ, 0xfc, !PT ;  /* 0x0000007606067812 */ /* 0x000fc800078efcff */
[----:B------:R-:W-:-:S03]  /*29350*/  ISETP.GE.AND P3, PT, R6, UR4, PT ;  /* 0x0000000406007c0c */ /* 0x000fc6000bf66270 */
[----:B------:R-:W-:Y:S01]  /*29360*/  @!P5 IMAD.MOV.U32 R6, RZ, RZ, R8 ;  /* 0x000000ffff06d224 */ /* 0x000fe200078e0008 */
[----:B------:R-:W-:Y:S01]  /*29370*/  PRMT R93, RZ, 0x7610, R93 ;  /* 0x00007610ff5d7816 */ /* 0x000fe2000000005d */
[----:B------:R-:W3:Y:S01]  /*29380*/  LDL R8, [R1+0x148] ;  /* 0x0001480001087983 */ /* 0x000ee20000100800 */
[----:B0-----:R-:W-:-:S04]  /*29390*/  SHF.R.U32.HI R2, RZ, 0x6, R2 ;  /* 0x00000006ff027819 */ /* 0x001fc80000011602 */
[----:B------:R-:W-:-:S04]  /*293a0*/  SGXT.U32 R2, R2, 0x1 ;  /* 0x000000010202781a */ /* 0x000fc80000000000 */
[----:B------:R-:W-:-:S04]  /*293b0*/  LOP3.LUT R2, R2, 0x72, RZ, 0xfc, !PT ;  /* 0x0000007202027812 */ /* 0x000fc800078efcff */
[----:B------:R-:W-:Y:S01]  /*293c0*/  ISETP.GE.AND P4, PT, R2, UR4, PT ;  /* 0x0000000402007c0c */ /* 0x000fe2000bf86270 */
[----:B--2---:R0:W2:Y:S02]  /*293d0*/  @!P5 LDG.E.U8 R97, desc[UR24][R6.64] ;  /* 0x000000180661d981 */ /* 0x0040a4000c1e1100 */
[----:B0-----:R-:W0:Y:S10]  /*293e0*/  S2R R7, SR_TID.X ;  /* 0x0000000000077919 */ /* 0x001e340000002100 */
[----:B------:R-:W-:Y:S01]  /*293f0*/  @!P4 IMAD.MOV.U32 R6, RZ, RZ, R36 ;  /* 0x000000ffff06c224 */ /* 0x000fe200078e0024 */
[----:B------:R-:W1:Y:S01]  /*29400*/  S2R R2, SR_TID.X ;  /* 0x0000000000027919 */ /* 0x000e620000002100 */
[----:B------:R-:W-:-:S02]  /*29410*/  PRMT R30, RZ, 0x7610, R30 ;  /* 0x00007610ff1e7816 */ /* 0x000fc4000000001e */
[----:B------:R-:W-:Y:S01]  /*29420*/  PRMT R14, RZ, 0x7610, R14 ;  /* 0x00007610ff0e7816 */ /* 0x000fe2000000000e */
[----:B------:R-:W2:Y:S01]  /*29430*/  LDL R36, [R1+0x150] ;  /* 0x0001500001247983 */ /* 0x000ea20000100800 */
[----:B0-----:R-:W-:-:S04]  /*29440*/  SHF.R.U32.HI R7, RZ, 0x6, R7 ;  /* 0x00000006ff077819 */ /* 0x001fc80000011607 */
[----:B------:R-:W-:-:S04]  /*29450*/  SGXT.U32 R7, R7, 0x1 ;  /* 0x000000010707781a */ /* 0x000fc80000000000 */
[----:B------:R-:W-:-:S04]  /*29460*/  LOP3.LUT R7, R7, 0x78, RZ, 0xfc, !PT ;  /* 0x0000007807077812 */ /* 0x000fc800078efcff */
[----:B------:R-:W-:Y:S01]  /*29470*/  ISETP.GE.AND P5, PT, R7, UR4, PT ;  /* 0x0000000407007c0c */ /* 0x000fe2000bfa6270 */
[----:B---3--:R-:W-:Y:S01]  /*29480*/  @!P4 IMAD.MOV.U32 R7, RZ, RZ, R37 ;  /* 0x000000ffff07c224 */ /* 0x008fe200078e0025 */
[----:B-1----:R-:W-:Y:S01]  /*29490*/  SHF.R.U32.HI R2, RZ, 0x6, R2 ;  /* 0x00000006ff027819 */ /* 0x002fe20000011602 */
[----:B------:R-:W3:Y:S04]  /*294a0*/  LDL R37, [R1+0x14c] ;  /* 0x00014c0001257983 */ /* 0x000ee80000100800 */
[----:B------:R0:W2:Y:S02]  /*294b0*/  @!P4 LDG.E.U8 R93, desc[UR24][R6.64] ;  /* 0x00000018065dc981 */ /* 0x0000a4000c1e1100 */
[----:B0-----:R-:W0:Y:S02]  /*294c0*/  S2R R7, SR_TID.X ;  /* 0x0000000000077919 */ /* 0x001e240000002100 */
[----:B0-----:R-:W-:-:S02]  /*294d0*/  SHF.R.U32.HI R6, RZ, 0x6, R7 ;  /* 0x00000006ff067819 */ /* 0x001fc40000011607 */
[----:B------:R-:W2:Y:S01]  /*294e0*/  LDL R7, [R1+0x134] ;  /* 0x0001340001077983 */ /* 0x000ea20000100800 */
[----:B------:R-:W-:-:S04]  /*294f0*/  SGXT.U32 R2, R2, 0x1 ;  /* 0x000000010202781a */ /* 0x000fc80000000000 */
[----:B------:R-:W-:-:S04]  /*29500*/  LOP3.LUT R2, R2, 0x74, RZ, 0xfc, !PT ;  /* 0x0000007402027812 */ /* 0x000fc800078efcff */
[----:B------:R-:W-:Y:S02]  /*29510*/  ISETP.GE.AND P2, PT, R2, UR4, PT ;  /* 0x0000000402007c0c */ /* 0x000fe4000bf46270 */
[----:B------:R-:W-:-:S04]  /*29520*/  SGXT.U32 R6, R6, 0x1 ;  /* 0x000000010606781a */ /* 0x000fc80000000000 */
[----:B------:R-:W-:-:S04]  /*29530*/  LOP3.LUT R6, R6, 0x7a, RZ, 0xfc, !PT ;  /* 0x0000007a06067812 */ /* 0x000fc800078efcff */
[----:B------:R-:W-:-:S03]  /*29540*/  ISETP.GE.AND P4, PT, R6, UR4, PT ;  /* 0x0000000406007c0c */ /* 0x000fc6000bf86270 */
[----:B------:R-:W-:-:S05]  /*29550*/  @!P2 IMAD.MOV.U32 R6, RZ, RZ, R79 ;  /* 0x000000ffff06a224 */ /* 0x000fca00078e004f */
[----:B--2---:R0:W2:Y:S04]  /*29560*/  @!P2 LDG.E.U8 R30, desc[UR24][R6.64] ;  /* 0x00000018061ea981 */ /* 0x0040a8000c1e1100 */
[----:B------:R-:W0:Y:S04]  /*29570*/  LDL R6, [R1+0x13c] ;  /* 0x00013c0001067983 */ /* 0x000e280000100800 */
[----:B------:R-:W0:Y:S01]  /*29580*/  LDL R7, [R1+0x140] ;  /* 0x0001400001077983 */ /* 0x000e220000100800 */
[----:B------:R-:W1:Y:S01]  /*29590*/  S2R R79, SR_TID.X ;  /* 0x00000000004f7919 */ /* 0x000e620000002100 */
[----:B0-----:R-:W-:-:S04]  /*295a0*/  @!P3 LOP3.LUT R7, R7, R6, RZ, 0x3c, !PT ;  /* 0x000000060707b212 */ /* 0x001fc800078e3cff */
[----:B------:R-:W-:-:S04]  /*295b0*/  @!P3 LOP3.LUT R6, R7, R6, RZ, 0x3c, !PT ;  /* 0x000000060706b212 */ /* 0x000fc800078e3cff */
[----:B------:R-:W-:-:S05]  /*295c0*/  @!P3 LOP3.LUT R7, R7, R6, RZ, 0x3c, !PT ;  /* 0x000000060707b212 */ /* 0x000fca00078e3cff */
[----:B------:R0:W2:Y:S04]  /*295d0*/  @!P3 LDG.E.U8 R14, desc[UR24][R6.64] ;  /* 0x00000018060eb981 */ /* 0x0000a8000c1e1100 */
[----:B------:R-:W2:Y:S01]  /*295e0*/  LDL R7, [R1+0x144] ;  /* 0x0001440001077983 */ /* 0x000ea20000100800 */
[----:B-1----:R-:W-:Y:S01]  /*295f0*/  SHF.R.U32.HI R79, RZ, 0x6, R79 ;  /* 0x00000006ff4f7819 */ /* 0x002fe2000001164f */
[----:B0-----:R-:W-:Y:S01]  /*29600*/  @!P5 IMAD.MOV.U32 R6, RZ, RZ, R8 ;  /* 0x000000ffff06d224 */ /* 0x001fe200078e0008 */
[----:B------:R-:W-:Y:S01]  /*29610*/  PRMT R100, RZ, 0x7610, R100 ;  /* 0x00007610ff647816 */ /* 0x000fe20000000064 */
[----:B------:R-:W3:Y:S01]  /*29620*/  LDL R8, [R1+0x960] ;  /* 0x0009600001087983 */ /* 0x000ee20000100800 */
[----:B------:R-:W-:-:S04]  /*29630*/  SGXT.U32 R79, R79, 0x1 ;  /* 0x000000014f4f781a */ /* 0x000fc80000000000 */
[----:B------:R-:W-:Y:S02]  /*29640*/  LOP3.LUT R79, R79, 0x7c, RZ, 0xfc, !PT ;  /* 0x0000007c4f4f7812 */ /* 0x000fe400078efcff */
[----:B------:R-:W-:Y:S02]  /*29650*/  PRMT R91, RZ, 0x7610, R91 ;  /* 0x00007610ff5b7816 */ /* 0x000fe4000000005b */
[----:B------:R-:W-:Y:S02]  /*29660*/  ISETP.GE.AND P2, PT, R79, UR4, PT ;  /* 0x000000044f007c0c */ /* 0x000fe4000bf46270 */
[----:B------:R-:W4:Y:S04]  /*29670*/  LDL R79, [R1+0x158] ;  /* 0x00015800014f7983 */ /* 0x000f280000100800 */
[----:B--2---:R0:W2:Y:S02]  /*29680*/  @!P5 LDG.E.U8 R100, desc[UR24][R6.64] ;  /* 0x000000180664d981 */ /* 0x0040a4000c1e1100 */
[----:B0-----:R-:W-:-:S02]  /*29690*/  @!P4 IMAD.MOV.U32 R6, RZ, RZ, R36 ;  /* 0x000000ffff06c224 */ /* 0x001fc400078e0024 */
[----:B---3--:R-:W-:Y:S01]  /*296a0*/  @!P4 IMAD.MOV.U32 R7, RZ, RZ, R37 ;  /* 0x000000ffff07c224 */ /* 0x008fe200078e0025 */
[----:B------:R-:W-:Y:S01]  /*296b0*/  PRMT R29, RZ, 0x7610, R29 ;  /* 0x00007610ff1d7816 */ /* 0x000fe2000000001d */
[----:B------:R-:W3:Y:S04]  /*296c0*/  LDL R37, [R1+0x964] ;  /* 0x0009640001257983 */ /* 0x000ee80000100800 */
[----:B------:R4:W2:Y:S04]  /*296d0*/  @!P4 LDG.E.U8 R91, desc[UR24][R6.64] ;  /* 0x00000018065bc981 */ /* 0x0008a8000c1e1100 */
[----:B------:R-:W2:Y:S04]  /*296e0*/  LDL R36, [R1+0x968] ;  /* 0x0009680001247983 */ /* 0x000ea80000100800 */
[----:B------:R-:W2:Y:S01]  /*296f0*/  LDL R7, [R1+0x154] ;  /* 0x0001540001077983 */ /* 0x000ea20000100800 */
[----:B----4-:R-:W-:Y:S01]  /*29700*/  @!P2 IMAD.MOV.U32 R6, RZ, RZ, R79 ;  /* 0x000000ffff06a224 */ /* 0x010fe200078e004f */
[----:B------:R-:W-:-:S02]  /*29710*/  UISETP.GE.AND UP2, UPT, UR26, UR4, UPT ;  /* 0x000000041a00728c */ /* 0x000fc4000bf46270 */
[----:B------:R-:W-:Y:S01]  /*29720*/  UISETP.GE.AND UP1, UPT, UR27, UR4, UPT ;  /* 0x000000041b00728c */ /* 0x000fe2000bf26270 */
[----:B------:R-:W-:Y:S01]  /*29730*/  PRMT R27, RZ, 0x7610, R27 ;  /* 0x00007610ff1b7816 */ /* 0x000fe2000000001b */
[----:B------:R-:W4:Y:S02]  /*29740*/  LDL R79, [R1+0x970] ;  /* 0x00097000014f7983 */ /* 0x000f240000100800 */
[----:B------:R-:W-:Y:S02]  /*29750*/  PLOP3.LUT P3, PT, PT, PT, UP2, 0x80, 0x8 ;  /* 0x000000000008781c */ /* 0x000fe40003f6f028 */
[----:B------:R-:W-:Y:S01]  /*29760*/  PLOP3.LUT P5, PT, PT, PT, UP2, 0x80, 0x8 ;  /* 0x000000000008781c */ /* 0x000fe20003faf028 */
[----:B--2---:R0:W2:Y:S04]  /*29770*/  @!P2 LDG.E.U8 R29, desc[UR24][R6.64] ;  /* 0x00000018061da981 */ /* 0x0040a8000c1e1100 */
[----:B------:R-:W2:Y:S01]  /*29780*/  LDL R7, [R1+0x95c] ;  /* 0x00095c0001077983 */ /* 0x000ea20000100800 */
[----:B------:R-:W-:-:S02]  /*29790*/  PLOP3.LUT P4, PT, PT, PT, UP1, 0x80, 0x8 ;  /* 0x000000000008781c */ /* 0x000fc40003f8f018 */
[----:B------:R-:W-:-:S03]  /*297a0*/  PLOP3.LUT P6, PT, PT, PT, UP1, 0x80, 0x8 ;  /* 0x000000000008781c */ /* 0x000fc60003fcf018 */
[----:B0-----:R-:W-:Y:S01]  /*297b0*/  @!P3 IMAD.MOV.U32 R6, RZ, RZ, R8 ;  /* 0x000000ffff06b224 */ /* 0x001fe200078e0008 */
[----:B------:R-:W-:Y:S01]  /*297c0*/  PRMT R25, RZ, 0x7610, R25 ;  /* 0x00007610ff197816 */ /* 0x000fe20000000019 */
[----:B------:R-:W-:Y:S01]  /*297d0*/  UISETP.GE.AND UP2, UPT, UR28, UR4, UPT ;  /* 0x000000041c00728c */ /* 0x000fe2000bf46270 */
[----:B------:R-:W-:Y:S01]  /*297e0*/  PRMT R23, RZ, 0x7610, R23 ;  /* 0x00007610ff177816 */ /* 0x000fe20000000017 */
[----:B------:R-:W3:Y:S04]  /*297f0*/  LDL R8, [R1+0x978] ;  /* 0x0009780001087983 */ /* 0x000ee80000100800 */
[----:B--2---:R0:W2:Y:S02]  /*29800*/  @!P5 LDG.E.U8 R27, desc[UR24][R6.64] ;  /* 0x00000018061bd981 */ /* 0x0040a4000c1e1100 */
[----:B0-----:R-:W-:-:S02]  /*29810*/  @!P4 IMAD.MOV.U32 R6, RZ, RZ, R36 ;  /* 0x000000ffff06c224 */ /* 0x001fc400078e0024 */
[----:B---3--:R-:W-:Y:S01]  /*29820*/  @!P4 IMAD.MOV.U32 R7, RZ, RZ, R37 ;  /* 0x000000ffff07c224 */ /* 0x008fe200078e0025 */
[----:B------:R-:W-:Y:S01]  /*29830*/  PLOP3.LUT P2, PT, PT, PT, UP2, 0x80, 0x8 ;  /* 0x000000000008781c */ /* 0x000fe20003f4f028 */
[----:B------:R-:W3:Y:S04]  /*29840*/  LDL R37, [R1+0x97c] ;  /* 0x00097c0001257983 */ /* 0x000ee80000100800 */
[----:B------:R4:W2:Y:S01]  /*29850*/  @!P6 LDG.E.U8 R25, desc[UR24][R6.64] ;  /* 0x000000180619e981 */ /* 0x0008a2000c1e1100 */
[----:B------:R-:W-:-:S03]  /*29860*/  PLOP3.LUT P5, PT, PT, PT, UP2, 0x80, 0x8 ;  /* 0x000000000008781c */ /* 0x000fc60003faf028 */
[----:B------:R-:W2:Y:S04]  /*29870*/  LDL R36, [R1+0x980] ;  /* 0x0009800001247983 */ /* 0x000ea80000100800 */
[----:B------:R-:W2:Y:S01]  /*29880*/  LDL R7, [R1+0x96c] ;  /* 0x00096c0001077983 */ /* 0x000ea20000100800 */
[----:B----4-:R-:W-:Y:S01]  /*29890*/  @!P2 IMAD.MOV.U32 R6, RZ, RZ, R79 ;  /* 0x000000ffff06a224 */ /* 0x010fe200078e004f */
[----:B------:R-:W-:Y:S02]  /*298a0*/  UISETP.GE.AND UP1, UPT, UR29, UR4, UPT ;  /* 0x000000041d00728c */ /* 0x000fe4000bf26270 */
[----:B------:R-:W-:Y:S01]  /*298b0*/  UISETP.GE.AND UP2, UPT, UR30, UR4, UPT ;  /* 0x000000041e00728c */ /* 0x000fe2000bf46270 */
[----:B------:R-:W-:Y:S01]  /*298c0*/  PRMT R21, RZ, 0x7610, R21 ;  /* 0x00007610ff157816 */ /* 0x000fe20000000015 */
[----:B------:R-:W4:Y:S02]  /*298d0*/  LDL R79, [R1+0x988] ;  /* 0x00098800014f7983 */ /* 0x000f240000100800 */
[----:B------:R-:W-:-:S02]  /*298e0*/  PLOP3.LUT P3, PT, PT, PT, UP1, 0x80, 0x8 ;  /* 0x000000000008781c */ /* 0x000fc40003f6f018 */
[----:B------:R-:W-:Y:S01]  /*298f0*/  PLOP3.LUT P4, PT, PT, PT, UP1, 0x80, 0x8 ;  /* 0x000000000008781c */ /* 0x000fe20003f8f018 */
[----:B--2---:R0:W2:Y:S04]  /*29900*/  @!P5 LDG.E.U8 R23, desc[UR24][R6.64] ;  /* 0x000000180617d981 */ /* 0x0040a8000c1e1100 */
[----:B------:R-:W2:Y:S01]  /*29910*/  LDL R7, [R1+0x974] ;  /* 0x0009740001077983 */ /* 0x000ea20000100800 */
[----:B------:R-:W-:Y:S02]  /*29920*/  PLOP3.LUT P6, PT, PT, PT, UP2, 0x80, 0x8 ;  /* 0x000000000008781c */ /* 0x000fe40003fcf028 */
[----:B------:R-:W-:-:S03]  /*29930*/  PLOP3.LUT P2, PT, PT, PT, UP2, 0x80, 0x8 ;  /* 0x000000000008781c */ /* 0x000fc60003f4f028 */
[----:B0-----:R-:W-:Y:S01]  /*29940*/  @!P3 IMAD.MOV.U32 R6, RZ, RZ, R8 ;  /* 0x000000ffff06b224 */ /* 0x001fe200078e0008 */
[----:B------:R-:W-:Y:S01]  /*29950*/  PRMT R19, RZ, 0x7610, R19 ;  /* 0x00007610ff137816 */ /* 0x000fe20000000013 */
[----:B------:R-:W-:-:S03]  /*29960*/  UISETP.GE.AND UP1, UPT, UR31, UR4, UPT ;  /* 0x000000041f00728c */ /* 0x000fc6000bf26270 */
[----:B--2---:R0:W2:Y:S03]  /*29970*/  @!P4 LDG.E.U8 R21, desc[UR24][R6.64] ;  /* 0x000000180615c981 */ /* 0x0040a6000c1e1100 */
[----:B0-----:R-:W-:Y:S02]  /*29980*/  @!P6 IMAD.MOV.U32 R6, RZ, RZ, R36 ;  /* 0x000000ffff06e224 */ /* 0x001fe400078e0024 */
[----:B---3--:R-:W-:Y:S01]  /*29990*/  @!P6 IMAD.MOV.U32 R7, RZ, RZ, R37 ;  /* 0x000000ffff07e224 */ /* 0x008fe200078e0025 */
[----:B------:R-:W-:Y:S01]  /*299a0*/  PLOP3.LUT P5, PT, PT, PT, UP1, 0x80, 0x8 ;  /* 0x000000000008781c */ /* 0x000fe20003faf018 */
[----:B------:R-:W3:Y:S04]  /*299b0*/  LDL R37, [R1+0x994] ;  /* 0x0009940001257983 */ /* 0x000ee80000100800 */
[----:B------:R4:W2:Y:S01]  /*299c0*/  @!P2 LDG.E.U8 R19, desc[UR24][R6.64] ;  /* 0x000000180613a981 */ /* 0x0008a2000c1e1100 */
[----:B------:R-:W-:-:S02]  /*299d0*/  PLOP3.LUT P4, PT, PT, PT, UP1, 0x80, 0x8 ;  /* 0x000000000008781c */ /* 0x000fc40003f8f018 */
[----:B------:R-:W-:Y:S01]  /*299e0*/  PRMT R17, RZ, 0x7610, R17 ;  /* 0x00007610ff117816 */ /* 0x000fe20000000011 */
[----:B------:R-:W2:Y:S04]  /*299f0*/  LDL R36, [R1+0x998] ;  /* 0x0009980001247983 */ /* 0x000ea80000100800 */
[----:B------:R-:W2:Y:S01]  /*29a00*/  LDL R7, [R1+0x984] ;  /* 0x0009840001077983 */ /* 0x000ea20000100800 */
[----:B----4-:R-:W-:Y:S01]  /*29a10*/  @!P5 IMAD.MOV.U32 R6, RZ, RZ, R79 ;  /* 0x000000ffff06d224 */ /* 0x010fe200078e004f */
[----:B------:R-:W0:Y:S01]  /*29a20*/  S2R R8, SR_TID.X ;  /* 0x0000000000087919 */ /* 0x000e220000002100 */
[----:B------:R-:W-:Y:S02]  /*29a30*/  UISETP.GE.AND UP2, UPT, UR32, UR4, UPT ;  /* 0x000000042000728c */ /* 0x000fe4000bf46270 */
[----:B------:R-:W-:Y:S01]  /*29a40*/  UISETP.GE.AND UP1, UPT, UR11, UR4, UPT ;  /* 0x000000040b00728c */ /* 0x000fe2000bf26270 */
[----:B------:R-:W-:Y:S01]  /*29a50*/  PRMT R15, RZ, 0x7610, R15 ;  /* 0x00007610ff0f7816 */ /* 0x000fe2000000000f */
[----:B------:R-:W4:Y:S02]  /*29a60*/  LDL R79, [R1+0x160] ;  /* 0x00016000014f7983 */ /* 0x000f240000100800 */
[----:B------:R-:W-:-:S02]  /*29a70*/  PLOP3.LUT P3, PT, PT, PT, UP2, 0x80, 0x8 ;  /* 0x000000000008781c */ /* 0x000fc40003f6f028 */
[----:B--2---:R1:W2:Y:S04]  /*29a80*/  @!P4 LDG.E.U8 R17, desc[UR24][R6.64] ;  /* 0x000000180611c981 */ /* 0x0042a8000c1e1100 */
[----:B------:R-:W1:Y:S04]  /*29a90*/  LDL R6, [R1+0x98c] ;  /* 0x00098c0001067983 */ /* 0x000e680000100800 */
[----:B------:R-:W1:Y:S01]  /*29aa0*/  LDL R7, [R1+0x990] ;  /* 0x0009900001077983 */ /* 0x000e620000100800 */
[----:B0-----:R-:W-:Y:S02]  /*29ab0*/  SHF.R.U32.HI R8, RZ, 0x6, R8 ;  /* 0x00000006ff087819 */ /* 0x001fe40000011608 */
[----:B------:R-:W-:-:S02]  /*29ac0*/  PLOP3.LUT P2, PT, PT, PT, UP2, 0x80, 0x8 ;  /* 0x000000000008781c */ /* 0x000fc40003f4f028 */
[----:B------:R-:W-:Y:S02]  /*29ad0*/  PLOP3.LUT P6, PT, PT, PT, UP1, 0x80, 0x8 ;  /* 0x000000000008781c */ /* 0x000fe40003fcf018 */
[----:B------:R-:W-:Y:S02]  /*29ae0*/  SGXT.U32 R8, R8, 0x1 ;  /* 0x000000010808781a */ /* 0x000fe40000000000 */
[----:B------:R-:W-:Y:S02]  /*29af0*/  PLOP3.LUT P5, PT, PT, PT, UP1, 0x80, 0x8 ;  /* 0x000000000008781c */ /* 0x000fe40003faf018 */
[----:B------:R-:W-:Y:S02]  /*29b00*/  ISETP.GE.AND P4, PT, R8, UR4, PT ;  /* 0x0000000408007c0c */ /* 0x000fe4000bf86270 */
[----:B------:R-:W-:Y:S02]  /*29b10*/  PRMT R13, RZ, 0x7610, R13 ;  /* 0x00007610ff0d7816 */ /* 0x000fe4000000000d */
[----:B------:R-:W-:Y:S01]  /*29b20*/  PRMT R38, RZ, 0x7610, R38 ;  /* 0x00007610ff267816 */ /* 0x000fe20000000026 */
[----:B------:R-:W0:Y:S01]  /*29b30*/  S2R R2, SR_TID.X ;  /* 0x0000000000027919 */ /* 0x000e220000002100 */
[----:B-1----:R-:W-:-:S04]  /*29b40*/  @!P3 LOP3.LUT R7, R7, R6, RZ, 0x3c, !PT ;  /* 0x000000060707b212 */ /* 0x002fc800078e3cff */
[----:B------:R-:W-:-:S04]  /*29b50*/  @!P3 LOP3.LUT R6, R7, R6, RZ, 0x3c, !PT ;  /* 0x000000060706b212 */ /* 0x000fc800078e3cff */
[----:B------:R-:W-:-:S05]  /*29b60*/  @!P3 LOP3.LUT R7, R7, R6, RZ, 0x3c, !PT ;  /* 0x000000060707b212 */ /* 0x000fca00078e3cff */
[----:B------:R1:W2:Y:S02]  /*29b70*/  @!P2 LDG.E.U8 R15, desc[UR24][R6.64] ;  /* 0x00000018060fa981 */ /* 0x0002a4000c1e1100 */
[----:B-1----:R-:W-:Y:S02]  /*29b80*/  @!P6 IMAD.MOV.U32 R6, RZ, RZ, R36 ;  /* 0x000000ffff06e224 */ /* 0x002fe400078e0024 */
[----:B---3--:R-:W-:Y:S01]  /*29b90*/  @!P6 IMAD.MOV.U32 R7, RZ, RZ, R37 ;  /* 0x000000ffff07e224 */ /* 0x008fe200078e0025 */
[----:B0-----:R-:W-:Y:S01]  /*29ba0*/  LOP3.LUT R2, R2, 0x7f, RZ, 0xc0, !PT ;  /* 0x0000007f02027812 */ /* 0x001fe200078ec0ff */
[----:B------:R-:W3:Y:S04]  /*29bb0*/  LDL R37, [R1+0x27c] ;  /* 0x00027c0001257983 */ /* 0x000ee80000100800 */
[----:B------:R0:W2:Y:S01]  /*29bc0*/  @!P5 LDG.E.U8 R13, desc[UR24][R6.64] ;  /* 0x00000018060dd981 */ /* 0x0000a2000c1e1100 */
[----:B------:R-:W-:-:S02]  /*29bd0*/  PRMT R12, RZ, 0x7610, R12 ;  /* 0x00007610ff0c7816 */ /* 0x000fc4000000000c */
[----:B------:R-:W-:Y:S01]  /*29be0*/  PRMT R11, RZ, 0x7610, R11 ;  /* 0x00007610ff0b7816 */ /* 0x000fe2000000000b */
[----:B------:R-:W3:Y:S01]  /*29bf0*/  LDL R36, [R1+0x280] ;  /* 0x0002800001247983 */ /* 0x000ee20000100800 */
[----:B0-----:R-:W-:Y:S02]  /*29c00*/  @!P4 IMAD.MOV.U32 R6, RZ, RZ, R142 ;  /* 0x000000ffff06c224 */ /* 0x001fe400078e008e */
[----:B------:R-:W-:-:S05]  /*29c10*/  @!P4 IMAD.MOV.U32 R7, RZ, RZ, R141 ;  /* 0x000000ffff07c224 */ /* 0x000fca00078e008d */
[----:B------:R4:W2:Y:S01]  /*29c20*/  @!P4 LDG.E.U8 R38, desc[UR24][R6.64] ;  /* 0x000000180626c981 */ /* 0x0008a2000c1e1100 */
[----:B------:R-:W-:Y:S06]  /*29c30*/  BAR.SYNC.DEFER_BLOCKING 0x0 ;  /* 0x0000000000007b1d */ /* 0x000fec0000010000 */
[----:B------:R-:W2:Y:S01]  /*29c40*/  LDL R7, [R1+0x15c] ;  /* 0x00015c0001077983 */ /* 0x000ea20000100800 */
[----:B------:R-:W-:-:S13]  /*29c50*/  ISETP.GE.AND P3, PT, R2, UR4, PT ;  /* 0x0000000402007c0c */ /* 0x000fda000bf66270 */
[----:B----4-:R-:W-:Y:S01]  /*29c60*/  @!P3 IMAD.MOV.U32 R6, RZ, RZ, R79 ;  /* 0x000000ffff06b224 */ /* 0x010fe200078e004f */
[----:B------:R-:W-:Y:S01]  /*29c70*/  PRMT R10, RZ, 0x7610, R10 ;  /* 0x00007610ff0a7816 */ /* 0x000fe2000000000a */
[----:B------:R-:W4:Y:S04]  /*29c80*/  LDL R79, [R1+0x618] ;  /* 0x00061800014f7983 */ /* 0x000f280000100800 */
[----:B--2---:R0:W2:Y:S04]  /*29c90*/  @!P3 LDG.E.U8 R12, desc[UR24][R6.64] ;  /* 0x00000018060cb981 */ /* 0x0040a8000c1e1100 */
[----:B------:R-:W0:Y:S04]  /*29ca0*/  LDL R6, [R1+0x19c] ;  /* 0x00019c0001067983 */ /* 0x000e280000100800 */
[----:B------:R-:W0:Y:S02]  /*29cb0*/  LDL R7, [R1+0x1a0] ;  /* 0x0001a00001077983 */ /* 0x000e240000100800 */
[----:B0-----:R-:W-:-:S04]  /*29cc0*/  @!P3 LOP3.LUT R7, R7, R6, RZ, 0x3c, !PT ;  /* 0x000000060707b212 */ /* 0x001fc800078e3cff */
[----:B------:R-:W-:-:S04]  /*29cd0*/  @!P3 LOP3.LUT R6, R7, R6, RZ, 0x3c, !PT ;  /* 0x000000060706b212 */ /* 0x000fc800078e3cff */
[----:B------:R-:W-:-:S05]  /*29ce0*/  @!P3 LOP3.LUT R7, R7, R6, RZ, 0x3c, !PT ;  /* 0x000000060707b212 */ /* 0x000fca00078e3cff */
[----:B------:R0:W2:Y:S04]  /*29cf0*/  @!P3 LDG.E.U8 R11, desc[UR24][R6.64] ;  /* 0x00000018060bb981 */ /* 0x0000a8000c1e1100 */
[----:B------:R-:W0:Y:S04]  /*29d00*/  LDL R6, [R1+0x1dc] ;  /* 0x0001dc0001067983 */ /* 0x000e280000100800 */
[----:B------:R-:W0:Y:S01]  /*29d10*/  LDL R7, [R1+0x1e0] ;  /* 0x0001e00001077983 */ /* 0x000e220000100800 */
[----:B------:R-:W-:-:S06]  /*29d20*/  PRMT R8, RZ, 0x7610, R8 ;  /* 0x00007610ff087816 */ /* 0x000fcc0000000008 */
[----:B---3--:R1:W3:Y:S04]  /*29d30*/  @!P3 LDG.E.U8 R8, desc[UR24][R36.64] ;  /* 0x000000182408b981 */ /* 0x0082e8000c1e1100 */
[----:B------:R-:W1:Y:S04]  /*29d40*/  LDL R36, [R1+0x5ec] ;  /* 0x0005ec0001247983 */ /* 0x000e680000100800 */
[----:B------:R-:W1:Y:S01]  /*29d50*/  LDL R37, [R1+0x5f0] ;  /* 0x0005f00001257983 */ /* 0x000e620000100800 */
[----:B0-----:R-:W-:-:S04]  /*29d60*/  @!P3 LOP3.LUT R7, R7, R6, RZ, 0x3c, !PT ;  /* 0x000000060707b212 */ /* 0x001fc800078e3cff */
[----:B------:R-:W-:-:S04]  /*29d70*/  @!P3 LOP3.LUT R6, R7, R6, RZ, 0x3c, !PT ;  /* 0x000000060706b212 */ /* 0x000fc800078e3cff */
[----:B------:R-:W-:-:S05]  /*29d80*/  @!P3 LOP3.LUT R7, R7, R6, RZ, 0x3c, !PT ;  /* 0x000000060707b212 */ /* 0x000fca00078e3cff */
[----:B------:R0:W2:Y:S04]  /*29d90*/  @!P3 LDG.E.U8 R10, desc[UR24][R6.64] ;  /* 0x00000018060ab981 */ /* 0x0000a8000c1e1100 */
[----:B------:R-:W0:Y:S04]  /*29da0*/  LDL R6, [R1+0x23c] ;  /* 0x00023c0001067983 */ /* 0x000e280000100800 */
[----:B------:R-:W0:Y:S01]  /*29db0*/  LDL R7, [R1+0x240] ;  /* 0x0002400001077983 */ /* 0x000e220000100800 */
[----:B------:R-:W-:Y:S02]  /*29dc0*/  PRMT R9, RZ, 0x7610, R9 ;  /* 0x00007610ff097816 */ /* 0x000fe40000000009 */
[----:B-1----:R-:W-:-:S04]  /*29dd0*/  @!P3 LOP3.LUT R37, R37, R36, RZ, 0x3c, !PT ;  /* 0x000000242525b212 */ /* 0x002fc800078e3cff */
[----:B------:R-:W-:-:S04]  /*29de0*/  @!P3 LOP3.LUT R36, R37, R36, RZ, 0x3c, !PT ;  /* 0x000000242524b212 */ /* 0x000fc800078e3cff */
[----:B------:R-:W-:Y:S02]  /*29df0*/  @!P3 LOP3.LUT R37, R37, R36, RZ, 0x3c, !PT ;  /* 0x000000242525b212 */ /* 0x000fe400078e3cff */
[----:B0-----:R-:W-:-:S04]  /*29e00*/  @!P3 LOP3.LUT R7, R7, R6, RZ, 0x3c, !PT ;  /* 0x000000060707b212 */ /* 0x001fc800078e3cff */
[----:B------:R-:W-:-:S04]  /*29e10*/  @!P3 LOP3.LUT R6, R7, R6, RZ, 0x3c, !PT ;  /* 0x000000060706b212 */ /* 0x000fc800078e3cff */
[----:B------:R-:W-:-:S05]  /*29e20*/  @!P3 LOP3.LUT R7, R7, R6, RZ, 0x3c, !PT ;  /* 0x000000060707b212 */ /* 0x000fca00078e3cff */
[----:B------:R0:W2:Y:S02]  /*29e30*/  @!P3 LDG.E.U8 R9, desc[UR24][R6.64] ;  /* 0x000000180609b981 */ /* 0x0000a4000c1e1100 */
[----:B0-----:R-:W-:-:S06]  /*29e40*/  PRMT R7, RZ, 0x7610, R7 ;  /* 0x00007610ff077816 */ /* 0x001fcc0000000007 */
[----:B------:R4:W2:Y:S04]  /*29e50*/  @!P3 LDG.E.U8 R7, desc[UR24][R36.64] ;  /* 0x000000182407b981 */ /* 0x0008a8000c1e1100 */
[----:B------:R-:W2:Y:S01]  /*29e60*/  LDL R37, [R1+0x614] ;  /* 0x0006140001257983 */ /* 0x000ea20000100800 */
[----:B------:R-:W-:Y:S01]  /*29e70*/  PRMT R6, RZ, 0x7610, R6 ;  /* 0x00007610ff067816 */ /* 0x000fe20000000006 */
        /* <DEDUP_REMOVED lines=12> */
[----:B------:R-:W-:Y:S02]  /*29f40*/  PRMT R135, RZ, 0x7610, R135 ;  /* 0x00007610ff877816 */ /* 0x000fe40000000087 */
        /* <DEDUP_REMOVED lines=348> */
[----:B------:R-:W-:Y:S02]  /*2b510*/  PRMT R41, RZ, 0x7610, R41 ;  /* 0x00007610ff297816 */ /* 0x000fe40000000029 */
[----:B------:R-:W-:Y:S02]  /*2b520*/  PRMT R40, RZ, 0x7610, R40 ;  /* 0x00007610ff287816 */ /* 0x000fe40000000028 */
[----:B------:R-:W-:Y:S01]  /*2b530*/  PRMT R39, RZ, 0x7610, R39 ;  /* 0x00007610ff277816 */ /* 0x000fe20000000027 */
[----:B------:R0:W-:Y:S04]  /*2b540*/  STS.U8 [R2+UR10+0x12200], R78 ;  /* 0x0122004e02007988 */ /* 0x0001e8000800000a */
[----:B------:R-:W4:Y:S04]  /*2b550*/  LDL R79, [R1+0x1b0] ;  /* 0x0001b000014f7983 */ /* 0x000f280000100800 */
[----:B0-----:R-:W4:Y:S04]  /*2b560*/  LDL R78, [R1+0x1ac] ;  /* 0x0001ac00014e7983 */ /* 0x001f280000100800 */
        /* <DEDUP_REMOVED lines=21> */
[----:B----4-:R-:W-:-:S03]  /*2b6c0*/  @!P3 LOP3.LUT R79, R79, R78, RZ, 0x3c, !PT ;  /* 0x0000004e4f4fb212 */ /* 0x010fc600078e3cff */
[----:B------:R1:W-:Y:S01]  /*2b6d0*/  STS.U8 [R2+UR10+0x12000], R38 ;  /* 0x0120002602007988 */ /* 0x0003e2000800000a */
[C---:B------:R-:W-:Y:S02]  /*2b6e0*/  @!P3 LOP3.LUT R78, R79.reuse, R78, RZ, 0x3c, !PT ;  /* 0x0000004e4f4eb212 */ /* 0x040fe400078e3cff */
[----:B-1----:R-:W-:Y:S02]  /*2b6f0*/  PRMT R38, RZ, 0x7610, R38 ;  /* 0x00007610ff267816 */ /* 0x002fe40000000026 */
[----:B------:R-:W-:Y:S02]  /*2b700*/  @!P3 LOP3.LUT R79, R79, R78, RZ, 0x3c, !PT ;  /* 0x0000004e4f4fb212 */ /* 0x000fe400078e3cff */
[----:B0-----:R-:W-:-:S04]  /*2b710*/  @!P3 LOP3.LUT R37, R37, R36, RZ, 0x3c, !PT ;  /* 0x000000242525b212 */ /* 0x001fc800078e3cff */
[----:B------:R-:W-:-:S04]  /*2b720*/  @!P3 LOP3.LUT R36, R37, R36, RZ, 0x3c, !PT ;  /* 0x000000242524b212 */ /* 0x000fc800078e3cff */
[----:B------:R-:W-:-:S05]  /*2b730*/  @!P3 LOP3.LUT R37, R37, R36, RZ, 0x3c, !PT ;  /* 0x000000242525b212 */ /* 0x000fca00078e3cff */
[----:B------:R0:W4:Y:S02]  /*2b740*/  @!P3 LDG.E.U8 R38, desc[UR24][R36.64] ;  /* 0x000000182426b981 */ /* 0x000124000c1e1100 */
[----:B0-----:R-:W-:-:S06]  /*2b750*/  PRMT R37, RZ, 0x7610, R37 ;  /* 0x00007610ff257816 */ /* 0x001fcc0000000025 */
        /* <DEDUP_REMOVED lines=9> */
[----:B------:R-:W0:Y:S04]  /*2b7f0*/  LDL R79, [R1+0x250] ;  /* 0x00025000014f7983 */ /* 0x000e280000100800 */
[----:B------:R1:W-:Y:S02]  /*2b800*/  STS.U8 [R2+UR10+0x12600], R74 ;  /* 0x0126004a02007988 */ /* 0x0003e4000800000a */
[----:B-1----:R-:W-:-:S02]  /*2b810*/  PRMT R74, RZ, 0x7610, R74 ;  /* 0x00007610ff4a7816 */ /* 0x002fc4000000004a */
[----:B------:R1:W-:Y:S04]  /*2b820*/  STS.U8 [R2+UR10+0x12400], R83 ;  /* 0x0124005302007988 */ /* 0x0003e8000800000a */
[----:B------:R3:W-:Y:S04]  /*2b830*/  STS.U8 [R2+UR10+0x12a00], R82 ;  /* 0x012a005202007988 */ /* 0x0007e8000800000a */
[----:B-1----:R-:W2:Y:S04]  /*2b840*/  LDL R83, [R1+0x600] ;  /* 0x0006000001537983 */ /* 0x002ea80000100800 */
[----:B---3--:R-:W2:Y:S01]  /*2b850*/  LDL R82, [R1+0x5fc] ;  /* 0x0005fc0001527983 */ /* 0x008ea20000100800 */
[----:B0-----:R-:W-:-:S04]  /*2b860*/  @!P3 LOP3.LUT R79, R79, R78, RZ, 0x3c, !PT ;  /* 0x0000004e4f4fb212 */ /* 0x001fc800078e3cff */
[----:B------:R-:W-:-:S04]  /*2b870*/  @!P3 LOP3.LUT R78, R79, R78, RZ, 0x3c, !PT ;  /* 0x0000004e4f4eb212 */ /* 0x000fc800078e3cff */
[----:B------:R-:W-:-:S05]  /*2b880*/  @!P3 LOP3.LUT R79, R79, R78, RZ, 0x3c, !PT ;  /* 0x0000004e4f4fb212 */ /* 0x000fca00078e3cff */
[----:B------:R0:W3:Y:S04]  /*2b890*/  @!P3 LDG.E.U8 R74, desc[UR24][R78.64] ;  /* 0x000000184e4ab981 */ /* 0x0000e8000c1e1100 */
[----:B------:R-:W0:Y:S04]  /*2b8a0*/  LDL R78, [R1+0x28c] ;  /* 0x00028c00014e7983 */ /* 0x000e280000100800 */
[----:B------:R-:W0:Y:S01]  /*2b8b0*/  LDL R79, [R1+0x290] ;  /* 0x00029000014f7983 */ /* 0x000e220000100800 */
[----:B--2---:R-:W-:-:S03]  /*2b8c0*/  @!P3 LOP3.LUT R83, R83, R82, RZ, 0x3c, !PT ;  /* 0x000000525353b212 */ /* 0x004fc600078e3cff */
[----:B------:R1:W-:Y:S01]  /*2b8d0*/  STS.U8 [R2+UR10+0x12800], R76 ;  /* 0x0128004c02007988 */ /* 0x0003e2000800000a */
[C---:B------:R-:W-:Y:S02]  /*2b8e0*/  @!P3 LOP3.LUT R82, R83.reuse, R82, RZ, 0x3c, !PT ;  /* 0x000000525352b212 */ /* 0x040fe400078e3cff */
[----:B-1----:R-:W-:Y:S02]  /*2b8f0*/  PRMT R76, RZ, 0x7610, R76 ;  /* 0x00007610ff4c7816 */ /* 0x002fe4000000004c */
[----:B------:R-:W-:Y:S02]  /*2b900*/  @!P3 LOP3.LUT R83, R83, R82, RZ, 0x3c, !PT ;  /* 0x000000525353b212 */ /* 0x000fe400078e3cff */
[----:B0-----:R-:W-:-:S04]  /*2b910*/  @!P3 LOP3.LUT R79, R79, R78, RZ, 0x3c, !PT ;  /* 0x0000004e4f4fb212 */ /* 0x001fc800078e3cff */
[----:B------:R-:W-:-:S04]  /*2b920*/  @!P3 LOP3.LUT R78, R79, R78, RZ, 0x3c, !PT ;  /* 0x0000004e4f4eb212 */ /* 0x000fc800078e3cff */
[----:B------:R-:W-:-:S05]  /*2b930*/  @!P3 LOP3.LUT R79, R79, R78, RZ, 0x3c, !PT ;  /* 0x0000004e4f4fb212 */ /* 0x000fca00078e3cff */
[----:B------:R0:W2:Y:S02]  /*2b940*/  @!P3 LDG.E.U8 R76, desc[UR24][R78.64] ;  /* 0x000000184e4cb981 */ /* 0x0000a4000c1e1100 */
        /* <DEDUP_REMOVED lines=83> */
[----:B------:R-:W-:Y:S04]  /*2be80*/  STS.U8 [R2+UR10+0x12c00], R112 ;  /* 0x012c007002007988 */ /* 0x000fe8000800000a */
        /* <DEDUP_REMOVED lines=156> */
[----:B------:R-:W-:Y:S02]  /*2c850*/  PRMT R112, RZ, 0x7610, R112 ;  /* 0x00007610ff707816 */ /* 0x000fe40000000070 */
[----:B--2---:R-:W-:-:S04]  /*2c860*/  @!P3 LOP3.LUT R81, R81, R80, RZ, 0x3c, !PT ;  /* 0x000000505151b212 */ /* 0x004fc800078e3cff */
        /* <DEDUP_REMOVED lines=33> */
[----:B------:R-:W-:Y:S01]  /*2ca80*/  @!P3 LOP3.LUT R73, R73, R72, RZ, 0x3c, !PT ;  /* 0x000000484949b212 */ /* 0x000fe200078e3cff */
[----:B------:R1:W-:Y:S04]  /*2ca90*/  STS.U8 [R4+UR10+0x13300], R35 ;  /* 0x0133002304007988 */ /* 0x0003e8000800000a */
[----:B------:R2:W-:Y:S04]  /*2caa0*/  STS.U8 [R4+UR10+0x13500], R34 ;  /* 0x0135002204007988 */ /* 0x0005e8000800000a */
[----:B-1----:R-:W3:Y:S04]  /*2cab0*/  LDL R35, [R1+0x6b8] ;  /* 0x0006b80001237983 */ /* 0x002ee80000100800 */
[----:B--2---:R-:W3:Y:S01]  /*2cac0*/  LDL R34, [R1+0x6b4] ;  /* 0x0006b40001227983 */ /* 0x004ee20000100800 */
        /* <DEDUP_REMOVED lines=9> */
[----:B---3--:R-:W-:-:S04]  /*2cb60*/  @!P3 LOP3.LUT R35, R35, R34, RZ, 0x3c, !PT ;  /* 0x000000222323b212 */ /* 0x008fc800078e3cff */
[----:B------:R-:W-:-:S04]  /*2cb70*/  @!P3 LOP3.LUT R34, R35, R34, RZ, 0x3c, !PT ;  /* 0x000000222322b212 */ /* 0x000fc800078e3cff */
[----:B------:R-:W-:Y:S01]  /*2cb80*/  @!P3 LOP3.LUT R35, R35, R34, RZ, 0x3c, !PT ;  /* 0x000000222323b212 */ /* 0x000fe200078e3cff */
[----:B------:R1:W-:Y:S04]  /*2cb90*/  STS.U8 [R4+UR10+0x13700], R33 ;  /* 0x0137002104007988 */ /* 0x0003e8000800000a */
[----:B------:R3:W-:Y:S04]  /*2cba0*/  STS.U8 [R4+UR10+0x13900], R32 ;  /* 0x0139002004007988 */ /* 0x0007e8000800000a */
[----:B-1----:R-:W2:Y:S04]  /*2cbb0*/  LDL R33, [R1+0x6f8] ;  /* 0x0006f80001217983 */ /* 0x002ea80000100800 */
[----:B---3--:R-:W2:Y:S01]  /*2cbc0*/  LDL R32, [R1+0x6f4] ;  /* 0x0006f40001207983 */ /* 0x008ea20000100800 */
[----:B0-----:R-:W-:-:S04]  /*2cbd0*/  @!P3 LOP3.LUT R73, R73, R72, RZ, 0x3c, !PT ;  /* 0x000000484949b212 */ /* 0x001fc800078e3cff */
[----:B------:R-:W-:-:S04]  /*2cbe0*/  @!P3 LOP3.LUT R72, R73, R72, RZ, 0x3c, !PT ;  /* 0x000000484948b212 */ /* 0x000fc800078e3cff */
[----:B------:R-:W-:-:S05]  /*2cbf0*/  @!P3 LOP3.LUT R73, R73, R72, RZ, 0x3c, !PT ;  /* 0x000000484949b212 */ /* 0x000fca00078e3cff */
[----:B------:R0:W3:Y:S02]  /*2cc00*/  @!P3 LDG.E.U8 R81, desc[UR24][R72.64] ;  /* 0x000000184851b981 */ /* 0x0000e4000c1e1100 */
[----:B0-----:R-:W-:-:S06]  /*2cc10*/  PRMT R72, RZ, 0x7610, R72 ;  /* 0x00007610ff487816 */ /* 0x001fcc0000000048 */
        /* <DEDUP_REMOVED lines=24> */
[----:B-----5:R3:W-:Y:S04]  /*2cda0*/  STS.U8 [R5+UR10+0x12180], R28 ;  /* 0x0121801c05007988 */ /* 0x0207e8000800000a */
[----:B-1----:R-:W5:Y:S04]  /*2cdb0*/  LDL R29, [R1+0x778] ;  /* 0x00077800011d7983 */ /* 0x002f680000100800 */
[----:B---3--:R-:W5:Y:S01]  /*2cdc0*/  LDL R28, [R1+0x774] ;  /* 0x00077400011c7983 */ /* 0x008f620000100800 */
[----:B0-----:R-:W-:-:S04]  /*2cdd0*/  @!P3 LOP3.LUT R33, R33, R32, RZ, 0x3c, !PT ;  /* 0x000000202121b212 */ /* 0x001fc800078e3cff */
[----:B------:R-:W-:-:S04]  /*2cde0*/  @!P3 LOP3.LUT R32, R33, R32, RZ, 0x3c, !PT ;  /* 0x000000202120b212 */ /* 0x000fc800078e3cff */
[----:B------:R-:W-:-:S05]  /*2cdf0*/  @!P3 LOP3.LUT R33, R33, R32, RZ, 0x3c, !PT ;  /* 0x000000202121b212 */ /* 0x000fca00078e3cff */
[----:B------:R0:W3:Y:S02]  /*2ce00*/  @!P3 LDG.E.U8 R35, desc[UR24][R32.64] ;  /* 0x000000182023b981 */ /* 0x0000e4000c1e1100 */
[----:B0-----:R-:W-:-:S06]  /*2ce10*/  PRMT R32, RZ, 0x7610, R32 ;  /* 0x00007610ff207816 */ /* 0x001fcc0000000020 */
[----:B------:R0:W2:Y:S04]  /*2ce20*/  @!P3 LDG.E.U8 R32, desc[UR24][R30.64] ;  /* 0x000000181e20b981 */ /* 0x0000a8000c1e1100 */
[----:B------:R-:W0:Y:S04]  /*2ce30*/  LDL R30, [R1+0x754] ;  /* 0x00075400011e7983 */ /* 0x000e280000100800 */
[----:B------:R-:W0:Y:S01]  /*2ce40*/  LDL R31, [R1+0x758] ;  /* 0x00075800011f7983 */ /* 0x000e220000100800 */
[----:B------:R-:W-:Y:S02]  /*2ce50*/  PRMT R33, RZ, 0x7610, R33 ;  /* 0x00007610ff217816 */ /* 0x000fe40000000021 */
[----:B-----5:R-:W-:-:S04]  /*2ce60*/  @!P3 LOP3.LUT R29, R29, R28, RZ, 0x3c, !PT ;  /* 0x0000001c1d1db212 */ /* 0x020fc800078e3cff */
[----:B------:R-:W-:-:S04]  /*2ce70*/  @!P3 LOP3.LUT R28, R29, R28, RZ, 0x3c, !PT ;  /* 0x0000001c1d1cb212 */ /* 0x000fc800078e3cff */
[----:B------:R-:W-:Y:S01]  /*2ce80*/  @!P3 LOP3.LUT R29, R29, R28, RZ, 0x3c, !PT ;  /* 0x0000001c1d1db212 */ /* 0x000fe200078e3cff */
[----:B------:R1:W-:Y:S04]  /*2ce90*/  STS.U8 [R5+UR10+0x12380], R27 ;  /* 0x0123801b05007988 */ /* 0x0003e8000800000a */
[----:B------:R5:W-:Y:S04]  /*2cea0*/  STS.U8 [R5+UR10+0x12580], R26 ;  /* 0x0125801a05007988 */ /* 0x000be8000800000a */
[----:B-1----:R-:W2:Y:S04]  /*2ceb0*/  LDL R27, [R1+0x7b8] ;  /* 0x0007b800011b7983 */ /* 0x002ea80000100800 */
[----:B-----5:R-:W2:Y:S01]  /*2cec0*/  LDL R26, [R1+0x7b4] ;  /* 0x0007b400011a7983 */ /* 0x020ea20000100800 */
[----:B0-----:R-:W-:-:S04]  /*2ced0*/  @!P3 LOP3.LUT R31, R31, R30, RZ, 0x3c, !PT ;  /* 0x0000001e1f1fb212 */ /* 0x001fc800078e3cff */
[----:B------:R-:W-:-:S04]  /*2cee0*/  @!P3 LOP3.LUT R30, R31, R30, RZ, 0x3c, !PT ;  /* 0x0000001e1f1eb212 */ /* 0x000fc800078e3cff */
[----:B------:R-:W-:-:S05]  /*2cef0*/  @!P3 LOP3.LUT R31, R31, R30, RZ, 0x3c, !PT ;  /* 0x0000001e1f1fb212 */ /* 0x000fca00078e3cff */
[----:B------:R0:W5:Y:S02]  /*2cf00*/  @!P3 LDG.E.U8 R33, desc[UR24][R30.64] ;  /* 0x000000181e21b981 */ /* 0x000164000c1e1100 */
        /* <DEDUP_REMOVED lines=151> */
[----:B------:R-:W-:Y:S02]  /*2d880*/  @!P3 LOP3.LUT R9, R9, R8, RZ, 0x3c, !PT ;  /* 0x000000080909b212 */ /* 0x000fe400078e3cff */
        /* <DEDUP_REMOVED lines=8> */
[----:B------:R-:W-:-:S03]  /*2d910*/  PRMT R11, RZ, 0x7610, R11 ;  /* 0x00007610ff0b7816 */ /* 0x000fc6000000000b */
[----:B------:R1:W-:Y:S04]  /*2d920*/  STS.U8 [R2+UR10+0x9400], R7 ;  /* 0x0094000702007988 */ /* 0x0003e8000800000a */
[----:B-1----:R-:W2:Y:S01]  /*2d930*/  LDL R7, [R1+0x638] ;  /* 0x0006380001077983 */ /* 0x002ea20000100800 */
[----:B0-----:R-:W-:-:S04]  /*2d940*/  @!P3 LOP3.LUT R9, R9, R8, RZ, 0x3c, !PT ;  /* 0x000000080909b212 */ /* 0x001fc800078e3cff */
[----:B------:R-:W-:-:S04]  /*2d950*/  @!P3 LOP3.LUT R8, R9, R8, RZ, 0x3c, !PT ;  /* 0x000000080908b212 */ /* 0x000fc800078e3cff */
[----:B------:R-:W-:-:S05]  /*2d960*/  @!P3 LOP3.LUT R9, R9, R8, RZ, 0x3c, !PT ;  /* 0x000000080909b212 */ /* 0x000fca00078e3cff */
[----:B------:R0:W3:Y:S04]  /*2d970*/  @!P3 LDG.E.U8 R11, desc[UR24][R8.64] ;  /* 0x00000018080bb981 */ /* 0x0000e8000c1e1100 */
[----:B------:R-:W3:Y:S01]  /*2d980*/  LDL R9, [R1+0x634] ;  /* 0x0006340001097983 */ /* 0x000ee20000100800 */
[----:B0-----:R-:W-:-:S03]  /*2d990*/  PRMT R8, RZ, 0x7610, R8 ;  /* 0x00007610ff087816 */ /* 0x001fc60000000008 */
[----:B------:R2:W-:Y:S02]  /*2d9a0*/  STS.U8 [R2+UR10+0x9800], R6 ;  /* 0x0098000602007988 */ /* 0x0005e4000800000a */
[----:B--2---:R-:W-:Y:S02]  /*2d9b0*/  @!P3 IMAD.MOV.U32 R6, RZ, RZ, R7 ;  /* 0x000000ffff06b224 */ /* 0x004fe400078e0007 */
[----:B------:R0:W-:Y:S04]  /*2d9c0*/  STS.U8 [R2+UR10+0xf000], R70 ;  /* 0x00f0004602007988 */ /* 0x0001e8000800000a */
[----:B------:R1:W-:Y:S04]  /*2d9d0*/  STS.U8 [R2+UR10+0xf400], R69 ;  /* 0x00f4004502007988 */ /* 0x0003e8000800000a */
[----:B0-----:R-:W2:Y:S04]  /*2d9e0*/  LDL R70, [R1+0x190] ;  /* 0x0001900001467983 */ /* 0x001ea80000100800 */
[----:B-1----:R-:W2:Y:S04]  /*2d9f0*/  LDL R69, [R1+0x18c] ;  /* 0x00018c0001457983 */ /* 0x002ea80000100800 */
[----:B------:R0:W-:Y:S04]  /*2da00*/  STS.U8 [R2+UR10+0xb800], R129 ;  /* 0x00b8008102007988 */ /* 0x0001e8000800000a */
[----:B------:R1:W-:Y:S04]  /*2da10*/  STS.U8 [R2+UR10+0xec00], R71 ;  /* 0x00ec004702007988 */ /* 0x0003e8000800000a */
[----:B------:R4:W-:Y:S04]  /*2da20*/  STS.U8 [R2+UR10+0xb400], R130 ;  /* 0x00b4008202007988 */ /* 0x0009e8000800000a */
[----:B0-----:R-:W2:Y:S04]  /*2da30*/  LDL R129, [R1+0x198] ;  /* 0x0001980001817983 */ /* 0x001ea80000100800 */
[----:B-1----:R-:W2:Y:S04]  /*2da40*/  LDL R71, [R1+0x194] ;  /* 0x0001940001477983 */ /* 0x002ea80000100800 */
[----:B----4-:R-:W4:Y:S04]  /*2da50*/  LDL R130, [R1+0x1c4] ;  /* 0x0001c40001827983 */ /* 0x010f280000100800 */
[----:B------:R0:W-:Y:S04]  /*2da60*/  STS.U8 [R2+UR10+0xac00], R132 ;  /* 0x00ac008402007988 */ /* 0x0001e8000800000a */
[----:B------:R1:W-:Y:S04]  /*2da70*/  STS.U8 [R2+UR10+0xb000], R131 ;  /* 0x00b0008302007988 */ /* 0x0003e8000800000a */
[----:B------:R1:W-:Y:S04]  /*2da80*/  STS.U8 [R2+UR10+0xa400], R134 ;  /* 0x00a4008602007988 */ /* 0x0003e8000800000a */
[----:B------:R5:W-:Y:S04]  /*2da90*/  STS.U8 [R2+UR10+0xa800], R133 ;  /* 0x00a8008502007988 */ /* 0x000be8000800000a */
[----:B0-----:R-:W2:Y:S04]  /*2daa0*/  LDL R132, [R1+0x1d0] ;  /* 0x0001d00001847983 */ /* 0x001ea80000100800 */
[----:B-1----:R-:W2:Y:S04]  /*2dab0*/  LDL R131, [R1+0x1cc] ;  /* 0x0001cc0001837983 */ /* 0x002ea80000100800 */
[----:B------:R-:W2:Y:S04]  /*2dac0*/  LDL R134, [R1+0x1d8] ;  /* 0x0001d80001867983 */ /* 0x000ea80000100800 */
[----:B-----5:R-:W5:Y:S04]  /*2dad0*/  LDL R133, [R1+0x1d4] ;  /* 0x0001d40001857983 */ /* 0x020f680000100800 */
[----:B------:R0:W-:Y:S04]  /*2dae0*/  STS.U8 [R2+UR10+0x9c00], R136 ;  /* 0x009c008802007988 */ /* 0x0001e8000800000a */
[----:B------:R1:W-:Y:S04]  /*2daf0*/  STS.U8 [R2+UR10+0xa000], R135 ;  /* 0x00a0008702007988 */ /* 0x0003e8000800000a */
[----:B------:R-:W-:Y:S04]  /*2db00*/  STS.U8 [R2+UR10+0xbc00], R128 ;  /* 0x00bc008002007988 */ /* 0x000fe8000800000a */
[----:B0-----:R-:W2:Y:S04]  /*2db10*/  LDL R136, [R1+0x228] ;  /* 0x0002280001887983 */ /* 0x001ea80000100800 */
[----:B-1----:R-:W2:Y:S04]  /*2db20*/  LDL R135, [R1+0x204] ;  /* 0x0002040001877983 */ /* 0x002ea80000100800 */
        /* <DEDUP_REMOVED lines=37> */
[----:B------:R-:W-:Y:S01]  /*2dd80*/  STS.U8 [R3+UR10+0xe080], R46 ;  /* 0x00e0802e03007988 */ /* 0x000fe2000800000a */
[----:B---3--:R-:W-:-:S03]  /*2dd90*/  @!P3 IMAD.MOV.U32 R7, RZ, RZ, R9 ;  /* 0x000000ffff07b224 */ /* 0x008fc600078e0009 */
[----:B------:R-:W-:Y:S04]  /*2dda0*/  STS.U8 [R3+UR10+0xe480], R45 ;  /* 0x00e4802d03007988 */ /* 0x000fe8000800000a */
[----:B------:R0:W3:Y:S04]  /*2ddb0*/  @!P3 LDG.E.U8 R8, desc[UR24][R6.64] ;  /* 0x000000180608b981 */ /* 0x0000e8000c1e1100 */
[----:B------:R-:W2:Y:S04]  /*2ddc0*/  LDL R9, [R1+0x1c8] ;  /* 0x0001c80001097983 */ /* 0x000ea80000100800 */
[----:B------:R-:W-:Y:S04]  /*2ddd0*/  STS.U8 [R3+UR10+0xe880], R44 ;  /* 0x00e8802c03007988 */ /* 0x000fe8000800000a */
[----:B------:R-:W0:Y:S04]  /*2dde0*/  LDL R6, [R1+0x184] ;  /* 0x0001840001067983 */ /* 0x000e280000100800 */
[----:B------:R-:W0:Y:S04]  /*2ddf0*/  LDL R7, [R1+0x188] ;  /* 0x0001880001077983 */ /* 0x000e280000100800 */
        /* <DEDUP_REMOVED lines=66> */
[----:B------:R-:W-:Y:S04]  /*2e220*/  STS.U8 [R5+UR10+0xf580], R19 ;  /* 0x00f5801305007988 */ /* 0x000fe8000800000a */
[----:B------:R-:W-:Y:S04]  /*2e230*/  STS.U8 [R5+UR10+0xf980], R16 ;  /* 0x00f9801005007988 */ /* 0x000fe8000800000a */
[----:B------:R-:W-:Y:S04]  /*2e240*/  STS.U8 [R5+UR10+0xfd80], R17 ;  /* 0x00fd801105007988 */ /* 0x000fe8000800000a */
[----:B------:R2:W-:Y:S04]  /*2e250*/  STS.U8 [R140+UR10+0x8a00], R12 ;  /* 0x008a000c8c007988 */ /* 0x0005e8000800000a */
[----:B------:R3:W-:Y:S04]  /*2e260*/  STS.U8 [R140+UR10+0x8e00], R13 ;  /* 0x008e000d8c007988 */ /* 0x0007e8000800000a */
[----:B-1----:R-:W5:Y:S04]  /*2e270*/  LDL R21, [R1+0x234] ;  /* 0x0002340001157983 */ /* 0x002f680000100800 */
[----:B--2---:R-:W2:Y:S04]  /*2e280*/  LDL R12, [R1+0x230] ;  /* 0x00023000010c7983 */ /* 0x004ea80000100800 */
[----:B---3--:R-:W2:Y:S04]  /*2e290*/  LDL R13, [R1+0x22c] ;  /* 0x00022c00010d7983 */ /* 0x008ea80000100800 */
[----:B------:R-:W3:Y:S04]  /*2e2a0*/  LDL R20, [R1+0x238] ;  /* 0x0002380001147983 */ /* 0x000ee80000100800 */
[----:B------:R1:W-:Y:S04]  /*2e2b0*/  STS.U8 [R140+UR10+0x8200], R14 ;  /* 0x0082000e8c007988 */ /* 0x0003e8000800000a */
[----:B------:R0:W-:Y:S04]  /*2e2c0*/  STS.U8 [R140+UR10+0x8600], R15 ;  /* 0x0086000f8c007988 */ /* 0x0001e8000800000a */
[----:B------:R-:W3:Y:S04]  /*2e2d0*/  LDL R23, [R1+0x26c] ;  /* 0x00026c0001177983 */ /* 0x000ee80000100800 */
[----:B-1----:R-:W3:Y:S04]  /*2e2e0*/  LDL R14, [R1+0x268] ;  /* 0x00026800010e7983 */ /* 0x002ee80000100800 */
[----:B0-----:R-:W3:Y:S04]  /*2e2f0*/  LDL R15, [R1+0x264] ;  /* 0x00026400010f7983 */ /* 0x001ee80000100800 */
[----:B------:R-:W3:Y:S04]  /*2e300*/  LDL R22, [R1+0x270] ;  /* 0x0002700001167983 */ /* 0x000ee80000100800 */
[----:B------:R-:W3:Y:S04]  /*2e310*/  LDL R17, [R1+0x274] ;  /* 0x0002740001117983 */ /* 0x000ee80000100800 */
[----:B------:R-:W3:Y:S04]  /*2e320*/  LDL R16, [R1+0x278] ;  /* 0x0002780001107983 */ /* 0x000ee80000100800 */
[----:B------:R-:W3:Y:S04]  /*2e330*/  LDL R25, [R1+0x294] ;  /* 0x0002940001197983 */ /* 0x000ee80000100800 */
[----:B------:R-:W3:Y:S04]  /*2e340*/  LDL R24, [R1+0x298] ;  /* 0x0002980001187983 */ /* 0x000ee80000100800 */
[----:B------:R-:W3:Y:S04]  /*2e350*/  LDL R19, [R1+0x29c] ;  /* 0x00029c0001137983 */ /* 0x000ee80000100800 */
[----:B------:R-:W3:Y:S04]  /*2e360*/  LDL R18, [R1+0x2a0] ;  /* 0x0002a00001127983 */ /* 0x000ee80000100800 */
[----:B------:R-:W3:Y:S04]  /*2e370*/  LDL R27, [R1+0x2a4] ;  /* 0x0002a400011b7983 */ /* 0x000ee80000100800 */
[----:B------:R-:W3:Y:S01]  /*2e380*/  LDL R26, [R1+0x2a8] ;  /* 0x0002a800011a7983 */ /* 0x000ee20000100800 */
[----:B------:R-:W-:-:S02]  /*2e390*/  @!P3 LOP3.LUT R7, R7, R6, RZ, 0x3c, !PT ;  /* 0x000000060707b212 */ /* 0x000fc400078e3cff */
[----:B------:R-:W-:Y:S01]  /*2e3a0*/  PRMT R90, RZ, 0x7610, R90 ;  /* 0x00007610ff5a7816 */ /* 0x000fe2000000005a */
[----:B------:R-:W3:Y:S01]  /*2e3b0*/  LDL R29, [R1+0x2b4] ;  /* 0x0002b400011d7983 */ /* 0x000ee20000100800 */
[C---:B------:R-:W-:Y:S02]  /*2e3c0*/  @!P3 LOP3.LUT R6, R7.reuse, R6, RZ, 0x3c, !PT ;  /* 0x000000060706b212 */ /* 0x040fe400078e3cff */
[----:B------:R-:W-:Y:S01]  /*2e3d0*/  PRMT R88, RZ, 0x7610, R88 ;  /* 0x00007610ff587816 */ /* 0x000fe20000000058 */
[----:B------:R-:W3:Y:S01]  /*2e3e0*/  LDL R28, [R1+0x2b8] ;  /* 0x0002b800011c7983 */ /* 0x000ee20000100800 */
[----:B------:R-:W-:-:S03]  /*2e3f0*/  @!P3 LOP3.LUT R7, R7, R6, RZ, 0x3c, !PT ;  /* 0x000000060707b212 */ /* 0x000fc600078e3cff */
[----:B------:R-:W-:Y:S04]  /*2e400*/  STS.U8 [R140+UR10+0x9200], R10 ;  /* 0x0092000a8c007988 */ /* 0x000fe8000800000a */
[----:B------:R-:W-:Y:S04]  /*2e410*/  STS.U8 [R140+UR10+0x9600], R11 ;  /* 0x0096000b8c007988 */ /* 0x000fe8000800000a */
[----:B------:R0:W-:Y:S04]  /*2e420*/  STS.U8 [R140+UR10+0x9a00], R8 ;  /* 0x009a00088c007988 */ /* 0x0001e8000800000a */
[----:B------:R1:W3:Y:S01]  /*2e430*/  @!P3 LDG.E.U8 R90, desc[UR24][R6.64] ;  /* 0x00000018065ab981 */ /* 0x0002e2000c1e1100 */
[----:B------:R-:W-:-:S02]  /*2e440*/  PRMT R86, RZ, 0x7610, R86 ;  /* 0x00007610ff567816 */ /* 0x000fc40000000056 */
[----:B------:R-:W-:Y:S01]  /*2e450*/  PRMT R84, RZ, 0x7610, R84 ;  /* 0x00007610ff547816 */ /* 0x000fe20000000054 */
[----:B------:R-:W3:Y:S04]  /*2e460*/  LDL R31, [R1+0x2c4] ;  /* 0x0002c400011f7983 */ /* 0x000ee80000100800 */
[----:B------:R-:W3:Y:S01]  /*2e470*/  LDL R30, [R1+0x2c8] ;  /* 0x0002c800011e7983 */ /* 0x000ee20000100800 */
[----:B-1----:R-:W-:Y:S02]  /*2e480*/  @!P3 IMAD.MOV.U32 R6, RZ, RZ, R70 ;  /* 0x000000ffff06b224 */ /* 0x002fe400078e0046 */
[----:B------:R-:W-:Y:S01]  /*2e490*/  @!P3 IMAD.MOV.U32 R7, RZ, RZ, R69 ;  /* 0x000000ffff07b224 */ /* 0x000fe200078e0045 */
[----:B------:R-:W3:Y:S01]  /*2e4a0*/  LDL R33, [R1+0x2d4] ;  /* 0x0002d40001217983 */ /* 0x000ee20000100800 */
[----:B0-----:R-:W-:-:S03]  /*2e4b0*/  @!P3 IMAD.MOV.U32 R8, RZ, RZ, R9 ;  /* 0x000000ffff08b224 */ /* 0x001fc600078e0009 */
[----:B------:R0:W3:Y:S01]  /*2e4c0*/  @!P3 LDG.E.U8 R88, desc[UR24][R6.64] ;  /* 0x000000180658b981 */ /* 0x0000e2000c1e1100 */
[----:B----4-:R-:W-:Y:S02]  /*2e4d0*/  @!P3 IMAD.MOV.U32 R9, RZ, RZ, R130 ;  /* 0x000000ffff09b224 */ /* 0x010fe400078e0082 */
[----:B------:R-:W-:Y:S01]  /*2e4e0*/  @!P3 IMAD.MOV.U32 R10, RZ, RZ, R134 ;  /* 0x000000ffff0ab224 */ /* 0x000fe200078e0086 */
[----:B------:R-:W4:Y:S01]  /*2e4f0*/  LDL R32, [R1+0x2d8] ;  /* 0x0002d80001207983 */ /* 0x000f220000100800 */
[----:B-----5:R-:W-:-:S03]  /*2e500*/  @!P3 IMAD.MOV.U32 R11, RZ, RZ, R133 ;  /* 0x000000ffff0bb224 */ /* 0x020fc600078e0085 */
[----:B------:R1:W5:Y:S01]  /*2e510*/  @!P3 LDG.E.U8 R84, desc[UR24][R8.64] ;  /* 0x000000180854b981 */ /* 0x000362000c1e1100 */
[----:B0-----:R-:W-:Y:S02]  /*2e520*/  @!P3 IMAD.MOV.U32 R6, RZ, RZ, R129 ;  /* 0x000000ffff06b224 */ /* 0x001fe400078e0081 */
[----:B------:R-:W-:Y:S01]  /*2e530*/  @!P3 IMAD.MOV.U32 R7, RZ, RZ, R71 ;  /* 0x000000ffff07b224 */ /* 0x000fe200078e0047 */
[----:B------:R-:W4:Y:S04]  /*2e540*/  LDL R35, [R1+0x2e4] ;  /* 0x0002e40001237983 */ /* 0x000f280000100800 */
[----:B------:R0:W4:Y:S01]  /*2e550*/  @!P3 LDG.E.U8 R86, desc[UR24][R6.64] ;  /* 0x000000180656b981 */ /* 0x000122000c1e1100 */
[----:B-1----:R-:W-:Y:S02]  /*2e560*/  @!P3 IMAD.MOV.U32 R8, RZ, RZ, R132 ;  /* 0x000000ffff08b224 */ /* 0x002fe400078e0084 */
[----:B------:R-:W-:Y:S01]  /*2e570*/  @!P3 IMAD.MOV.U32 R9, RZ, RZ, R131 ;  /* 0x000000ffff09b224 */ /* 0x000fe200078e0083 */
[----:B------:R-:W4:Y:S04]  /*2e580*/  LDL R34, [R1+0x2e8] ;  /* 0x0002e80001227983 */ /* 0x000f280000100800 */
[----:B------:R-:W4:Y:S01]  /*2e590*/  LDL R37, [R1+0x2f4] ;  /* 0x0002f40001257983 */ /* 0x000f220000100800 */
[----:B0-----:R-:W-:-:S02]  /*2e5a0*/  PRMT R6, RZ, 0x7610, R6 ;  /* 0x00007610ff067816 */ /* 0x001fc40000000006 */
[----:B------:R-:W-:Y:S01]  /*2e5b0*/  PRMT R7, RZ, 0x7610, R7 ;  /* 0x00007610ff077816 */ /* 0x000fe20000000007 */
[----:B------:R-:W4:Y:S04]  /*2e5c0*/  LDL R36, [R1+0x2f8] ;  /* 0x0002f80001247983 */ /* 0x000f280000100800 */
[----:B------:R0:W4:Y:S04]  /*2e5d0*/  @!P3 LDG.E.U8 R6, desc[UR24][R8.64] ;  /* 0x000000180806b981 */ /* 0x000128000c1e1100 */
[----:B------:R1:W4:Y:S04]  /*2e5e0*/  @!P3 LDG.E.U8 R7, desc[UR24][R10.64] ;  /* 0x000000180a07b981 */ /* 0x000328000c1e1100 */
[----:B------:R-:W4:Y:S01]  /*2e5f0*/  LDL R39, [R1+0x304] ;  /* 0x0003040001277983 */ /* 0x000f220000100800 */
[----:B0-----:R-:W-:-:S02]  /*2e600*/  PRMT R8, RZ, 0x7610, R8 ;  /* 0x00007610ff087816 */ /* 0x001fc40000000008 */
[----:B------:R-:W-:Y:S01]  /*2e610*/  PRMT R9, RZ, 0x7610, R9 ;  /* 0x00007610ff097816 */ /* 0x000fe20000000009 */
[----:B------:R-:W4:Y:S01]  /*2e620*/  LDL R38, [R1+0x308] ;  /* 0x0003080001267983 */ /* 0x000f220000100800 */
[----:B-1----:R-:W-:Y:S02]  /*2e630*/  @!P3 IMAD.MOV.U32 R10, RZ, RZ, R136 ;  /* 0x000000ffff0ab224 */ /* 0x002fe400078e0088 */
[----:B------:R-:W-:Y:S01]  /*2e640*/  @!P3 IMAD.MOV.U32 R11, RZ, RZ, R135 ;  /* 0x000000ffff0bb224 */ /* 0x000fe200078e0087 */
[----:B------:R-:W4:Y:S04]  /*2e650*/  LDL R41, [R1+0x314] ;  /* 0x0003140001297983 */ /* 0x000f280000100800 */
[----:B------:R0:W4:Y:S04]  /*2e660*/  @!P3 LDG.E.U8 R8, desc[UR24][R10.64] ;  /* 0x000000180a08b981 */ /* 0x000128000c1e1100 */
[----:B------:R-:W4:Y:S04]  /*2e670*/  LDL R40, [R1+0x318] ;  /* 0x0003180001287983 */ /* 0x000f280000100800 */
[----:B------:R-:W4:Y:S01]  /*2e680*/  LDL R43, [R1+0x324] ;  /* 0x00032400012b7983 */ /* 0x000f220000100800 */
[----:B0-----:R-:W-:-:S02]  /*2e690*/  PRMT R10, RZ, 0x7610, R10 ;  /* 0x00007610ff0a7816 */ /* 0x001fc4000000000a */
[----:B------:R-:W-:Y:S01]  /*2e6a0*/  PRMT R11, RZ, 0x7610, R11 ;  /* 0x00007610ff0b7816 */ /* 0x000fe2000000000b */
[----:B------:R-:W4:Y:S04]  /*2e6b0*/  LDL R42, [R1+0x328] ;  /* 0x00032800012a7983 */ /* 0x000f280000100800 */
        /* <DEDUP_REMOVED lines=32> */
[----:B--2---:R3:W2:Y:S04]  /*2e8c0*/  @!P3 LDG.E.U8 R9, desc[UR24][R12.64] ;  /* 0x000000180c09b981 */ /* 0x0046a8000c1e1100 */
[----:B------:R-:W2:Y:S04]  /*2e8d0*/  LDL R77, [R1+0x444] ;  /* 0x00044400014d7983 */ /* 0x000ea80000100800 */
[----:B------:R-:W2:Y:S01]  /*2e8e0*/  LDL R76, [R1+0x448] ;  /* 0x00044800014c7983 */ /* 0x000ea20000100800 */
[----:B---3--:R-:W-:-:S02]  /*2e8f0*/  @!P3 IMAD.MOV.U32 R12, RZ, RZ, R20 ;  /* 0x000000ffff0cb224 */ /* 0x008fc400078e0014 */
[----:B------:R-:W-:Y:S01]  /*2e900*/  @!P3 IMAD.MOV.U32 R13, RZ, RZ, R21 ;  /* 0x000000ffff0db224 */ /* 0x000fe200078e0015 */
[----:B------:R-:W3:Y:S04]  /*2e910*/  LDL R20, [R1+0x2b0] ;  /* 0x0002b00001147983 */ /* 0x000ee80000100800 */
[----:B------:R-:W3:Y:S04]  /*2e920*/  LDL R21, [R1+0x2ac] ;  /* 0x0002ac0001157983 */ /* 0x000ee80000100800 */
[----:B------:R0:W2:Y:S04]  /*2e930*/  @!P3 LDG.E.U8 R10, desc[UR24][R12.64] ;  /* 0x000000180c0ab981 */ /* 0x0000a8000c1e1100 */
[----:B------:R1:W2:Y:S04]  /*2e940*/  @!P3 LDG.E.U8 R11, desc[UR24][R14.64] ;  /* 0x000000180e0bb981 */ /* 0x0002a8000c1e1100 */
[----:B------:R-:W2:Y:S01]  /*2e950*/  LDL R79, [R1+0x464] ;  /* 0x00046400014f7983 */ /* 0x000ea20000100800 */
[----:B0-----:R-:W-:-:S03]  /*2e960*/  PRMT R13, RZ, 0x7610, R13 ;  /* 0x00007610ff0d7816 */ /* 0x001fc6000000000d */
[----:B------:R-:W2:Y:S01]  /*2e970*/  LDL R78, [R1+0x468] ;  /* 0x00046800014e7983 */ /* 0x000ea20000100800 */
[----:B-1----:R-:W-:Y:S02]  /*2e980*/  @!P3 IMAD.MOV.U32 R14, RZ, RZ, R22 ;  /* 0x000000ffff0eb224 */ /* 0x002fe400078e0016 */
[----:B------:R-:W-:Y:S01]  /*2e990*/  @!P3 IMAD.MOV.U32 R15, RZ, RZ, R23 ;  /* 0x000000ffff0fb224 */ /* 0x000fe200078e0017 */
[----:B------:R0:W2:Y:S04]  /*2e9a0*/  @!P3 LDG.E.U8 R13, desc[UR24][R16.64] ;  /* 0x00000018100db981 */ /* 0x0000a8000c1e1100 */
[----:B------:R-:W2:Y:S04]  /*2e9b0*/  LDL R23, [R1+0x2bc] ;  /* 0x0002bc0001177983 */ /* 0x000ea80000100800 */
[----:B------:R-:W2:Y:S01]  /*2e9c0*/  LDL R22, [R1+0x2c0] ;  /* 0x0002c00001167983 */ /* 0x000ea20000100800 */
[----:B0-----:R-:W-:-:S02]  /*2e9d0*/  @!P3 IMAD.MOV.U32 R16, RZ, RZ, R24 ;  /* 0x000000ffff10b224 */ /* 0x001fc400078e0018 */
[----:B------:R-:W-:Y:S01]  /*2e9e0*/  @!P3 IMAD.MOV.U32 R17, RZ, RZ, R25 ;  /* 0x000000ffff11b224 */ /* 0x000fe200078e0019 */
[----:B------:R-:W4:Y:S01]  /*2e9f0*/  LDL R24, [R1+0x2d0] ;  /* 0x0002d00001187983 */ /* 0x000f220000100800 */
[----:B------:R-:W-:-:S03]  /*2ea00*/  PRMT R12, RZ, 0x7610, R12 ;  /* 0x00007610ff0c7816 */ /* 0x000fc6000000000c */
[----:B------:R-:W4:Y:S04]  /*2ea10*/  LDL R25, [R1+0x2cc] ;  /* 0x0002cc0001197983 */ /* 0x000f280000100800 */
[----:B------:R0:W5:Y:S04]  /*2ea20*/  @!P3 LDG.E.U8 R12, desc[UR24][R14.64] ;  /* 0x000000180e0cb981 */ /* 0x000168000c1e1100 */
[----:B------:R-:W5:Y:S04]  /*2ea30*/  LDL R81, [R1+0x454] ;  /* 0x0004540001517983 */ /* 0x000f680000100800 */
[----:B------:R-:W5:Y:S01]  /*2ea40*/  LDL R80, [R1+0x458] ;  /* 0x0004580001507983 */ /* 0x000f620000100800 */
[----:B0-----:R-:W-:-:S03]  /*2ea50*/  PRMT R15, RZ, 0x7610, R15 ;  /* 0x00007610ff0f7816 */ /* 0x001fc6000000000f */
[----:B------:R-:W5:Y:S04]  /*2ea60*/  LDL R83, [R1+0x474] ;  /* 0x0004740001537983 */ /* 0x000f680000100800 */
[----:B------:R0:W5:Y:S04]  /*2ea70*/  @!P3 LDG.E.U8 R15, desc[UR24][R18.64] ;  /* 0x00000018120fb981 */ /* 0x000168000c1e1100 */
[----:B------:R-:W5:Y:S04]  /*2ea80*/  LDL R82, [R1+0x478] ;  /* 0x0004780001527983 */ /* 0x000f680000100800 */
[----:B------:R-:W5:Y:S01]  /*2ea90*/  LDL R134, [R1+0x484] ;  /* 0x0004840001867983 */ /* 0x000f620000100800 */
[----:B0-----:R-:W-:-:S02]  /*2eaa0*/  @!P3 IMAD.MOV.U32 R18, RZ, RZ, R26 ;  /* 0x000000ffff12b224 */ /* 0x001fc400078e001a */
[----:B------:R-:W-:Y:S01]  /*2eab0*/  @!P3 IMAD.MOV.U32 R19, RZ, RZ, R27 ;  /* 0x000000ffff13b224 */ /* 0x000fe200078e001b */
[----:B------:R-:W5:Y:S04]  /*2eac0*/  LDL R26, [R1+0x2e0] ;  /* 0x0002e000011a7983 */ /* 0x000f680000100800 */
[----:B------:R-:W5:Y:S01]  /*2ead0*/  LDL R27, [R1+0x2dc] ;  /* 0x0002dc00011b7983 */ /* 0x000f620000100800 */
[----:B------:R-:W-:-:S03]  /*2eae0*/  PRMT R14, RZ, 0x7610, R14 ;  /* 0x00007610ff0e7816 */ /* 0x000fc6000000000e */
[----:B------:R-:W5:Y:S04]  /*2eaf0*/  LDL R133, [R1+0x488] ;  /* 0x0004880001857983 */ /* 0x000f680000100800 */
[----:B------:R0:W5:Y:S04]  /*2eb00*/  @!P3 LDG.E.U8 R14, desc[UR24][R16.64] ;  /* 0x00000018100eb981 */ /* 0x000168000c1e1100 */
[----:B------:R-:W5:Y:S04]  /*2eb10*/  LDL R132, [R1+0x494] ;  /* 0x0004940001847983 */ /* 0x000f680000100800 */
[----:B------:R-:W5:Y:S01]  /*2eb20*/  LDL R131, [R1+0x498] ;  /* 0x0004980001837983 */ /* 0x000f620000100800 */
[----:B0-----:R-:W-:-:S02]  /*2eb30*/  PRMT R16, RZ, 0x7610, R16 ;  /* 0x00007610ff107816 */ /* 0x001fc40000000010 */
[----:B------:R-:W-:Y:S01]  /*2eb40*/  PRMT R17, RZ, 0x7610, R17 ;  /* 0x00007610ff117816 */ /* 0x000fe20000000011 */
[----:B------:R-:W5:Y:S04]  /*2eb50*/  LDL R130, [R1+0x49c] ;  /* 0x00049c0001827983 */ /* 0x000f680000100800 */
[----:B------:R0:W5:Y:S04]  /*2eb60*/  @!P3 LDG.E.U8 R16, desc[UR24][R18.64] ;  /* 0x000000181210b981 */ /* 0x000168000c1e1100 */
[----:B------:R-:W5:Y:S04]  /*2eb70*/  LDL R129, [R1+0x4a0] ;  /* 0x0004a00001817983 */ /* 0x000f680000100800 */
[----:B------:R-:W5:Y:S01]  /*2eb80*/  LDL R136, [R1+0x4c4] ;  /* 0x0004c40001887983 */ /* 0x000f620000100800 */
[----:B0-----:R-:W-:-:S02]  /*2eb90*/  PRMT R18, RZ, 0x7610, R18 ;  /* 0x00007610ff127816 */ /* 0x001fc40000000012 */
[----:B------:R-:W-:Y:S01]  /*2eba0*/  PRMT R19, RZ, 0x7610, R19 ;  /* 0x00007610ff137816 */ /* 0x000fe20000000013 */
[----:B------:R-:W5:Y:S04]  /*2ebb0*/  LDL R135, [R1+0x4c8] ;  /* 0x0004c80001877983 */ /* 0x000f680000100800 */
[----:B---3--:R0:W3:Y:S02]  /*2ebc0*/  @!P3 LDG.E.U8 R17, desc[UR24][R20.64] ;  /* 0x000000181411b981 */ /* 0x0080e4000c1e1100 */
[----:B0-----:R-:W-:Y:S02]  /*2ebd0*/  @!P3 IMAD.MOV.U32 R20, RZ, RZ, R28 ;  /* 0x000000ffff14b224 */ /* 0x001fe400078e001c */
[----:B------:R-:W-:Y:S01]  /*2ebe0*/  @!P3 IMAD.MOV.U32 R21, RZ, RZ, R29 ;  /* 0x000000ffff15b224 */ /* 0x000fe200078e001d */
[----:B------:R-:W3:Y:S04]  /*2ebf0*/  LDL R28, [R1+0x2f0] ;  /* 0x0002f000011c7983 */ /* 0x000ee80000100800 */
[----:B------:R-:W3:Y:S04]  /*2ec00*/  LDL R29, [R1+0x2ec] ;  /* 0x0002ec00011d7983 */ /* 0x000ee80000100800 */
[----:B------:R0:W3:Y:S04]  /*2ec10*/  @!P3 LDG.E.U8 R18, desc[UR24][R20.64] ;  /* 0x000000181412b981 */ /* 0x0000e8000c1e1100 */
[----:B--2---:R1:W2:Y:S01]  /*2ec20*/  @!P3 LDG.E.U8 R19, desc[UR24][R22.64] ;  /* 0x000000181613b981 */ /* 0x0042a2000c1e1100 */
[----:B0-----:R-:W-:-:S02]  /*2ec30*/  PRMT R21, RZ, 0x7610, R21 ;  /* 0x00007610ff157816 */ /* 0x001fc40000000015 */
[----:B------:R-:W-:-:S04]  /*2ec40*/  PRMT R20, RZ, 0x7610, R20 ;  /* 0x00007610ff147816 */ /* 0x000fc80000000014 */
[----:B----4-:R0:W4:Y:S01]  /*2ec50*/  @!P3 LDG.E.U8 R21, desc[UR24][R24.64] ;  /* 0x000000181815b981 */ /* 0x010122000c1e1100 */
[----:B-1----:R-:W-:Y:S02]  /*2ec60*/  @!P3 IMAD.MOV.U32 R22, RZ, RZ, R30 ;  /* 0x000000ffff16b224 */ /* 0x002fe400078e001e */
[----:B------:R-:W-:Y:S01]  /*2ec70*/  @!P3 IMAD.MOV.U32 R23, RZ, RZ, R31 ;  /* 0x000000ffff17b224 */ /* 0x000fe200078e001f */
[----:B------:R-:W2:Y:S04]  /*2ec80*/  LDL R30, [R1+0x300] ;  /* 0x00030000011e7983 */ /* 0x000ea80000100800 */
[----:B------:R-:W2:Y:S01]  /*2ec90*/  LDL R31, [R1+0x2fc] ;  /* 0x0002fc00011f7983 */ /* 0x000ea20000100800 */
[----:B0-----:R-:W-:Y:S02]  /*2eca0*/  @!P3 IMAD.MOV.U32 R24, RZ, RZ, R32 ;  /* 0x000000ffff18b224 */ /* 0x001fe400078e0020 */
[----:B------:R-:W-:Y:S01]  /*2ecb0*/  @!P3 IMAD.MOV.U32 R25, RZ, RZ, R33 ;  /* 0x000000ffff19b224 */ /* 0x000fe200078e0021 */
[----:B------:R-:W4:Y:S04]  /*2ecc0*/  LDL R32, [R1+0x310] ;  /* 0x0003100001207983 */ /* 0x000f280000100800 */
[----:B------:R-:W4:Y:S04]  /*2ecd0*/  LDL R33, [R1+0x30c] ;  /* 0x00030c0001217983 */ /* 0x000f280000100800 */
[----:B------:R0:W4:Y:S02]  /*2ece0*/  @!P3 LDG.E.U8 R20, desc[UR24][R22.64] ;  /* 0x000000181614b981 */ /* 0x000124000c1e1100 */
[----:B0-----:R-:W-:-:S06]  /*2ecf0*/  PRMT R23, RZ, 0x7610, R23 ;  /* 0x00007610ff177816 */ /* 0x001fcc0000000017 */
[----:B-----5:R0:W5:Y:S02]  /*2ed00*/  @!P3 LDG.E.U8 R23, desc[UR24][R26.64] ;  /* 0x000000181a17b981 */ /* 0x020164000c1e1100 */
[----:B0-----:R-:W-:Y:S02]  /*2ed10*/  @!P3 IMAD.MOV.U32 R26, RZ, RZ, R34 ;  /* 0x000000ffff1ab224 */ /* 0x001fe400078e0022 */
[----:B------:R-:W-:Y:S01]  /*2ed20*/  @!P3 IMAD.MOV.U32 R27, RZ, RZ, R35 ;  /* 0x000000ffff1bb224 */ /* 0x000fe200078e0023 */
[----:B------:R-:W5:Y:S04]  /*2ed30*/  LDL R34, [R1+0x320] ;  /* 0x0003200001227983 */ /* 0x000f680000100800 */
[----:B------:R-:W5:Y:S01]  /*2ed40*/  LDL R35, [R1+0x31c] ;  /* 0x00031c0001237983 */ /* 0x000f620000100800 */
[----:B------:R-:W-:-:S06]  /*2ed50*/  PRMT R22, RZ, 0x7610, R22 ;  /* 0x00007610ff167816 */ /* 0x000fcc0000000016 */
[----:B------:R0:W5:Y:S02]  /*2ed60*/  @!P3 LDG.E.U8 R22, desc[UR24][R24.64] ;  /* 0x000000181816b981 */ /* 0x000164000c1e1100 */
[----:B0-----:R-:W-:Y:S02]  /*2ed70*/  PRMT R24, RZ, 0x7610, R24 ;  /* 0x00007610ff187816 */ /* 0x001fe40000000018 */
[----:B------:R-:W-:-:S04]  /*2ed80*/  PRMT R25, RZ, 0x7610, R25 ;  /* 0x00007610ff197816 */ /* 0x000fc80000000019 */
[----:B------:R0:W5:Y:S02]  /*2ed90*/  @!P3 LDG.E.U8 R24, desc[UR24][R26.64] ;  /* 0x000000181a18b981 */ /* 0x000164000c1e1100 */
[----:B0-----:R-:W-:Y:S02]  /*2eda0*/  PRMT R26, RZ, 0x7610, R26 ;  /* 0x00007610ff1a7816 */ /* 0x001fe4000000001a */
[----:B------:R-:W-:Y:S01]  /*2edb0*/  PRMT R27, RZ, 0x7610, R27 ;  /* 0x00007610ff1b7816 */ /* 0x000fe2000000001b */
        /* <DEDUP_REMOVED lines=100> */
[----:B------:R0:W3:Y:S04]  /*2f400*/  @!P3 LDG.E.U8 R50, desc[UR24][R52.64] ;  /* 0x000000183432b981 */ /* 0x0000e8000c1e1100 */
[----:B------:R-:W3:Y:S01]  /*2f410*/  LDL R61, [R1+0x3ec] ;  /* 0x0003ec00013d7983 */ /* 0x000ee20000100800 */
[----:B0-----:R-:W-:-:S03]  /*2f420*/  PRMT R53, RZ, 0x7610, R53 ;  /* 0x00007610ff357816 */ /* 0x001fc60000000035 */
[----:B--2---:R0:W2:Y:S01]  /*2f430*/  @!P3 LDG.E.U8 R51, desc[UR24][R54.64] ;  /* 0x000000183633b981 */ /* 0x0040a2000c1e1100 */
[----:B------:R-:W-:-:S03]  /*2f440*/  PRMT R52, RZ, 0x7610, R52 ;  /* 0x00007610ff347816 */ /* 0x000fc60000000034 */
[----:B----4-:R1:W4:Y:S01]  /*2f450*/  @!P3 LDG.E.U8 R53, desc[UR24][R56.64] ;  /* 0x000000183835b981 */ /* 0x010322000c1e1100 */
[----:B0-----:R-:W-:Y:S02]  /*2f460*/  @!P3 IMAD.MOV.U32 R54, RZ, RZ, R62 ;  /* 0x000000ffff36b224 */ /* 0x001fe400078e003e */
[----:B------:R-:W-:Y:S01]  /*2f470*/  @!P3 IMAD.MOV.U32 R55, RZ, RZ, R63 ;  /* 0x000000ffff37b224 */ /* 0x000fe200078e003f */
[----:B------:R-:W2:Y:S04]  /*2f480*/  LDL R62, [R1+0x400] ;  /* 0x00040000013e7983 */ /* 0x000ea80000100800 */
[----:B------:R-:W2:Y:S01]  /*2f490*/  LDL R63, [R1+0x3fc] ;  /* 0x0003fc00013f7983 */ /* 0x000ea20000100800 */
[----:B-1----:R-:W-:Y:S02]  /*2f4a0*/  @!P3 IMAD.MOV.U32 R56, RZ, RZ, R68 ;  /* 0x000000ffff38b224 */ /* 0x002fe400078e0044 */
        /* <DEDUP_REMOVED lines=22> */
[----:B------:R-:W3:Y:S04]  /*2f610*/  @!P3 LDG.E.U8 R58, desc[UR24][R60.64] ;  /* 0x000000183c3ab981 */ /* 0x000ee8000c1e1100 */
[----:B--2---:R4:W2:Y:S02]  /*2f620*/  @!P3 LDG.E.U8 R59, desc[UR24][R62.64] ;  /* 0x000000183e3bb981 */ /* 0x0048a4000c1e1100 */
[----:B----4-:R-:W-:-:S02]  /*2f630*/  @!P3 IMAD.MOV.U32 R62, RZ, RZ, R68 ;  /* 0x000000ffff3eb224 */ /* 0x010fc400078e0044 */
[----:B------:R-:W-:Y:S01]  /*2f640*/  @!P3 IMAD.MOV.U32 R63, RZ, RZ, R69 ;  /* 0x000000ffff3fb224 */ /* 0x000fe200078e0045 */
[----:B------:R-:W4:Y:S04]  /*2f650*/  LDL R68, [R1+0x430] ;  /* 0x0004300001447983 */ /* 0x000f280000100800 */
[----:B------:R-:W4:Y:S01]  /*2f660*/  LDL R69, [R1+0x42c] ;  /* 0x00042c0001457983 */ /* 0x000f220000100800 */
[----:B------:R-:W-:-:S06]  /*2f670*/  PRMT R61, RZ, 0x7610, R61 ;  /* 0x00007610ff3d7816 */ /* 0x000fcc000000003d */
[----:B-----5:R0:W5:Y:S02]  /*2f680*/  @!P3 LDG.E.U8 R61, desc[UR24][R64.64] ;  /* 0x00000018403db981 */ /* 0x020164000c1e1100 */
[----:B0-----:R-:W-:Y:S02]  /*2f690*/  @!P3 IMAD.MOV.U32 R64, RZ, RZ, R70 ;  /* 0x000000ffff40b224 */ /* 0x001fe400078e0046 */
[----:B------:R-:W-:Y:S01]  /*2f6a0*/  @!P3 IMAD.MOV.U32 R65, RZ, RZ, R71 ;  /* 0x000000ffff41b224 */ /* 0x000fe200078e0047 */
[----:B------:R-:W2:Y:S04]  /*2f6b0*/  LDL R70, [R1+0x440] ;  /* 0x0004400001467983 */ /* 0x000ea80000100800 */
[----:B------:R-:W2:Y:S01]  /*2f6c0*/  LDL R71, [R1+0x43c] ;  /* 0x00043c0001477983 */ /* 0x000ea20000100800 */
        /* <DEDUP_REMOVED lines=12> */
[----:B------:R-:W5:Y:S04]  /*2f790*/  @!P3 LDG.E.U8 R64, desc[UR24][R66.64] ;  /* 0x000000184240b981 */ /* 0x000f68000c1e1100 */
[----:B----4-:R0:W4:Y:S02]  /*2f7a0*/  @!P3 LDG.E.U8 R65, desc[UR24][R68.64] ;  /* 0x000000184441b981 */ /* 0x010124000c1e1100 */
[----:B0-----:R-:W-:-:S02]  /*2f7b0*/  @!P3 IMAD.MOV.U32 R68, RZ, RZ, R72 ;  /* 0x000000ffff44b224 */ /* 0x001fc400078e0048 */
[----:B------:R-:W-:Y:S01]  /*2f7c0*/  @!P3 IMAD.MOV.U32 R69, RZ, RZ, R73 ;  /* 0x000000ffff45b224 */ /* 0x000fe200078e0049 */
[----:B------:R-:W4:Y:S04]  /*2f7d0*/  LDL R72, [R1+0x450] ;  /* 0x0004500001487983 */ /* 0x000f280000100800 */
[----:B------:R-:W4:Y:S01]  /*2f7e0*/  LDL R73, [R1+0x44c] ;  /* 0x00044c0001497983 */ /* 0x000f220000100800 */
[----:B------:R-:W-:-:S06]  /*2f7f0*/  PRMT R67, RZ, 0x7610, R67 ;  /* 0x00007610ff437816 */ /* 0x000fcc0000000043 */
[----:B--2---:R0:W2:Y:S02]  /*2f800*/  @!P3 LDG.E.U8 R67, desc[UR24][R70.64] ;  /* 0x000000184643b981 */ /* 0x0040a4000c1e1100 */
[----:B0-----:R-:W-:Y:S02]  /*2f810*/  @!P3 IMAD.MOV.U32 R70, RZ, RZ, R76 ;  /* 0x000000ffff46b224 */ /* 0x001fe400078e004c */
[----:B------:R-:W-:Y:S01]  /*2f820*/  @!P3 IMAD.MOV.U32 R71, RZ, RZ, R77 ;  /* 0x000000ffff47b224 */ /* 0x000fe200078e004d */
[----:B------:R-:W2:Y:S04]  /*2f830*/  LDL R76, [R1+0x470] ;  /* 0x00047000014c7983 */ /* 0x000ea80000100800 */
[----:B------:R-:W2:Y:S01]  /*2f840*/  LDL R77, [R1+0x46c] ;  /* 0x00046c00014d7983 */ /* 0x000ea20000100800 */
[----:B------:R-:W-:-:S06]  /*2f850*/  PRMT R66, RZ, 0x7610, R66 ;  /* 0x00007610ff427816 */ /* 0x000fcc0000000042 */
[----:B------:R0:W5:Y:S02]  /*2f860*/  @!P3 LDG.E.U8 R66, desc[UR24][R68.64] ;  /* 0x000000184442b981 */ /* 0x000164000c1e1100 */
[----:B0-----:R-:W-:-:S06]  /*2f870*/  PRMT R68, RZ, 0x7610, R68 ;  /* 0x00007610ff447816 */ /* 0x001fcc0000000044 */
[----:B------:R0:W5:Y:S01]  /*2f880*/  @!P3 LDG.E.U8 R68, desc[UR24][R70.64] ;  /* 0x000000184644b981 */ /* 0x000162000c1e1100 */
[----:B------:R-:W-:Y:S02]  /*2f890*/  PRMT R69, RZ, 0x7610, R69 ;  /* 0x00007610ff457816 */ /* 0x000fe40000000045 */
[----:B0-----:R-:W-:Y:S02]  /*2f8a0*/  PRMT R71, RZ, 0x7610, R71 ;  /* 0x00007610ff477816 */ /* 0x001fe40000000047 */
[----:B------:R-:W-:-:S04]  /*2f8b0*/  PRMT R70, RZ, 0x7610, R70 ;  /* 0x00007610ff467816 */ /* 0x000fc80000000046 */
[----:B---3--:R0:W3:Y:S02]  /*2f8c0*/  @!P3 LDG.E.U8 R71, desc[UR24][R74.64] ;  /* 0x000000184a47b981 */ /* 0x0080e4000c1e1100 */
[----:B0-----:R-:W-:Y:S02]  /*2f8d0*/  @!P3 IMAD.MOV.U32 R74, RZ, RZ, R78 ;  /* 0x000000ffff4ab224 */ /* 0x001fe400078e004e */
[----:B------:R-:W-:Y:S01]  /*2f8e0*/  @!P3 IMAD.MOV.U32 R75, RZ, RZ, R79 ;  /* 0x000000ffff4bb224 */ /* 0x000fe200078e004f */
[----:B------:R-:W3:Y:S04]  /*2f8f0*/  LDL R78, [R1+0x480] ;  /* 0x00048000014e7983 */ /* 0x000ee80000100800 */
[----:B------:R-:W3:Y:S04]  /*2f900*/  LDL R79, [R1+0x47c] ;  /* 0x00047c00014f7983 */ /* 0x000ee80000100800 */
[----:B----4-:R0:W4:Y:S02]  /*2f910*/  @!P3 LDG.E.U8 R69, desc[UR24][R72.64] ;  /* 0x000000184845b981 */ /* 0x010124000c1e1100 */
[----:B0-----:R-:W-:-:S02]  /*2f920*/  @!P3 IMAD.MOV.U32 R72, RZ, RZ, R80 ;  /* 0x000000ffff48b224 */ /* 0x001fc400078e0050 */
[----:B------:R-:W-:Y:S01]  /*2f930*/  @!P3 IMAD.MOV.U32 R73, RZ, RZ, R81 ;  /* 0x000000ffff49b224 */ /* 0x000fe200078e0051 */
[----:B------:R-:W4:Y:S04]  /*2f940*/  LDL R80, [R1+0x490] ;  /* 0x0004900001507983 */ /* 0x000f280000100800 */
[----:B------:R-:W4:Y:S04]  /*2f950*/  LDL R81, [R1+0x48c] ;  /* 0x00048c0001517983 */ /* 0x000f280000100800 */
[----:B------:R0:W5:Y:S02]  /*2f960*/  @!P3 LDG.E.U8 R70, desc[UR24][R72.64] ;  /* 0x000000184846b981 */ /* 0x000164000c1e1100 */
[----:B0-----:R-:W-:-:S06]  /*2f970*/  PRMT R73, RZ, 0x7610, R73 ;  /* 0x00007610ff497816 */ /* 0x001fcc0000000049 */
[----:B--2---:R0:W2:Y:S02]  /*2f980*/  @!P3 LDG.E.U8 R73, desc[UR24][R76.64] ;  /* 0x000000184c49b981 */ /* 0x0040a4000c1e1100 */
        /* <DEDUP_REMOVED lines=16> */
[----:B------:R-:W3:Y:S04]  /*2fa90*/  LDL R134, [R1+0x4b4] ;  /* 0x0004b40001867983 */ /* 0x000ee80000100800 */
[----:B----4-:R1:W4:Y:S01]  /*2faa0*/  @!P3 LDG.E.U8 R77, desc[UR24][R80.64] ;  /* 0x00000018504db981 */ /* 0x010322000c1e1100 */
[----:B0-----:R-:W-:-:S02]  /*2fab0*/  PRMT R78, RZ, 0x7610, R78 ;  /* 0x00007610ff4e7816 */ /* 0x001fc4000000004e */
[----:B------:R-:W-:Y:S01]  /*2fac0*/  PRMT R79, RZ, 0x7610, R79 ;  /* 0x00007610ff4f7816 */ /* 0x000fe2000000004f */
[----:B-1----:R-:W-:Y:S02]  /*2fad0*/  @!P3 IMAD.MOV.U32 R80, RZ, RZ, R131 ;  /* 0x000000ffff50b224 */ /* 0x002fe400078e0083 */
[----:B------:R-:W-:Y:S01]  /*2fae0*/  @!P3 IMAD.MOV.U32 R81, RZ, RZ, R132 ;  /* 0x000000ffff51b224 */ /* 0x000fe200078e0084 */
[----:B------:R-:W3:Y:S04]  /*2faf0*/  LDL R131, [R1+0x4c0] ;  /* 0x0004c00001837983 */ /* 0x000ee80000100800 */
[----:B------:R0:W3:Y:S04]  /*2fb00*/  @!P3 LDG.E.U8 R78, desc[UR24][R80.64] ;  /* 0x00000018504eb981 */ /* 0x0000e8000c1e1100 */
[----:B------:R-:W3:Y:S01]  /*2fb10*/  LDL R132, [R1+0x4bc] ;  /* 0x0004bc0001847983 */ /* 0x000ee20000100800 */
[----:B0-----:R-:W-:-:S02]  /*2fb20*/  @!P3 IMAD.MOV.U32 R80, RZ, RZ, R129 ;  /* 0x000000ffff50b224 */ /* 0x001fc400078e0081 */
[----:B------:R-:W-:Y:S01]  /*2fb30*/  @!P3 IMAD.MOV.U32 R81, RZ, RZ, R130 ;  /* 0x000000ffff51b224 */ /* 0x000fe200078e0082 */
[----:B------:R-:W3:Y:S04]  /*2fb40*/  LDL R129, [R1+0x4d0] ;  /* 0x0004d00001817983 */ /* 0x000ee80000100800 */
[----:B------:R0:W3:Y:S04]  /*2fb50*/  @!P3 LDG.E.U8 R79, desc[UR24][R80.64] ;  /* 0x00000018504fb981 */ /* 0x0000e8000c1e1100 */
[----:B------:R-:W3:Y:S01]  /*2fb60*/  LDL R130, [R1+0x4cc] ;  /* 0x0004cc0001827983 */ /* 0x000ee20000100800 */
[----:B0-----:R-:W-:-:S06]  /*2fb70*/  PRMT R80, RZ, 0x7610, R80 ;  /* 0x00007610ff507816 */ /* 0x001fcc0000000050 */
[----:B--2---:R0:W2:Y:S04]  /*2fb80*/  @!P3 LDG.E.U8 R80, desc[UR24][R82.64] ;  /* 0x000000185250b981 */ /* 0x0040a8000c1e1100 */
[----:B------:R-:W0:Y:S04]  /*2fb90*/  LDL R82, [R1+0x4ac] ;  /* 0x0004ac0001527983 */ /* 0x000e280000100800 */
[----:B------:R-:W0:Y:S01]  /*2fba0*/  LDL R83, [R1+0x4b0] ;  /* 0x0004b00001537983 */ /* 0x000e220000100800 */
[----:B------:R-:W-:Y:S02]  /*2fbb0*/  PRMT R81, RZ, 0x7610, R81 ;  /* 0x00007610ff517816 */ /* 0x000fe40000000051 */
[----:B------:R-:W-:-:S02]  /*2fbc0*/  PRMT R85, RZ, 0x7610, R85 ;  /* 0x00007610ff557816 */ /* 0x000fc40000000055 */
[----:B0-----:R-:W-:-:S04]  /*2fbd0*/  @!P3 LOP3.LUT R83, R83, R82, RZ, 0x3c, !PT ;  /* 0x000000525353b212 */ /* 0x001fc800078e3cff */
[----:B------:R-:W-:-:S04]  /*2fbe0*/  @!P3 LOP3.LUT R82, R83, R82, RZ, 0x3c, !PT ;  /* 0x000000525352b212 */ /* 0x000fc800078e3cff */
[----:B------:R-:W-:-:S05]  /*2fbf0*/  @!P3 LOP3.LUT R83, R83, R82, RZ, 0x3c, !PT ;  /* 0x000000525353b212 */ /* 0x000fca00078e3cff */
[----:B------:R3:W2:Y:S02]  /*2fc00*/  @!P3 LDG.E.U8 R81, desc[UR24][R82.64] ;  /* 0x000000185251b981 */ /* 0x0006a4000c1e1100 */
[----:B---3--:R-:W-:Y:S02]  /*2fc10*/  @!P3 IMAD.MOV.U32 R82, RZ, RZ, R133 ;  /* 0x000000ffff52b224 */ /* 0x008fe400078e0085 */
[----:B------:R-:W-:Y:S01]  /*2fc20*/  @!P3 IMAD.MOV.U32 R83, RZ, RZ, R134 ;  /* 0x000000ffff53b224 */ /* 0x000fe200078e0086 */
[----:B------:R-:W3:Y:S04]  /*2fc30*/  LDL R133, [R1+0x4d8] ;  /* 0x0004d80001857983 */ /* 0x000ee80000100800 */
[----:B------:R-:W2:Y:S04]  /*2fc40*/  LDL R134, [R1+0x4d4] ;  /* 0x0004d40001867983 */ /* 0x000ea80000100800 */
[----:B------:R0:W4:Y:S02]  /*2fc50*/  @!P3 LDG.E.U8 R85, desc[UR24][R82.64] ;  /* 0x000000185255b981 */ /* 0x000124000c1e1100 */
[----:B0-----:R-:W-:-:S02]  /*2fc60*/  @!P3 IMAD.MOV.U32 R82, RZ, RZ, R131 ;  /* 0x000000ffff52b224 */ /* 0x001fc400078e0083 */
[----:B------:R-:W-:Y:S01]  /*2fc70*/  @!P3 IMAD.MOV.U32 R83, RZ, RZ, R132 ;  /* 0x000000ffff53b224 */ /* 0x000fe200078e0084 */
[----:B------:R-:W4:Y:S04]  /*2fc80*/  LDL R131, [R1+0x4e0] ;  /* 0x0004e00001837983 */ /* 0x000f280000100800 */
[----:B------:R-:W5:Y:S01]  /*2fc90*/  LDL R132, [R1+0x4dc] ;  /* 0x0004dc0001847983 */ /* 0x000f620000100800 */
[----:B------:R-:W-:Y:S02]  /*2fca0*/  PRMT R87, RZ, 0x7610, R87 ;  /* 0x00007610ff577816 */ /* 0x000fe40000000057 */
[----:B------:R-:W-:-:S04]  /*2fcb0*/  PRMT R89, RZ, 0x7610, R89 ;  /* 0x00007610ff597816 */ /* 0x000fc80000000059 */
[----:B------:R0:W5:Y:S01]  /*2fcc0*/  @!P3 LDG.E.U8 R87, desc[UR24][R82.64] ;  /* 0x000000185257b981 */ /* 0x000162000c1e1100 */
[----:B------:R-:W-:Y:S01]  /*2fcd0*/  PRMT R91, RZ, 0x7610, R91 ;  /* 0x00007610ff5b7816 */ /* 0x000fe2000000005b */
[----:B0-----:R-:W-:Y:S02]  /*2fce0*/  @!P3 IMAD.MOV.U32 R82, RZ, RZ, R135 ;  /* 0x000000ffff52b224 */ /* 0x001fe400078e0087 */
[----:B------:R-:W-:Y:S01]  /*2fcf0*/  @!P3 IMAD.MOV.U32 R83, RZ, RZ, R136 ;  /* 0x000000ffff53b224 */ /* 0x000fe200078e0088 */
[----:B------:R-:W-:Y:S01]  /*2fd00*/  PRMT R92, RZ, 0x7610, R92 ;  /* 0x00007610ff5c7816 */ /* 0x000fe2000000005c */
[----:B------:R-:W5:Y:S04]  /*2fd10*/  LDL R136, [R1+0x4ec] ;  /* 0x0004ec0001887983 */ /* 0x000f680000100800 */
[----:B------:R0:W5:Y:S01]  /*2fd20*/  @!P3 LDG.E.U8 R89, desc[UR24][R82.64] ;  /* 0x000000185259b981 */ /* 0x000162000c1e1100 */
[----:B------:R-:W-:-:S03]  /*2fd30*/  PRMT R93, RZ, 0x7610, R93 ;  /* 0x00007610ff5d7816 */ /* 0x000fc6000000005d */
[----:B------:R-:W5:Y:S01]  /*2fd40*/  LDL R135, [R1+0x4f0] ;  /* 0x0004f00001877983 */ /* 0x000f620000100800 */
[----:B0-----:R-:W-:Y:S02]  /*2fd50*/  @!P3 IMAD.MOV.U32 R82, RZ, RZ, R129 ;  /* 0x000000ffff52b224 */ /* 0x001fe400078e0081 */
[----:B------:R-:W-:Y:S01]  /*2fd60*/  @!P3 IMAD.MOV.U32 R83, RZ, RZ, R130 ;  /* 0x000000ffff53b224 */ /* 0x000fe200078e0082 */
[----:B------:R-:W5:Y:S04]  /*2fd70*/  LDL R129, [R1+0x4f8] ;  /* 0x0004f80001817983 */ /* 0x000f680000100800 */
[----:B------:R3:W5:Y:S04]  /*2fd80*/  @!P3 LDG.E.U8 R91, desc[UR24][R82.64] ;  /* 0x00000018525bb981 */ /* 0x000768000c1e1100 */
[----:B------:R-:W5:Y:S01]  /*2fd90*/  LDL R130, [R1+0x4f4] ;  /* 0x0004f40001827983 */ /* 0x000f620000100800 */
[----:B---3--:R-:W-:-:S03]  /*2fda0*/  @!P3 IMAD.MOV.U32 R82, RZ, RZ, R133 ;  /* 0x000000ffff52b224 */ /* 0x008fc600078e0085 */
[----:B------:R-:W3:Y:S01]  /*2fdb0*/  LDL R133, [R1+0x500] ;  /* 0x0005000001857983 */ /* 0x000ee20000100800 */
[----:B--2---:R-:W-:-:S03]  /*2fdc0*/  @!P3 IMAD.MOV.U32 R83, RZ, RZ, R134 ;  /* 0x000000ffff53b224 */ /* 0x004fc600078e0086 */
[----:B------:R-:W2:Y:S04]  /*2fdd0*/  LDL R134, [R1+0x4fc] ;  /* 0x0004fc0001867983 */ /* 0x000ea80000100800 */
[----:B------:R4:W2:Y:S02]  /*2fde0*/  @!P3 LDG.E.U8 R92, desc[UR24][R82.64] ;  /* 0x00000018525cb981 */ /* 0x0008a4000c1e1100 */
[----:B----4-:R-:W-:Y:S02]  /*2fdf0*/  @!P3 IMAD.MOV.U32 R82, RZ, RZ, R131 ;  /* 0x000000ffff52b224 */ /* 0x010fe400078e0083 */
[----:B------:R-:W4:Y:S01]  /*2fe00*/  LDL R131, [R1+0x508] ;  /* 0x0005080001837983 */ /* 0x000f220000100800 */
[----:B-----5:R-:W-:-:S03]  /*2fe10*/  @!P3 IMAD.MOV.U32 R83, RZ, RZ, R132 ;  /* 0x000000ffff53b224 */ /* 0x020fc600078e0084 */
[----:B------:R-:W5:Y:S04]  /*2fe20*/  LDL R132, [R1+0x504] ;  /* 0x0005040001847983 */ /* 0x000f680000100800 */
[----:B------:R0:W2:Y:S04]  /*2fe30*/  @!P3 LDG.E.U8 R93, desc[UR24][R82.64] ;  /* 0x00000018525db981 */ /* 0x0000a8000c1e1100 */
[----:B------:R-:W0:Y:S04]  /*2fe40*/  LDL R82, [R1+0x4e4] ;  /* 0x0004e40001527983 */ /* 0x000e280000100800 */
[----:B------:R-:W0:Y:S01]  /*2fe50*/  LDL R83, [R1+0x4e8] ;  /* 0x0004e80001537983 */ /* 0x000e220000100800 */
[----:B------:R-:W-:-:S02]  /*2fe60*/  PRMT R94, RZ, 0x7610, R94 ;  /* 0x00007610ff5e7816 */ /* 0x000fc4000000005e */
[----:B------:R-:W-:Y:S02]  /*2fe70*/  PRMT R95, RZ, 0x7610, R95 ;  /* 0x00007610ff5f7816 */ /* 0x000fe4000000005f */
[----:B------:R-:W-:Y:S02]  /*2fe80*/  PRMT R96, RZ, 0x7610, R96 ;  /* 0x00007610ff607816 */ /* 0x000fe40000000060 */
[----:B------:R-:W-:Y:S02]  /*2fe90*/  PRMT R97, RZ, 0x7610, R97 ;  /* 0x00007610ff617816 */ /* 0x000fe40000000061 */
[----:B------:R-:W-:Y:S02]  /*2fea0*/  PRMT R98, RZ, 0x7610, R98 ;  /* 0x00007610ff627816 */ /* 0x000fe40000000062 */
[----:B0-----:R-:W-:-:S04]  /*2feb0*/  @!P3 LOP3.LUT R83, R83, R82, RZ, 0x3c, !PT ;  /* 0x000000525353b212 */ /* 0x001fc800078e3cff */
[----:B------:R-:W-:-:S04]  /*2fec0*/  @!P3 LOP3.LUT R82, R83, R82, RZ, 0x3c, !PT ;  /* 0x000000525352b212 */ /* 0x000fc800078e3cff */
[----:B------:R-:W-:-:S05]  /*2fed0*/  @!P3 LOP3.LUT R83, R83, R82, RZ, 0x3c, !PT ;  /* 0x000000525353b212 */ /* 0x000fca00078e3cff */
[----:B------:R0:W5:Y:S02]  /*2fee0*/  @!P3 LDG.E.U8 R94, desc[UR24][R82.64] ;  /* 0x00000018525eb981 */ /* 0x000164000c1e1100 */
[----:B0-----:R-:W-:Y:S02]  /*2fef0*/  @!P3 IMAD.MOV.U32 R82, RZ, RZ, R135 ;  /* 0x000000ffff52b224 */ /* 0x001fe400078e0087 */
[----:B------:R-:W-:Y:S01]  /*2ff00*/  @!P3 IMAD.MOV.U32 R83, RZ, RZ, R136 ;  /* 0x000000ffff53b224 */ /* 0x000fe200078e0088 */
[----:B------:R-:W5:Y:S04]  /*2ff10*/  LDL R135, [R1+0x528] ;  /* 0x0005280001877983 */ /* 0x000f680000100800 */
[----:B------:R0:W5:Y:S04]  /*2ff20*/  @!P3 LDG.E.U8 R95, desc[UR24][R82.64] ;  /* 0x00000018525fb981 */ /* 0x000168000c1e1100 */
[----:B------:R-:W5:Y:S01]  /*2ff30*/  LDL R136, [R1+0x524] ;  /* 0x0005240001887983 */ /* 0x000f620000100800 */
[----:B0-----:R-:W-:-:S02]  /*2ff40*/  @!P3 IMAD.MOV.U32 R82, RZ, RZ, R129 ;  /* 0x000000ffff52b224 */ /* 0x001fc400078e0081 */
[----:B------:R-:W-:Y:S01]  /*2ff50*/  @!P3 IMAD.MOV.U32 R83, RZ, RZ, R130 ;  /* 0x000000ffff53b224 */ /* 0x000fe200078e0082 */
[----:B------:R-:W5:Y:S04]  /*2ff60*/  LDL R129, [R1+0x518] ;  /* 0x0005180001817983 */ /* 0x000f680000100800 */
[----:B------:R3:W5:Y:S04]  /*2ff70*/  @!P3 LDG.E.U8 R96, desc[UR24][R82.64] ;  /* 0x000000185260b981 */ /* 0x000768000c1e1100 */
[----:B------:R-:W5:Y:S01]  /*2ff80*/  LDL R130, [R1+0x514] ;  /* 0x0005140001827983 */ /* 0x000f620000100800 */
[----:B---3--:R-:W-:-:S02]  /*2ff90*/  @!P3 IMAD.MOV.U32 R82, RZ, RZ, R133 ;  /* 0x000000ffff52b224 */ /* 0x008fc400078e0085 */
[----:B--2---:R-:W-:Y:S01]  /*2ffa0*/  @!P3 IMAD.MOV.U32 R83, RZ, RZ, R134 ;  /* 0x000000ffff53b224 */ /* 0x004fe200078e0086 */
[----:B------:R-:W2:Y:S04]  /*2ffb0*/  LDL R133, [R1+0x520] ;  /* 0x0005200001857983 */ /* 0x000ea80000100800 */
[----:B------:R4:W3:Y:S04]  /*2ffc0*/  @!P3 LDG.E.U8 R97, desc[UR24][R82.64] ;  /* 0x000000185261b981 */ /* 0x0008e8000c1e1100 */
[----:B------:R-:W2:Y:S01]  /*2ffd0*/  LDL R134, [R1+0x51c] ;  /* 0x00051c0001867983 */ /* 0x000ea20000100800 */
[----:B----4-:R-:W-:-:S02]  /*2ffe0*/  @!P3 IMAD.MOV.U32 R82, RZ, RZ, R131 ;  /* 0x000000ffff52b224 */ /* 0x010fc400078e0083 */
[----:B-----5:R-:W-:Y:S01]  /*2fff0*/  @!P3 IMAD.MOV.U32 R83, RZ, RZ, R132 ;  /* 0x000000ffff53b224 */ /* 0x020fe200078e0084 */
[----:B------:R-:W-:Y:S01]  /*30000*/  PRMT R99, RZ, 0x7610, R99 ;  /* 0x00007610ff637816 */ /* 0x000fe20000000063 */
[----:B------:R-:W4:Y:S04]  /*30010*/  LDL R132, [R1+0x52c] ;  /* 0x00052c0001847983 */ /* 0x000f280000100800 */
[----:B------:R0:W5:Y:S04]  /*30020*/  @!P3 LDG.E.U8 R98, desc[UR24][R82.64] ;  /* 0x000000185262b981 */ /* 0x000168000c1e1100 */
[----:B------:R-:W2:Y:S04]  /*30030*/  LDL R131, [R1+0x530] ;  /* 0x0005300001837983 */ /* 0x000ea80000100800 */
[----:B------:R-:W0:Y:S04]  /*30040*/  LDL R82, [R1+0x50c] ;  /* 0x00050c0001527983 */ /* 0x000e280000100800 */
[----:B------:R-:W0:Y:S01]  /*30050*/  LDL R83, [R1+0x510] ;  /* 0x0005100001537983 */ /* 0x000e220000100800 */
[----:B------:R-:W-:-:S02]  /*30060*/  PRMT R100, RZ, 0x7610, R100 ;  /* 0x00007610ff647816 */ /* 0x000fc40000000064 */
[----:B------:R-:W-:Y:S02]  /*30070*/  PRMT R101, RZ, 0x7610, R101 ;  /* 0x00007610ff657816 */ /* 0x000fe40000000065 */
[----:B0-----:R-:W-:-:S04]  /*30080*/  @!P3 LOP3.LUT R83, R83, R82, RZ, 0x3c, !PT ;  /* 0x000000525353b212 */ /* 0x001fc800078e3cff */
[----:B------:R-:W-:-:S04]  /*30090*/  @!P3 LOP3.LUT R82, R83, R82, RZ, 0x3c, !PT ;  /* 0x000000525352b212 */ /* 0x000fc800078e3cff */
[----:B------:R-:W-:-:S05]  /*300a0*/  @!P3 LOP3.LUT R83, R83, R82, RZ, 0x3c, !PT ;  /* 0x000000525353b212 */ /* 0x000fca00078e3cff */
[----:B------:R0:W3:Y:S02]  /*300b0*/  @!P3 LDG.E.U8 R99, desc[UR24][R82.64] ;  /* 0x000000185263b981 */ /* 0x0000e4000c1e1100 */
[----:B0-----:R-:W-:Y:S02]  /*300c0*/  @!P3 IMAD.MOV.U32 R82, RZ, RZ, R129 ;  /* 0x000000ffff52b224 */ /* 0x001fe400078e0081 */
[----:B------:R-:W-:Y:S01]  /*300d0*/  @!P3 IMAD.MOV.U32 R83, RZ, RZ, R130 ;  /* 0x000000ffff53b224 */ /* 0x000fe200078e0082 */
[----:B------:R-:W3:Y:S04]  /*300e0*/  LDL R129, [R1+0x538] ;  /* 0x0005380001817983 */ /* 0x000ee80000100800 */
[----:B------:R-:W5:Y:S04]  /*300f0*/  LDL R130, [R1+0x534] ;  /* 0x0005340001827983 */ /* 0x000f680000100800 */
[----:B------:R2:W5:Y:S02]  /*30100*/  @!P3 LDG.E.U8 R100, desc[UR24][R82.64] ;  /* 0x000000185264b981 */ /* 0x000564000c1e1100 */
[----:B--2---:R-:W-:-:S02]  /*30110*/  @!P3 IMAD.MOV.U32 R82, RZ, RZ, R133 ;  /* 0x000000ffff52b224 */ /* 0x004fc400078e0085 */
[----:B------:R-:W-:Y:S01]  /*30120*/  @!P3 IMAD.MOV.U32 R83, RZ, RZ, R134 ;  /* 0x000000ffff53b224 */ /* 0x000fe200078e0086 */
[----:B------:R-:W2:Y:S04]  /*30130*/  LDL R133, [R1+0x540] ;  /* 0x0005400001857983 */ /* 0x000ea80000100800 */
[----:B------:R-:W2:Y:S01]  /*30140*/  LDL R134, [R1+0x53c] ;  /* 0x00053c0001867983 */ /* 0x000ea20000100800 */
[----:B------:R-:W-:-:S03]  /*30150*/  PRMT R102, RZ, 0x7610, R102 ;  /* 0x00007610ff667816 */ /* 0x000fc60000000066 */
[----:B------:R0:W2:Y:S01]  /*30160*/  @!P3 LDG.E.U8 R101, desc[UR24][R82.64] ;  /* 0x000000185265b981 */ /* 0x0000a2000c1e1100 */
[----:B------:R-:W-:Y:S01]  /*30170*/  PRMT R103, RZ, 0x7610, R103 ;  /* 0x00007610ff677816 */ /* 0x000fe20000000067 */
[----:B0-----:R-:W-:Y:S02]  /*30180*/  @!P3 IMAD.MOV.U32 R82, RZ, RZ, R135 ;  /* 0x000000ffff52b224 */ /* 0x001fe400078e0087 */
[----:B------:R-:W-:Y:S01]  /*30190*/  @!P3 IMAD.MOV.U32 R83, RZ, RZ, R136 ;  /* 0x000000ffff53b224 */ /* 0x000fe200078e0088 */
[----:B------:R-:W-:Y:S01]  /*301a0*/  PRMT R104, RZ, 0x7610, R104 ;  /* 0x00007610ff687816 */ /* 0x000fe20000000068 */
[----:B------:R-:W2:Y:S04]  /*301b0*/  LDL R136, [R1+0x54c] ;  /* 0x00054c0001887983 */ /* 0x000ea80000100800 */
[----:B------:R0:W2:Y:S01]  /*301c0*/  @!P3 LDG.E.U8 R102, desc[UR24][R82.64] ;  /* 0x000000185266b981 */ /* 0x0000a2000c1e1100 */
[----:B------:R-:W-:-:S03]  /*301d0*/  PRMT R105, RZ, 0x7610, R105 ;  /* 0x00007610ff697816 */ /* 0x000fc60000000069 */
[----:B------:R-:W2:Y:S01]  /*301e0*/  LDL R135, [R1+0x550] ;  /* 0x0005500001877983 */ /* 0x000ea20000100800 */
[----:B0-----:R-:W-:Y:S02]  /*301f0*/  @!P3 IMAD.MOV.U32 R82, RZ, RZ, R131 ;  /* 0x000000ffff52b224 */ /* 0x001fe400078e0083 */
[----:B----4-:R-:W-:Y:S01]  /*30200*/  @!P3 IMAD.MOV.U32 R83, RZ, RZ, R132 ;  /* 0x000000ffff53b224 */ /* 0x010fe200078e0084 */
[----:B------:R-:W4:Y:S04]  /*30210*/  LDL R131, [R1+0x560] ;  /* 0x0005600001837983 */ /* 0x000f280000100800 */
[----:B------:R3:W4:Y:S04]  /*30220*/  @!P3 LDG.E.U8 R103, desc[UR24][R82.64] ;  /* 0x000000185267b981 */ /* 0x000728000c1e1100 */
[----:B------:R-:W4:Y:S01]  /*30230*/  LDL R132, [R1+0x55c] ;  /* 0x00055c0001847983 */ /* 0x000f220000100800 */
[----:B---3--:R-:W-:-:S03]  /*30240*/  @!P3 IMAD.MOV.U32 R82, RZ, RZ, R129 ;  /* 0x000000ffff52b224 */ /* 0x008fc600078e0081 */
[----:B------:R-:W3:Y:S01]  /*30250*/  LDL R129, [R1+0x580] ;  /* 0x0005800001817983 */ /* 0x000ee20000100800 */
[----:B-----5:R-:W-:-:S03]  /*30260*/  @!P3 IMAD.MOV.U32 R83, RZ, RZ, R130 ;  /* 0x000000ffff53b224 */ /* 0x020fc600078e0082 */
[----:B------:R-:W5:Y:S04]  /*30270*/  LDL R130, [R1+0x57c] ;  /* 0x00057c0001827983 */ /* 0x000f680000100800 */
[----:B------:R2:W3:Y:S02]  /*30280*/  @!P3 LDG.E.U8 R104, desc[UR24][R82.64] ;  /* 0x000000185268b981 */ /* 0x0004e4000c1e1100 */
[----:B--2---:R-:W-:Y:S02]  /*30290*/  @!P3 IMAD.MOV.U32 R82, RZ, RZ, R133 ;  /* 0x000000ffff52b224 */ /* 0x004fe400078e0085 */
[----:B------:R-:W2:Y:S01]  /*302a0*/  LDL R133, [R1+0x5a0] ;  /* 0x0005a00001857983 */ /* 0x000ea20000100800 */
[----:B------:R-:W-:-:S03]  /*302b0*/  @!P3 IMAD.MOV.U32 R83, RZ, RZ, R134 ;  /* 0x000000ffff53b224 */ /* 0x000fc600078e0086 */
[----:B------:R-:W2:Y:S04]  /*302c0*/  LDL R134, [R1+0x59c] ;  /* 0x00059c0001867983 */ /* 0x000ea80000100800 */
        /* <DEDUP_REMOVED lines=11> */
[----:B------:R0:W2:Y:S02]  /*30380*/  @!P3 LDG.E.U8 R106, desc[UR24][R82.64] ;  /* 0x00000018526ab981 */ /* 0x0000a4000c1e1100 */
[----:B0-----:R-:W-:Y:S02]  /*30390*/  @!P3 IMAD.MOV.U32 R82, RZ, RZ, R135 ;  /* 0x000000ffff52b224 */ /* 0x001fe400078e0087 */
[----:B------:R-:W-:Y:S01]  /*303a0*/  @!P3 IMAD.MOV.U32 R83, RZ, RZ, R136 ;  /* 0x000000ffff53b224 */ /* 0x000fe200078e0088 */
[----:B------:R-:W2:Y:S04]  /*303b0*/  LDL R135, [R1+0x588] ;  /* 0x0005880001877983 */ /* 0x000ea80000100800 */
[----:B------:R4:W2:Y:S04]  /*303c0*/  @!P3 LDG.E.U8 R107, desc[UR24][R82.64] ;  /* 0x00000018526bb981 */ /* 0x0008a8000c1e1100 */
[----:B------:R-:W2:Y:S01]  /*303d0*/  LDL R136, [R1+0x584] ;  /* 0x0005840001887983 */ /* 0x000ea20000100800 */
[----:B----4-:R-:W-:-:S02]  /*303e0*/  @!P3 IMAD.MOV.U32 R82, RZ, RZ, R131 ;  /* 0x000000ffff52b224 */ /* 0x010fc400078e0083 */
[----:B------:R-:W-:Y:S01]  /*303f0*/  @!P3 IMAD.MOV.U32 R83, RZ, RZ, R132 ;  /* 0x000000ffff53b224 */ /* 0x000fe200078e0084 */
[----:B------:R-:W4:Y:S04]  /*30400*/  LDL R131, [R1+0x5d0] ;  /* 0x0005d00001837983 */ /* 0x000f280000100800 */
[----:B------:R3:W4:Y:S04]  /*30410*/  @!P3 LDG.E.U8 R108, desc[UR24][R82.64] ;  /* 0x00000018526cb981 */ /* 0x000728000c1e1100 */
[----:B------:R-:W4:Y:S01]  /*30420*/  LDL R132, [R1+0x5cc] ;  /* 0x0005cc0001847983 */ /* 0x000f220000100800 */
[----:B---3--:R-:W-:-:S02]  /*30430*/  @!P3 IMAD.MOV.U32 R82, RZ, RZ, R129 ;  /* 0x000000ffff52b224 */ /* 0x008fc400078e0081 */
[----:B-----5:R-:W-:Y:S01]  /*30440*/  @!P3 IMAD.MOV.U32 R83, RZ, RZ, R130 ;  /* 0x000000ffff53b224 */ /* 0x020fe200078e0082 */
[----:B------:R-:W3:Y:S04]  /*30450*/  LDL R129, [R1+0x568] ;  /* 0x0005680001817983 */ /* 0x000ee80000100800 */
[----:B------:R2:W5:Y:S04]  /*30460*/  @!P3 LDG.E.U8 R109, desc[UR24][R82.64] ;  /* 0x00000018526db981 */ /* 0x000568000c1e1100 */
[----:B------:R-:W3:Y:S01]  /*30470*/  LDL R130, [R1+0x564] ;  /* 0x0005640001827983 */ /* 0x000ee20000100800 */
[----:B--2---:R-:W-:-:S02]  /*30480*/  @!P3 IMAD.MOV.U32 R82, RZ, RZ, R133 ;  /* 0x000000ffff52b224 */ /* 0x004fc400078e0085 */
[----:B------:R-:W-:Y:S01]  /*30490*/  @!P3 IMAD.MOV.U32 R83, RZ, RZ, R134 ;  /* 0x000000ffff53b224 */ /* 0x000fe200078e0086 */
[----:B------:R-:W-:Y:S01]  /*304a0*/  PRMT R111, RZ, 0x7610, R111 ;  /* 0x00007610ff6f7816 */ /* 0x000fe2000000006f */
[----:B------:R-:W2:Y:S04]  /*304b0*/  LDL R134, [R1+0x5a4] ;  /* 0x0005a40001867983 */ /* 0x000ea80000100800 */
[----:B------:R0:W2:Y:S04]  /*304c0*/  @!P3 LDG.E.U8 R110, desc[UR24][R82.64] ;  /* 0x00000018526eb981 */ /* 0x0000a8000c1e1100 */
        /* <DEDUP_REMOVED lines=8> */
[----:B------:R4:W5:Y:S02]  /*30550*/  @!P3 LDG.E.U8 R111, desc[UR24][R82.64] ;  /* 0x00000018526fb981 */ /* 0x000964000c1e1100 */
[----:B----4-:R-:W-:Y:S02]  /*30560*/  @!P3 IMAD.MOV.U32 R82, RZ, RZ, R131 ;  /* 0x000000ffff52b224 */ /* 0x010fe400078e0083 */
[----:B------:R-:W-:Y:S01]  /*30570*/  @!P3 IMAD.MOV.U32 R83, RZ, RZ, R132 ;  /* 0x000000ffff53b224 */ /* 0x000fe200078e0084 */
[----:B------:R-:W4:Y:S04]  /*30580*/  LDL R131, [R1+0x5c0] ;  /* 0x0005c00001837983 */ /* 0x000f280000100800 */
[----:B------:R-:W5:Y:S04]  /*30590*/  LDL R132, [R1+0x5bc] ;  /* 0x0005bc0001847983 */ /* 0x000f680000100800 */
[----:B------:R3:W5:Y:S02]  /*305a0*/  @!P3 LDG.E.U8 R112, desc[UR24][R82.64] ;  /* 0x000000185270b981 */ /* 0x000764000c1e1100 */
[----:B---3--:R-:W-:-:S02]  /*305b0*/  @!P3 IMAD.MOV.U32 R82, RZ, RZ, R129 ;  /* 0x000000ffff52b224 */ /* 0x008fc400078e0081 */
[----:B------:R-:W-:Y:S01]  /*305c0*/  @!P3 IMAD.MOV.U32 R83, RZ, RZ, R130 ;  /* 0x000000ffff53b224 */ /* 0x000fe200078e0082 */
[----:B------:R-:W3:Y:S04]  /*305d0*/  LDL R129, [R1+0x5d8] ;  /* 0x0005d80001817983 */ /* 0x000ee80000100800 */
[----:B------:R-:W3:Y:S01]  /*305e0*/  LDL R130, [R1+0x5d4] ;  /* 0x0005d40001827983 */ /* 0x000ee20000100800 */
[----:B------:R-:W-:-:S03]  /*305f0*/  PRMT R114, RZ, 0x7610, R114 ;  /* 0x00007610ff727816 */ /* 0x000fc60000000072 */
[----:B------:R0:W3:Y:S01]  /*30600*/  @!P3 LDG.E.U8 R113, desc[UR24][R82.64] ;  /* 0x000000185271b981 */ /* 0x0000e2000c1e1100 */
[----:B------:R-:W-:Y:S01]  /*30610*/  PRMT R115, RZ, 0x7610, R115 ;  /* 0x00007610ff737816 */ /* 0x000fe20000000073 */
[----:B0-----:R-:W-:Y:S02]  /*30620*/  @!P3 IMAD.MOV.U32 R82, RZ, RZ, R135 ;  /* 0x000000ffff52b224 */ /* 0x001fe400078e0087 */
[----:B------:R-:W-:Y:S01]  /*30630*/  @!P3 IMAD.MOV.U32 R83, RZ, RZ, R136 ;  /* 0x000000ffff53b224 */ /* 0x000fe200078e0088 */
[----:B------:R-:W-:Y:S01]  /*30640*/  PRMT R116, RZ, 0x7610, R116 ;  /* 0x00007610ff747816 */ /* 0x000fe20000000074 */
[----:B------:R-:W3:Y:S04]  /*30650*/  LDL R136, [R1+0x58c] ;  /* 0x00058c0001887983 */ /* 0x000ee80000100800 */
[----:B------:R2:W3:Y:S01]  /*30660*/  @!P3 LDG.E.U8 R114, desc[UR24][R82.64] ;  /* 0x000000185272b981 */ /* 0x0004e2000c1e1100 */
[----:B------:R-:W-:-:S03]  /*30670*/  PRMT R117, RZ, 0x7610, R117 ;  /* 0x00007610ff757816 */ /* 0x000fc60000000075 */
[----:B------:R-:W3:Y:S01]  /*30680*/  LDL R135, [R1+0x590] ;  /* 0x0005900001877983 */ /* 0x000ee20000100800 */
[----:B--2---:R-:W-:Y:S02]  /*30690*/  @!P3 IMAD.MOV.U32 R82, RZ, RZ, R133 ;  /* 0x000000ffff52b224 */ /* 0x004fe400078e0085 */
[----:B------:R-:W-:Y:S01]  /*306a0*/  @!P3 IMAD.MOV.U32 R83, RZ, RZ, R134 ;  /* 0x000000ffff53b224 */ /* 0x000fe200078e0086 */
[----:B------:R-:W2:Y:S04]  /*306b0*/  LDL R133, [R1+0x5b0] ;  /* 0x0005b00001857983 */ /* 0x000ea80000100800 */
[----:B------:R4:W2:Y:S04]  /*306c0*/  @!P3 LDG.E.U8 R115, desc[UR24][R82.64] ;  /* 0x000000185273b981 */ /* 0x0008a8000c1e1100 */
[----:B------:R-:W2:Y:S01]  /*306d0*/  LDL R134, [R1+0x5ac] ;  /* 0x0005ac0001867983 */ /* 0x000ea20000100800 */
[----:B----4-:R-:W-:-:S03]  /*306e0*/  @!P3 IMAD.MOV.U32 R82, RZ, RZ, R131 ;  /* 0x000000ffff52b224 */ /* 0x010fc600078e0083 */
[----:B------:R-:W4:Y:S01]  /*306f0*/  LDL R131, [R1+0x5c8] ;  /* 0x0005c80001837983 */ /* 0x000f220000100800 */
[----:B-----5:R-:W-:-:S03]  /*30700*/  @!P3 IMAD.MOV.U32 R83, RZ, RZ, R132 ;  /* 0x000000ffff53b224 */ /* 0x020fc600078e0084 */
[----:B------:R-:W5:Y:S04]  /*30710*/  LDL R132, [R1+0x5c4] ;  /* 0x0005c40001847983 */ /* 0x000f680000100800 */
[----:B------:R3:W2:Y:S02]  /*30720*/  @!P3 LDG.E.U8 R116, desc[UR24][R82.64] ;  /* 0x000000185274b981 */ /* 0x0006a4000c1e1100 */
[----:B---3--:R-:W-:Y:S02]  /*30730*/  @!P3 IMAD.MOV.U32 R82, RZ, RZ, R129 ;  /* 0x000000ffff52b224 */ /* 0x008fe400078e0081 */
[----:B------:R-:W3:Y:S01]  /*30740*/  LDL R129, [R1+0x224] ;  /* 0x0002240001817983 */ /* 0x000ee20000100800 */
        /* <DEDUP_REMOVED lines=13> */
[----:B------:R0:W3:Y:S02]  /*30820*/  @!P3 LDG.E.U8 R118, desc[UR24][R82.64] ;  /* 0x000000185276b981 */ /* 0x0000e4000c1e1100 */
[----:B0-----:R-:W-:Y:S02]  /*30830*/  @!P3 IMAD.MOV.U32 R82, RZ, RZ, R135 ;  /* 0x000000ffff52b224 */ /* 0x001fe400078e0087 */
[----:B------:R-:W-:Y:S01]  /*30840*/  @!P3 IMAD.MOV.U32 R83, RZ, RZ, R136 ;  /* 0x000000ffff53b224 */ /* 0x000fe200078e0088 */
[----:B------:R-:W-:Y:S01]  /*30850*/  PRMT R123, RZ, 0x7610, R123 ;  /* 0x00007610ff7b7816 */ /* 0x000fe2000000007b */
[----:B------:R-:W3:Y:S04]  /*30860*/  LDL R136, [R1+0x594] ;  /* 0x0005940001887983 */ /* 0x000ee80000100800 */
[----:B------:R2:W3:Y:S04]  /*30870*/  @!P3 LDG.E.U8 R119, desc[UR24][R82.64] ;  /* 0x000000185277b981 */ /* 0x0004e8000c1e1100 */
[----:B------:R-:W3:Y:S01]  /*30880*/  LDL R135, [R1+0x598] ;  /* 0x0005980001877983 */ /* 0x000ee20000100800 */
[----:B--2---:R-:W-:-:S02]  /*30890*/  @!P3 IMAD.MOV.U32 R82, RZ, RZ, R133 ;  /* 0x000000ffff52b224 */ /* 0x004fc400078e0085 */
[----:B------:R-:W-:Y:S01]  /*308a0*/  @!P3 IMAD.MOV.U32 R83, RZ, RZ, R134 ;  /* 0x000000ffff53b224 */ /* 0x000fe200078e0086 */
[----:B------:R-:W2:Y:S04]  /*308b0*/  LDL R133, [R1+0x20c] ;  /* 0x00020c0001857983 */ /* 0x000ea80000100800 */
[----:B------:R4:W2:Y:S04]  /*308c0*/  @!P3 LDG.E.U8 R120, desc[UR24][R82.64] ;  /* 0x000000185278b981 */ /* 0x0008a8000c1e1100 */
[----:B------:R-:W2:Y:S01]  /*308d0*/  LDL R134, [R1+0x208] ;  /* 0x0002080001867983 */ /* 0x000ea20000100800 */
[----:B----4-:R-:W-:-:S02]  /*308e0*/  @!P3 IMAD.MOV.U32 R82, RZ, RZ, R131 ;  /* 0x000000ffff52b224 */ /* 0x010fc400078e0083 */
[----:B-----5:R-:W-:Y:S01]  /*308f0*/  @!P3 IMAD.MOV.U32 R83, RZ, RZ, R132 ;  /* 0x000000ffff53b224 */ /* 0x020fe200078e0084 */
[----:B------:R-:W4:Y:S04]  /*30900*/  LDL R131, [R1+0x21c] ;  /* 0x00021c0001837983 */ /* 0x000f280000100800 */
[----:B------:R3:W5:Y:S04]  /*30910*/  @!P3 LDG.E.U8 R121, desc[UR24][R82.64] ;  /* 0x000000185279b981 */ /* 0x000768000c1e1100 */
[----:B------:R-:W2:Y:S01]  /*30920*/  LDL R132, [R1+0x218] ;  /* 0x0002180001847983 */ /* 0x000ea20000100800 */
[----:B---3--:R-:W-:-:S02]  /*30930*/  @!P3 IMAD.MOV.U32 R82, RZ, RZ, R129 ;  /* 0x000000ffff52b224 */ /* 0x008fc400078e0081 */
[----:B------:R-:W-:Y:S01]  /*30940*/  @!P3 IMAD.MOV.U32 R83, RZ, RZ, R130 ;  /* 0x000000ffff53b224 */ /* 0x000fe200078e0082 */
[----:B------:R-:W3:Y:S04]  /*30950*/  LDL R129, [R1+0x214] ;  /* 0x0002140001817983 */ /* 0x000ee80000100800 */
[----:B------:R0:W2:Y:S04]  /*30960*/  @!P3 LDG.E.U8 R122, desc[UR24][R82.64] ;  /* 0x00000018527ab981 */ /* 0x0000a8000c1e1100 */
[----:B------:R-:W2:Y:S04]  /*30970*/  LDL R130, [R1+0x210] ;  /* 0x0002100001827983 */ /* 0x000ea80000100800 */
        /* <DEDUP_REMOVED lines=9> */
[----:B------:R-:W-:-:S02]  /*30a10*/  PRMT R125, RZ, 0x7610, R125 ;  /* 0x00007610ff7d7816 */ /* 0x000fc4000000007d */
        /* <DEDUP_REMOVED lines=8> */
[----:B------:R-:W-:-:S05]  /*30aa0*/  @!P3 IMAD.MOV.U32 R83, RZ, RZ, R136 ;  /* 0x000000ffff53b224 */ /* 0x000fca00078e0088 */
[----:B------:R2:W5:Y:S02]  /*30ab0*/  @!P3 LDG.E.U8 R125, desc[UR24][R82.64] ;  /* 0x00000018527db981 */ /* 0x000564000c1e1100 */
[----:B--2---:R-:W-:Y:S02]  /*30ac0*/  @!P3 IMAD.MOV.U32 R82, RZ, RZ, R133 ;  /* 0x000000ffff52b224 */ /* 0x004fe400078e0085 */
[----:B------:R-:W-:-:S05]  /*30ad0*/  @!P3 IMAD.MOV.U32 R83, RZ, RZ, R134 ;  /* 0x000000ffff53b224 */ /* 0x000fca00078e0086 */
[----:B------:R4:W2:Y:S02]  /*30ae0*/  @!P3 LDG.E.U8 R126, desc[UR24][R82.64] ;  /* 0x00000018527eb981 */ /* 0x0008a4000c1e1100 */
[----:B----4-:R-:W-:Y:S02]  /*30af0*/  @!P3 IMAD.MOV.U32 R82, RZ, RZ, R131 ;  /* 0x000000ffff52b224 */ /* 0x010fe400078e0083 */
[----:B------:R-:W-:-:S05]  /*30b00*/  @!P3 IMAD.MOV.U32 R83, RZ, RZ, R132 ;  /* 0x000000ffff53b224 */ /* 0x000fca00078e0084 */
[----:B------:R3:W4:Y:S02]  /*30b10*/  @!P3 LDG.E.U8 R127, desc[UR24][R82.64] ;  /* 0x00000018527fb981 */ /* 0x000724000c1e1100 */
[----:B---3--:R-:W-:Y:S02]  /*30b20*/  @!P3 IMAD.MOV.U32 R82, RZ, RZ, R129 ;  /* 0x000000ffff52b224 */ /* 0x008fe400078e0081 */
[----:B------:R-:W-:-:S05]  /*30b30*/  @!P3 IMAD.MOV.U32 R83, RZ, RZ, R130 ;  /* 0x000000ffff53b224 */ /* 0x000fca00078e0082 */
[----:B------:R-:W3:Y:S04]  /*30b40*/  @!P3 LDG.E.U8 R128, desc[UR24][R82.64] ;  /* 0x000000185280b981 */ /* 0x000ee8000c1e1100 */
        /* <DEDUP_REMOVED lines=87> */
[----:B-----5:R0:W-:Y:S04]  /*310c0*/  STS.U8 [R138+UR10+0xfb00], R121 ;  /* 0x00fb00798a007988 */ /* 0x0201e8000800000a */
        /* <DEDUP_REMOVED lines=30> */
[----:B--2---:R0:W-:Y:S04]  /*312b0*/  STS.U8 [R137+UR10+0xf780], R126 ;  /* 0x00f7807e89007988 */ /* 0x0041e8000800000a */
[----:B----4-:R0:W-:Y:S04]  /*312c0*/  STS.U8 [R137+UR10+0xfb80], R127 ;  /* 0x00fb807f89007988 */ /* 0x0101e8000800000a */
[----:B---3--:R0:W-:Y:S01]  /*312d0*/  STS.U8 [R137+UR10+0xff80], R128 ;  /* 0x00ff808089007988 */ /* 0x0081e2000800000a */
[----:B------:R1:W-:Y:S06]  /*312e0*/  MEMBAR.ALL.CTA ;  /* 0x0000000000007992 */ /* 0x0003ec0000008000 */
[----:B-1----:R-:W1:Y:S01]  /*312f0*/  FENCE.VIEW.ASYNC.S ;  /* 0x00000000000073c6 */ /* 0x002e620000000000 */
[----:B------:R-:W-:Y:S01]  /*31300*/  ULEA UR13, UR22, UR10, 0x3 ;  /* 0x0000000a160d7291 */ /* 0x000fe2000f8e18ff */
[----:B------:R-:W-:-:S03]  /*31310*/  UMOV UR4, UR5 ;  /* 0x0000000500047c82 */ /* 0x000fc60008000000 */
[----:B------:R-:W-:Y:S01]  /*31320*/  UIADD3 UR13, UPT, UPT, UR13, 0x14000, URZ ;  /* 0x000140000d0d7890 */ /* 0x000fe2000fffe0ff */
[----:B-1----:R-:W-:Y:S06]  /*31330*/  BAR.SYNC.DEFER_BLOCKING 0x0 ;  /* 0x0000000000007b1d */ /* 0x002fec0000010000 */
[----:B0-----:R-:W-:Y:S05]  /*31340*/  @P0 BRA `(.L_x_9) ;  /* 0x00000000004c0947 */ /* 0x001fea0003800000 */
[----:B------:R-:W-:Y:S01]  /*31350*/  UMOV UR15, 0x80004020 ;  /* 0x80004020000f7882 */ /* 0x000fe20000000000 */
        /* <DEDUP_REMOVED lines=9> */
[----:B------:R0:W-:Y:S01]  /*313f0*/  UTCQMMA gdesc[UR14], gdesc[UR16], tmem[UR7], tmem[UR18], idesc[UR19], UPT ;  /* 0x00ff12100e0075ea */ /* 0x0001e2000b800307 */
        /* <DEDUP_REMOVED lines=8> */
.L_x_9:
[----:B------:R-:W2:Y:S01]  /*31480*/  LDL R6, [R1+0x99c] ;  /* 0x00099c0001067983 */ /* 0x000ea20000100800 */
[----:B------:R-:W-:-:S04]  /*31490*/  UIADD3 UR22, UPT, UPT, UR22, 0x1, URZ ;  /* 0x0000000116167890 */ /* 0x000fc8000fffe0ff */
[----:B------:R-:W-:-:S04]  /*314a0*/  UISETP.GT.AND UP1, UPT, UR22, 0x1, UPT ;  /* 0x000000011600788c */ /* 0x000fc8000bf24270 */
[----:B0-----:R-:W-:Y:S02]  /*314b0*/  USEL UR5, URZ, 0x1, !UP1 ;  /* 0x00000001ff057887 */ /* 0x001fe4000c800000 */
[----:B------:R-:W-:Y:S02]  /*314c0*/  USEL UR22, UR22, URZ, !UP1 ;  /* 0x000000ff16167287 */ /* 0x000fe4000c800000 */
[----:B------:R-:W-:Y:S01]  /*314d0*/  ULOP3.LUT UR5, UR4, UR5, URZ, 0x3c, !UPT ;  /* 0x0000000504057292 */ /* 0x000fe2000f8e3cff */
[----:B--2---:R-:W-:Y:S01]  /*314e0*/  ISETP.NE.U32.AND P2, PT, R6, UR6, PT ;  /* 0x0000000606007c0c */ /* 0x004fe2000bf45070 */
[----:B------:R-:W-:Y:S01]  /*314f0*/  IMAD.U32 R6, RZ, RZ, UR4 ;  /* 0x00000004ff067e24 */ /* 0x000fe2000f8e00ff */
[----:B------:R-:W-:-:S11]  /*31500*/  UMOV UR6, UR23 ;  /* 0x0000001700067c82 */ /* 0x000fd60008000000 */
[----:B------:R-:W-:Y:S05]  /*31510*/  @P2 BRA `(.L_x_10) ;  /* 0xfffffee800cc2947 */ /* 0x000fea000383ffff */
.L_x_7:
[----:B------:R-:W0:Y:S02]  /*31520*/  LDC R7, c[0x0][0x3a0] ;  /* 0x0000e800ff077b82 */ /* 0x000e240000000800 */
[----:B0-----:R-:W-:-:S05]  /*31530*/  VIADD R7, R7, 0x7f ;  /* 0x0000007f07077836 */ /* 0x001fca0000000000 */
[----:B------:R-:W-:-:S13]  /*31540*/  ISETP.GE.AND P0, PT, R7, 0x80, PT ;  /* 0x000000800700780c */ /* 0x000fda0003f06270 */
[----:B------:R-:W-:Y:S05]  /*31550*/  @!P0 BRA `(.L_x_11) ;  /* 0x0000000000108947 */ /* 0x000fea0003800000 */
[----:B------:R-:W-:-:S06]  /*31560*/  USHF.L.U32 UR4, UR4, 0x1f, URZ ;  /* 0x0000001f04047899 */ /* 0x000fcc00080006ff */
[----:B------:R-:W-:-:S04]  /*31570*/  IMAD.U32 R3, RZ, RZ, UR4 ;  /* 0x00000004ff037e24 */ /* 0x000fc8000f8e00ff */
[----:B------:R-:W0:Y:S02]  /*31580*/  SYNCS.PHASECHK.TRANS64.TRYWAIT P0, [UR13], R3 ;  /* 0x00000003ff0075a7 */ /* 0x000e24000800110d */
[----:B0-----:R-:W-:Y:S05]  /*31590*/  @!P0 BRA `(.L_x_12) ;  /* 0x0000005800c08947 */ /* 0x001fea0003800000 */
.L_x_11:
[----:B------:R-:W2:Y:S01]  /*315a0*/  LDL.LU R135, [R1+0xa7c] ;  /* 0x000a7c0001877983 */ /* 0x000ea20000300800 */
[----:B------:R-:W-:Y:S01]  /*315b0*/  LEA R2, R2, UR10, 0x4 ;  /* 0x0000000a02027c11 */ /* 0x000fe2000f8e20ff */
[----:B------:R-:W2:Y:S01]  /*315c0*/  LDCU UR4, c[0x0][0x3b4] ;  /* 0x00007680ff0477ac */ /* 0x000ea20008000800 */
[----:B------:R-:W-:Y:S06]  /*315d0*/  BAR.SYNC.DEFER_BLOCKING 0x0 ;  /* 0x0000000000007b1d */ /* 0x000fec0000010000 */
[----:B------:R-:W0:Y:S01]  /*315e0*/  LDCU UR5, c[0x0][0x39c] ;  /* 0x00007380ff0577ac */ /* 0x000e220008000800 */
[----:B------:R-:W1:Y:S01]  /*315f0*/  S2R R134, SR_TID.X ;  /* 0x0000000000867919 */ /* 0x000e620000002100 */
[----:B------:R-:W3:Y:S01]  /*31600*/  LDCU UR6, c[0x0][0x39c] ;  /* 0x00007380ff0677ac */ /* 0x000ee20008000800 */
[----:B------:R-:W4:Y:S01]  /*31610*/  LDCU UR8, c[0x0][0x39c] ;  /* 0x00007380ff0877ac */ /* 0x000f220008000800 */
[----:B------:R-:W0:Y:S01]  /*31620*/  LDCU UR9, c[0x0][0x39c] ;  /* 0x00007380ff0977ac */ /* 0x000e220008000800 */
[----:B------:R-:W0:Y:S02]  /*31630*/  @!P1 SYNCS.CCTL.IV [UR10+0x14000] ;  /* 0x01400000ff0099b1 */ /* 0x000e24000800000a */
[----:B0-----:R-:W-:Y:S06]  /*31640*/  BAR.SYNC.DEFER_BLOCKING 0x0 ;  /* 0x0000000000007b1d */ /* 0x001fec0000010000 */
[----:B------:R-:W-:Y:S01]  /*31650*/  LDTM.16dp32bit_t0_t15.x128 R4, tmem[UR12] ;  /* 0x0000000c000479ee */ /* 0x000fe20008b80000 */
[----:B------:R-:W0:Y:S01]  /*31660*/  LDTM.16dp32bit_t16_t31.x128 R4, tmem[UR12+0x80] ;  /* 0x0000800c000479ee */ /* 0x000e220008ba0000 */
[----:B------:R-:W0:Y:S01]  /*31670*/  LDCU.128 UR12, c[0x0][0x390] ;  /* 0x00007200ff0c77ac */ /* 0x000e220008000c00 */
[----:B-1----:R-:W-:-:S02]  /*31680*/  IMAD.SHL.U32 R132, R134, 0x10, RZ ;  /* 0x0000001086847824 */ /* 0x002fc400078e00ff */
[C---:B------:R-:W-:Y:S02]  /*31690*/  IMAD.SHL.U32 R133, R134.reuse, 0x80, RZ ;  /* 0x0000008086857824 */ /* 0x040fe400078e00ff */
[----:B------:R-:W-:Y:S01]  /*316a0*/  IMAD.SHL.U32 R3, R134, 0x8, RZ ;  /* 0x0000000886037824 */ /* 0x000fe200078e00ff */
[----:B------:R-:W-:Y:S02]  /*316b0*/  LOP3.LUT R132, R132, 0xf0, RZ, 0xc0, !PT ;  /* 0x000000f084847812 */ /* 0x000fe400078ec0ff */
[----:B------:R-:W-:Y:S02]  /*316c0*/  LOP3.LUT R133, R133, 0x800, RZ, 0xc0, !PT ;  /* 0x0000080085857812 */ /* 0x000fe400078ec0ff */
[----:B------:R-:W-:Y:S01]  /*316d0*/  LOP3.LUT R3, R3, 0x300, RZ, 0xc0, !PT ;  /* 0x0000030003037812 */ /* 0x000fe200078ec0ff */
[----:B------:R-:W1:Y:S01]  /*316e0*/  @!P1 SYNCS.CCTL.IV [UR10+0x14008] ;  /* 0x01400800ff0099b1 */ /* 0x000e62000800000a */
[----:B------:R-:W-:Y:S01]  /*316f0*/  IADD3 R132, PT, PT, R132, UR10, R133 ;  /* 0x0000000a84847c10 */ /* 0x000fe2000fffe085 */
[----:B------:R-:W-:-:S04]  /*31700*/  NOP ;  /* 0x0000000000007918 */ /* 0x000fc80000000000 */
[----:B------:R-:W-:Y:S01]  /*31710*/  IMAD.IADD R3, R3, 0x1, R132 ;  /* 0x0000000103037824 */ /* 0x000fe200078e0284 */
[----:B0-----:R-:W-:Y:S02]  /*31720*/  F2FP.SATFINITE.E5M2.F32.PACK_AB_MERGE_C R4, R5, R4, RZ ;  /* 0x000000040504723e */ /* 0x001fe400048060ff */
[----:B------:R-:W-:Y:S02]  /*31730*/  F2FP.SATFINITE.E5M2.F32.PACK_AB_MERGE_C R6, R7, R6, RZ ;  /* 0x000000060706723e */ /* 0x000fe400048060ff */
[----:B------:R-:W-:Y:S02]  /*31740*/  F2FP.SATFINITE.E5M2.F32.PACK_AB_MERGE_C R8, R9, R8, RZ ;  /* 0x000000080908723e */ /* 0x000fe400048060ff */
[----:B------:R-:W-:Y:S02]  /*31750*/  F2FP.SATFINITE.E5M2.F32.PACK_AB_MERGE_C R12, R13, R12, RZ ;  /* 0x0000000c0d0c723e */ /* 0x000fe400048060ff */
[----:B------:R-:W-:Y:S02]  /*31760*/  F2FP.SATFINITE.E5M2.F32.PACK_AB_MERGE_C R14, R15, R14, RZ ;  /* 0x0000000e0f0e723e */ /* 0x000fe400048060ff */
[----:B------:R-:W-:-:S02]  /*31770*/  F2FP.SATFINITE.E5M2.F32.PACK_AB_MERGE_C R16, R17, R16, RZ ;  /* 0x000000101110723e */ /* 0x000fc400048060ff */
[----:B------:R-:W-:Y:S02]  /*31780*/  F2FP.SATFINITE.E5M2.F32.PACK_AB_MERGE_C R10, R11, R10, RZ ;  /* 0x0000000a0b0a723e */ /* 0x000fe400048060ff */
[----:B------:R-:W-:Y:S02]  /*31790*/  LOP3.LUT R4, R4, 0xffff, RZ, 0xc0, !PT ;  /* 0x0000ffff04047812 */ /* 0x000fe400078ec0ff */
[----:B------:R-:W-:Y:S02]  /*317a0*/  LOP3.LUT R11, R6, 0xffff, RZ, 0xc0, !PT ;  /* 0x0000ffff060b7812 */ /* 0x000fe400078ec0ff */
[----:B------:R-:W-:Y:S02]  /*317b0*/  LOP3.LUT R15, R8, 0xffff, RZ, 0xc0, !PT ;  /* 0x0000ffff080f7812 */ /* 0x000fe400078ec0ff */
[----:B------:R-:W-:Y:S02]  /*317c0*/  LOP3.LUT R5, R16, 0xffff, RZ, 0xc0, !PT ;  /* 0x0000ffff10057812 */ /* 0x000fe400078ec0ff */
[----:B------:R-:W-:-:S02]  /*317d0*/  LOP3.LUT R12, R12, 0xffff, RZ, 0xc0, !PT ;  /* 0x0000ffff0c0c7812 */ /* 0x000fc400078ec0ff */
[----:B------:R-:W-:Y:S02]  /*317e0*/  LOP3.LUT R9, R14, 0xffff, RZ, 0xc0, !PT ;  /* 0x0000ffff0e097812 */ /* 0x000fe400078ec0ff */
[----:B------:R-:W-:Y:S02]  /*317f0*/  F2FP.SATFINITE.E5M2.F32.PACK_AB_MERGE_C R20, R21, R20, RZ ;  /* 0x000000141514723e */ /* 0x000fe400048060ff */
[----:B------:R-:W-:Y:S02]  /*31800*/  F2FP.SATFINITE.E5M2.F32.PACK_AB_MERGE_C R22, R23, R22, RZ ;  /* 0x000000161716723e */ /* 0x000fe400048060ff */
[----:B------:R-:W-:Y:S02]  /*31810*/  F2FP.SATFINITE.E5M2.F32.PACK_AB_MERGE_C R24, R25, R24, RZ ;  /* 0x000000181918723e */ /* 0x000fe400048060ff */
[----:B------:R-:W-:Y:S02]  /*31820*/  F2FP.SATFINITE.E5M2.F32.PACK_AB_MERGE_C R44, R45, R44, RZ ;  /* 0x0000002c2d2c723e */ /* 0x000fe400048060ff */
[----:B------:R-:W-:-:S02]  /*31830*/  F2FP.SATFINITE.E5M2.F32.PACK_AB_MERGE_C R46, R47, R46, RZ ;  /* 0x0000002e2f2e723e */ /* 0x000fc400048060ff */
[----:B------:R-:W-:Y:S02]  /*31840*/  F2FP.SATFINITE.E5M2.F32.PACK_AB_MERGE_C R48, R49, R48, RZ ;  /* 0x000000303130723e */ /* 0x000fe400048060ff */
[----:B------:R-:W-:Y:S02]  /*31850*/  F2FP.SATFINITE.E5M2.F32.PACK_AB_MERGE_C R70, R71, R70, RZ ;  /* 0x000000464746723e */ /* 0x000fe400048060ff */
[----:B------:R-:W-:Y:S02]  /*31860*/  PRMT R7, R15, 0x3340, R0 ;  /* 0x000033400f077816 */ /* 0x000fe40000000000 */
[----:B------:R-:W-:Y:S02]  /*31870*/  PRMT R6, R4, 0x3340, R11 ;  /* 0x0000334004067816 */ /* 0x000fe4000000000b */
[----:B------:R-:W-:Y:S02]  /*31880*/  F2FP.SATFINITE.E5M2.F32.PACK_AB_MERGE_C R74, R75, R74, RZ ;  /* 0x0000004a4b4a723e */ /* 0x000fe400048060ff */
[----:B------:R-:W-:-:S02]  /*31890*/  F2FP.SATFINITE.E5M2.F32.PACK_AB_MERGE_C R76, R77, R76, RZ ;  /* 0x0000004c4d4c723e */ /* 0x000fc400048060ff */
[----:B------:R-:W-:Y:S02]  /*318a0*/  F2FP.SATFINITE.E5M2.F32.PACK_AB_MERGE_C R71, R127, R126, RZ ;  /* 0x0000007e7f47723e */ /* 0x000fe400048060ff */
[----:B------:R-:W-:Y:S02]  /*318b0*/  PRMT R8, R5, 0x3340, R0 ;  /* 0x0000334005087816 */ /* 0x000fe40000000000 */
[----:B------:R-:W-:Y:S02]  /*318c0*/  PRMT R13, R12, 0x3340, R9 ;  /* 0x000033400c0d7816 */ /* 0x000fe40000000009 */
[----:B------:R-:W-:Y:S02]  /*318d0*/  F2FP.SATFINITE.E5M2.F32.PACK_AB_MERGE_C R26, R27, R26, RZ ;  /* 0x0000001a1b1a723e */ /* 0x000fe400048060ff */
[----:B------:R-:W-:Y:S02]  /*318e0*/  F2FP.SATFINITE.E5M2.F32.PACK_AB_MERGE_C R28, R29, R28, RZ ;  /* 0x0000001c1d1c723e */ /* 0x000fe400048060ff */
[----:B------:R-:W-:-:S02]  /*318f0*/  LOP3.LUT R75, R20, 0xffff, RZ, 0xc0, !PT ;  /* 0x0000ffff144b7812 */ /* 0x000fc400078ec0ff */
[----:B------:R-:W-:Y:S02]  /*31900*/  LOP3.LUT R126, R22, 0xffff, RZ, 0xc0, !PT ;  /* 0x0000ffff167e7812 */ /* 0x000fe400078ec0ff */
[----:B------:R-:W-:Y:S02]  /*31910*/  LOP3.LUT R77, R24, 0xffff, RZ, 0xc0, !PT ;  /* 0x0000ffff184d7812 */ /* 0x000fe400078ec0ff */
[----:B------:R-:W-:Y:S02]  /*31920*/  F2FP.SATFINITE.E5M2.F32.PACK_AB_MERGE_C R36, R37, R36, RZ ;  /* 0x000000242524723e */ /* 0x000fe400048060ff */
        /* <DEDUP_REMOVED lines=8> */
[----:B------:R-:W-:-:S02]  /*319b0*/  PRMT R7, R6, 0x5410, R7 ;  /* 0x0000541006077816 */ /* 0x000fc40000000007 */
[----:B------:R-:W-:Y:S02]  /*319c0*/  F2FP.SATFINITE.E5M2.F32.PACK_AB_MERGE_C R18, R19, R18, RZ ;  /* 0x000000121312723e */ /* 0x000fe400048060ff */
[----:B------:R-:W-:Y:S02]  /*319d0*/  PRMT R6, R13, 0x5410, R8 ;  /* 0x000054100d067816 */ /* 0x000fe40000000008 */
[----:B------:R-:W-:Y:S02]  /*319e0*/  F2FP.SATFINITE.E5M2.F32.PACK_AB_MERGE_C R30, R31, R30, RZ ;  /* 0x0000001e1f1e723e */ /* 0x000fe400048060ff */
[----:B------:R-:W-:Y:S02]  /*319f0*/  F2FP.SATFINITE.E5M2.F32.PACK_AB_MERGE_C R32, R33, R32, RZ ;  /* 0x000000202120723e */ /* 0x000fe400048060ff */
[----:B------:R-:W-:Y:S02]  /*31a00*/  PRMT R19, R77, 0x3340, R0 ;  /* 0x000033404d137816 */ /* 0x000fe40000000000 */
[----:B------:R-:W-:-:S02]  /*31a10*/  PRMT R8, R75, 0x3340, R126 ;  /* 0x000033404b087816 */ /* 0x000fc4000000007e */
[----:B------:R-:W-:Y:S02]  /*31a20*/  LOP3.LUT R36, R36, 0xffff, RZ, 0xc0, !PT ;  /* 0x0000ffff24247812 */ /* 0x000fe400078ec0ff */
[----:B------:R-:W-:Y:S02]  /*31a30*/  LOP3.LUT R31, R38, 0xffff, RZ, 0xc0, !PT ;  /* 0x0000ffff261f7812 */ /* 0x000fe400078ec0ff */
[----:B------:R-:W-:Y:S02]  /*31a40*/  LOP3.LUT R33, R40, 0xffff, RZ, 0xc0, !PT ;  /* 0x0000ffff28217812 */ /* 0x000fe400078ec0ff */
[----:B------:R-:W-:Y:S02]  /*31a50*/  PRMT R20, R29, 0x3340, R0 ;  /* 0x000033401d147816 */ /* 0x000fe40000000000 */
[----:B------:R-:W-:Y:S02]  /*31a60*/  PRMT R21, R44, 0x3340, R27 ;  /* 0x000033402c157816 */ /* 0x000fe4000000001b */
[----:B------:R-:W-:-:S02]  /*31a70*/  F2FP.SATFINITE.E5M2.F32.PACK_AB_MERGE_C R52, R53, R52, RZ ;  /* 0x000000343534723e */ /* 0x000fc400048060ff */
[----:B------:R-:W-:Y:S02]  /*31a80*/  F2FP.SATFINITE.E5M2.F32.PACK_AB_MERGE_C R54, R55, R54, RZ ;  /* 0x000000363736723e */ /* 0x000fe400048060ff */
[----:B------:R-:W-:Y:S02]  /*31a90*/  F2FP.SATFINITE.E5M2.F32.PACK_AB_MERGE_C R56, R57, R56, RZ ;  /* 0x000000383938723e */ /* 0x000fe400048060ff */
[----:B------:R-:W-:Y:S02]  /*31aa0*/  LOP3.LUT R60, R60, 0xffff, RZ, 0xc0, !PT ;  /* 0x0000ffff3c3c7812 */ /* 0x000fe400078ec0ff */
[----:B------:R-:W-:Y:S02]  /*31ab0*/  LOP3.LUT R39, R62, 0xffff, RZ, 0xc0, !PT ;  /* 0x0000ffff3e277812 */ /* 0x000fe400078ec0ff */
[----:B------:R-:W-:Y:S02]  /*31ac0*/  LOP3.LUT R41, R64, 0xffff, RZ, 0xc0, !PT ;  /* 0x0000ffff40297812 */ /* 0x000fe400078ec0ff */
[----:B------:R-:W-:-:S02]  /*31ad0*/  F2FP.SATFINITE.E5M2.F32.PACK_AB_MERGE_C R78, R79, R78, RZ ;  /* 0x0000004e4f4e723e */ /* 0x000fc400048060ff */
[----:B------:R-:W-:Y:S02]  /*31ae0*/  F2FP.SATFINITE.E5M2.F32.PACK_AB_MERGE_C R80, R81, R80, RZ ;  /* 0x000000505150723e */ /* 0x000fe400048060ff */
[----:B------:R-:W-:Y:S02]  /*31af0*/  F2FP.SATFINITE.E5M2.F32.PACK_AB_MERGE_C R84, R85, R84, RZ ;  /* 0x000000545554723e */ /* 0x000fe400048060ff */
[----:B------:R-:W-:Y:S02]  /*31b00*/  F2FP.SATFINITE.E5M2.F32.PACK_AB_MERGE_C R86, R87, R86, RZ ;  /* 0x000000565756723e */ /* 0x000fe400048060ff */
[----:B------:R-:W-:Y:S02]  /*31b10*/  F2FP.SATFINITE.E5M2.F32.PACK_AB_MERGE_C R88, R89, R88, RZ ;  /* 0x000000585958723e */ /* 0x000fe400048060ff */
[----:B------:R-:W-:Y:S02]  /*31b20*/  F2FP.SATFINITE.E5M2.F32.PACK_AB_MERGE_C R108, R109, R108, RZ ;  /* 0x0000006c6d6c723e */ /* 0x000fe400048060ff */
[----:B------:R-:W-:-:S02]  /*31b30*/  F2FP.SATFINITE.E5M2.F32.PACK_AB_MERGE_C R110, R111, R110, RZ ;  /* 0x0000006e6f6e723e */ /* 0x000fc400048060ff */
[----:B------:R-:W-:Y:S02]  /*31b40*/  F2FP.SATFINITE.E5M2.F32.PACK_AB_MERGE_C R112, R113, R112, RZ ;  /* 0x000000707170723e */ /* 0x000fe400048060ff */
[----:B------:R-:W-:Y:S02]  /*31b50*/  PRMT R19, R8, 0x5410, R19 ;  /* 0x0000541008137816 */ /* 0x000fe40000000013 */
[----:B------:R-:W-:Y:S02]  /*31b60*/  F2FP.SATFINITE.E5M2.F32.PACK_AB_MERGE_C R42, R43, R42, RZ ;  /* 0x0000002a2b2a723e */ /* 0x000fe400048060ff */
[----:B------:R-:W-:Y:S02]  /*31b70*/  PRMT R16, R33, 0x3340, R0 ;  /* 0x0000334021107816 */ /* 0x000fe40000000000 */
[----:B------:R-:W-:Y:S02]  /*31b80*/  PRMT R13, R36, 0x3340, R31 ;  /* 0x00003340240d7816 */ /* 0x000fe4000000001f */
[----:B------:R-:W-:-:S02]  /*31b90*/  PRMT R8, R21, 0x5410, R20 ;  /* 0x0000541015087816 */ /* 0x000fc40000000014 */
[----:B------:R-:W-:Y:S02]  /*31ba0*/  F2FP.SATFINITE.E5M2.F32.PACK_AB_MERGE_C R50, R51, R50, RZ ;  /* 0x000000323332723e */ /* 0x000fe400048060ff */
[----:B------:R-:W-:Y:S02]  /*31bb0*/  LOP3.LUT R52, R52, 0xffff, RZ, 0xc0, !PT ;  /* 0x0000ffff34347812 */ /* 0x000fe400078ec0ff */
[----:B------:R-:W-:Y:S02]  /*31bc0*/  LOP3.LUT R43, R54, 0xffff, RZ, 0xc0, !PT ;  /* 0x0000ffff362b7812 */ /* 0x000fe400078ec0ff */
[----:B------:R-:W-:Y:S02]  /*31bd0*/  LOP3.LUT R45, R56, 0xffff, RZ, 0xc0, !PT ;  /* 0x0000ffff382d7812 */ /* 0x000fe400078ec0ff */
[----:B------:R-:W-:Y:S02]  /*31be0*/  PRMT R22, R41, 0x3340, R0 ;  /* 0x0000334029167816 */ /* 0x000fe40000000000 */
[----:B------:R-:W-:-:S02]  /*31bf0*/  PRMT R21, R60, 0x3340, R39 ;  /* 0x000033403c157816 */ /* 0x000fc40000000027 */
[----:B------:R-:W-:Y:S02]  /*31c00*/  F2FP.SATFINITE.E5M2.F32.PACK_AB_MERGE_C R66, R67, R66, RZ ;  /* 0x000000424342723e */ /* 0x000fe400048060ff */
[----:B------:R-:W-:Y:S02]  /*31c10*/  F2FP.SATFINITE.E5M2.F32.PACK_AB_MERGE_C R68, R69, R68, RZ ;  /* 0x000000444544723e */ /* 0x000fe400048060ff */
[----:B------:R-:W-:Y:S02]  /*31c20*/  LOP3.LUT R28, R28, 0xffff, RZ, 0xc0, !PT ;  /* 0x0000ffff1c1c7812 */ /* 0x000fe400078ec0ff */
[----:B------:R-:W-:Y:S02]  /*31c30*/  LOP3.LUT R23, R30, 0xffff, RZ, 0xc0, !PT ;  /* 0x0000ffff1e177812 */ /* 0x000fe400078ec0ff */
[----:B------:R-:W-:Y:S02]  /*31c40*/  LOP3.LUT R25, R32, 0xffff, RZ, 0xc0, !PT ;  /* 0x0000ffff20197812 */ /* 0x000fe400078ec0ff */
[----:B------:R-:W-:-:S02]  /*31c50*/  LOP3.LUT R76, R76, 0xffff, RZ, 0xc0, !PT ;  /* 0x0000ffff4c4c7812 */ /* 0x000fc400078ec0ff */
[----:B------:R-:W-:Y:S02]  /*31c60*/  LOP3.LUT R51, R78, 0xffff, RZ, 0xc0, !PT ;  /* 0x0000ffff4e337812 */ /* 0x000fe400078ec0ff */
[----:B------:R-:W-:Y:S02]  /*31c70*/  LOP3.LUT R53, R80, 0xffff, RZ, 0xc0, !PT ;  /* 0x0000ffff50357812 */ /* 0x000fe400078ec0ff */
[----:B------:R-:W-:Y:S02]  /*31c80*/  LOP3.LUT R84, R84, 0xffff, RZ, 0xc0, !PT ;  /* 0x0000ffff54547812 */ /* 0x000fe400078ec0ff */
[----:B------:R-:W-:Y:S02]  /*31c90*/  LOP3.LUT R55, R86, 0xffff, RZ, 0xc0, !PT ;  /* 0x0000ffff56377812 */ /* 0x000fe400078ec0ff */
[----:B------:R-:W-:Y:S02]  /*31ca0*/  LOP3.LUT R57, R88, 0xffff, RZ, 0xc0, !PT ;  /* 0x0000ffff58397812 */ /* 0x000fe400078ec0ff */
[----:B------:R-:W-:-:S02]  /*31cb0*/  F2FP.SATFINITE.E5M2.F32.PACK_AB_MERGE_C R72, R73, R72, RZ ;  /* 0x000000484948723e */ /* 0x000fc400048060ff */
[----:B------:R-:W-:Y:S02]  /*31cc0*/  F2FP.SATFINITE.E5M2.F32.PACK_AB_MERGE_C R100, R101, R100, RZ ;  /* 0x000000646564723e */ /* 0x000fe400048060ff */
[----:B------:R-:W-:Y:S02]  /*31cd0*/  F2FP.SATFINITE.E5M2.F32.PACK_AB_MERGE_C R102, R103, R102, RZ ;  /* 0x000000666766723e */ /* 0x000fe400048060ff */
[----:B------:R-:W-:Y:S02]  /*31ce0*/  F2FP.SATFINITE.E5M2.F32.PACK_AB_MERGE_C R104, R105, R104, RZ ;  /* 0x000000686968723e */ /* 0x000fe400048060ff */
[----:B------:R-:W-:Y:S02]  /*31cf0*/  LOP3.LUT R108, R108, 0xffff, RZ, 0xc0, !PT ;  /* 0x0000ffff6c6c7812 */ /* 0x000fe400078ec0ff */
[----:B------:R-:W-:Y:S02]  /*31d00*/  LOP3.LUT R67, R110, 0xffff, RZ, 0xc0, !PT ;  /* 0x0000ffff6e437812 */ /* 0x000fe400078ec0ff */
[----:B------:R-:W-:-:S02]  /*31d10*/  LOP3.LUT R69, R112, 0xffff, RZ, 0xc0, !PT ;  /* 0x0000ffff70457812 */ /* 0x000fc400078ec0ff */
[----:B------:R-:W-:Y:S02]  /*31d20*/  PRMT R16, R13, 0x5410, R16 ;  /* 0x000054100d107816 */ /* 0x000fe40000000010 */
[----:B------:R-:W-:Y:S02]  /*31d30*/  PRMT R24, R45, 0x3340, R0 ;  /* 0x000033402d187816 */ /* 0x000fe40000000000 */
[----:B------:R-:W-:Y:S02]  /*31d40*/  PRMT R13, R52, 0x3340, R43 ;  /* 0x00003340340d7816 */ /* 0x000fe4000000002b */
[----:B------:R-:W-:Y:S02]  /*31d50*/  PRMT R22, R21, 0x5410, R22 ;  /* 0x0000541015167816 */ /* 0x000fe40000000016 */
[----:B------:R-:W-:Y:S02]  /*31d60*/  PRMT R17, R25, 0x3340, R0 ;  /* 0x0000334019117816 */ /* 0x000fe40000000000 */
[----:B------:R-:W-:-:S02]  /*31d70*/  PRMT R14, R28, 0x3340, R23 ;  /* 0x000033401c0e7816 */ /* 0x000fc40000000017 */
[--C-:B------:R-:W-:Y:S02]  /*31d80*/  PRMT R20, R53, 0x3340, R0.reuse ;  /* 0x0000334035147816 */ /* 0x100fe40000000000 */
[----:B------:R-:W-:Y:S02]  /*31d90*/  PRMT R37, R76, 0x3340, R51 ;  /* 0x000033404c257816 */ /* 0x000fe40000000033 */
[----:B------:R-:W-:Y:S02]  /*31da0*/  PRMT R32, R57, 0x3340, R0 ;  /* 0x0000334039207816 */ /* 0x000fe40000000000 */
[----:B------:R-:W-:Y:S02]  /*31db0*/  PRMT R21, R84, 0x3340, R55 ;  /* 0x0000334054157816 */ /* 0x000fe40000000037 */
[----:B------:R-:W-:Y:S02]  /*31dc0*/  LOP3.LUT R68, R68, 0xffff, RZ, 0xc0, !PT ;  /* 0x0000ffff44447812 */ /* 0x000fe400078ec0ff */
[----:B------:R-:W-:-:S02]  /*31dd0*/  LOP3.LUT R47, R70, 0xffff, RZ, 0xc0, !PT ;  /* 0x0000ffff462f7812 */ /* 0x000fc400078ec0ff */
[----:B------:R-:W-:Y:S02]  /*31de0*/  LOP3.LUT R49, R72, 0xffff, RZ, 0xc0, !PT ;  /* 0x0000ffff48317812 */ /* 0x000fe400078ec0ff */
[----:B------:R-:W-:Y:S02]  /*31df0*/  LOP3.LUT R100, R100, 0xffff, RZ, 0xc0, !PT ;  /* 0x0000ffff64647812 */ /* 0x000fe400078ec0ff */
[----:B------:R-:W-:Y:S02]  /*31e00*/  LOP3.LUT R63, R102, 0xffff, RZ, 0xc0, !PT ;  /* 0x0000ffff663f7812 */ /* 0x000fe400078ec0ff */
[----:B------:R-:W-:Y:S02]  /*31e10*/  LOP3.LUT R65, R104, 0xffff, RZ, 0xc0, !PT ;  /* 0x0000ffff68417812 */ /* 0x000fe400078ec0ff */
[----:B------:R-:W-:Y:S02]  /*31e20*/  PRMT R38, R69, 0x3340, R0 ;  /* 0x0000334045267816 */ /* 0x000fe40000000000 */
[----:B------:R-:W-:-:S02]  /*31e30*/  PRMT R79, R108, 0x3340, R67 ;  /* 0x000033406c4f7816 */ /* 0x000fc40000000043 */
[----:B------:R-:W-:Y:S02]  /*31e40*/  F2FP.SATFINITE.E5M2.F32.PACK_AB_MERGE_C R92, R93, R92, RZ ;  /* 0x0000005c5d5c723e */ /* 0x000fe400048060ff */
[----:B------:R-:W-:Y:S02]  /*31e50*/  F2FP.SATFINITE.E5M2.F32.PACK_AB_MERGE_C R94, R95, R94, RZ ;  /* 0x0000005e5f5e723e */ /* 0x000fe400048060ff */
[----:B------:R-:W-:Y:S02]  /*31e60*/  F2FP.SATFINITE.E5M2.F32.PACK_AB_MERGE_C R96, R97, R96, RZ ;  /* 0x000000606160723e */ /* 0x000fe400048060ff */
[----:B------:R-:W-:Y:S02]  /*31e70*/  F2FP.SATFINITE.E5M2.F32.PACK_AB_MERGE_C R116, R117, R116, RZ ;  /* 0x000000747574723e */ /* 0x000fe400048060ff */
[----:B------:R-:W-:Y:S02]  /*31e80*/  F2FP.SATFINITE.E5M2.F32.PACK_AB_MERGE_C R118, R119, R118, RZ ;  /* 0x000000767776723e */ /* 0x000fe400048060ff */
[----:B------:R-:W-:-:S02]  /*31e90*/  F2FP.SATFINITE.E5M2.F32.PACK_AB_MERGE_C R120, R121, R120, RZ ;  /* 0x000000787978723e */ /* 0x000fc400048060ff */
[----:B------:R-:W-:Y:S02]  /*31ea0*/  PRMT R24, R13, 0x5410, R24 ;  /* 0x000054100d187816 */ /* 0x000fe40000000018 */
[----:B------:R-:W-:Y:S02]  /*31eb0*/  F2FP.SATFINITE.E5M2.F32.PACK_AB_MERGE_C R34, R35, R34, RZ ;  /* 0x000000222322723e */ /* 0x000fe400048060ff */
[----:B------:R-:W-:Y:S02]  /*31ec0*/  PRMT R17, R14, 0x5410, R17 ;  /* 0x000054100e117816 */ /* 0x000fe40000000011 */
[----:B------:R-:W-:Y:S02]  /*31ed0*/  PRMT R13, R37, 0x5410, R20 ;  /* 0x00005410250d7816 */ /* 0x000fe40000000014 */
[----:B------:R-:W-:Y:S02]  /*31ee0*/  PRMT R32, R21, 0x5410, R32 ;  /* 0x0000541015207816 */ /* 0x000fe40000000020 */
[----:B------:R-:W-:-:S02]  /*31ef0*/  F2FP.SATFINITE.E5M2.F32.PACK_AB_MERGE_C R58, R59, R58, RZ ;  /* 0x0000003a3b3a723e */ /* 0x000fc400048060ff */
[--C-:B------:R-:W-:Y:S02]  /*31f00*/  PRMT R14, R49, 0x3340, R0.reuse ;  /* 0x00003340310e7816 */ /* 0x100fe40000000000 */
[----:B------:R-:W-:Y:S02]  /*31f10*/  PRMT R35, R68, 0x3340, R47 ;  /* 0x0000334044237816 */ /* 0x000fe4000000002f */
[----:B------:R-:W-:Y:S02]  /*31f20*/  PRMT R20, R65, 0x3340, R0 ;  /* 0x0000334041147816 */ /* 0x000fe40000000000 */
[----:B------:R-:W-:Y:S02]  /*31f30*/  PRMT R37, R100, 0x3340, R63 ;  /* 0x0000334064257816 */ /* 0x000fe4000000003f */
[----:B------:R-:W-:Y:S02]  /*31f40*/  PRMT R21, R79, 0x5410, R38 ;  /* 0x000054104f157816 */ /* 0x000fe40000000026 */
[----:B------:R-:W-:-:S02]  /*31f50*/  LOP3.LUT R92, R92, 0xffff, RZ, 0xc0, !PT ;  /* 0x0000ffff5c5c7812 */ /* 0x000fc400078ec0ff */
[----:B------:R-:W-:Y:S02]  /*31f60*/  LOP3.LUT R59, R94, 0xffff, RZ, 0xc0, !PT ;  /* 0x0000ffff5e3b7812 */ /* 0x000fe400078ec0ff */
[----:B------:R-:W-:Y:S02]  /*31f70*/  LOP3.LUT R61, R96, 0xffff, RZ, 0xc0, !PT ;  /* 0x0000ffff603d7812 */ /* 0x000fe400078ec0ff */
[----:B------:R-:W-:Y:S02]  /*31f80*/  LOP3.LUT R116, R116, 0xffff, RZ, 0xc0, !PT ;  /* 0x0000ffff74747812 */ /* 0x000fe400078ec0ff */
[----:B------:R-:W-:Y:S02]  /*31f90*/  LOP3.LUT R81, R118, 0xffff, RZ, 0xc0, !PT ;  /* 0x0000ffff76517812 */ /* 0x000fe400078ec0ff */
[----:B------:R-:W-:Y:S02]  /*31fa0*/  LOP3.LUT R79, R120, 0xffff, RZ, 0xc0, !PT ;  /* 0x0000ffff784f7812 */ /* 0x000fe400078ec0ff */
[----:B------:R-:W-:-:S02]  /*31fb0*/  SHF.R.U32.HI R28, RZ, 0x8, R28 ;  /* 0x00000008ff1c7819 */ /* 0x000fc4000001161c */
[----:B------:R-:W-:Y:S02]  /*31fc0*/  SHF.R.U32.HI R23, RZ, 0x8, R23 ;  /* 0x00000008ff177819 */ /* 0x000fe40000011617 */
[----:B------:R-:W-:Y:S02]  /*31fd0*/  F2FP.SATFINITE.E5M2.F32.PACK_AB_MERGE_C R124, R125, R124, RZ ;  /* 0x0000007c7d7c723e */ /* 0x000fe400048060ff */
[----:B------:R-:W-:Y:S02]  /*31fe0*/  F2FP.SATFINITE.E5M2.F32.PACK_AB_MERGE_C R73, R129, R128, RZ ;  /* 0x000000808149723e */ /* 0x000fe400048060ff */
[----:B------:R-:W-:Y:S02]  /*31ff0*/  SHF.R.U32.HI R4, RZ, 0x8, R4 ;  /* 0x00000008ff047819 */ /* 0x000fe40000011604 */
[----:B------:R-:W-:Y:S02]  /*32000*/  SHF.R.U32.HI R11, RZ, 0x8, R11 ;  /* 0x00000008ff0b7819 */ /* 0x000fe4000001160b */
[----:B------:R-:W-:-:S02]  /*32010*/  SHF.R.U32.HI R15, RZ, 0x8, R15 ;  /* 0x00000008ff0f7819 */ /* 0x000fc4000001160f */
[----:B------:R-:W-:Y:S02]  /*32020*/  SHF.R.U32.HI R25, RZ, 0x8, R25 ;  /* 0x00000008ff197819 */ /* 0x000fe40000011619 */
[----:B------:R-:W-:Y:S02]  /*32030*/  SHF.R.U32.HI R36, RZ, 0x8, R36 ;  /* 0x00000008ff247819 */ /* 0x000fe40000011624 */
[----:B------:R-:W-:Y:S02]  /*32040*/  SHF.R.U32.HI R31, RZ, 0x8, R31 ;  /* 0x00000008ff1f7819 */ /* 0x000fe4000001161f */
[----:B------:R-:W-:Y:S02]  /*32050*/  PRMT R14, R35, 0x5410, R14 ;  /* 0x00005410230e7816 */ /* 0x000fe4000000000e */
[----:B------:R-:W-:Y:S02]  /*32060*/  PRMT R20, R37, 0x5410, R20 ;  /* 0x0000541025147816 */ /* 0x000fe40000000014 */
[----:B------:R-:W-:-:S02]  /*32070*/  PRMT R30, R61, 0x3340, R0 ;  /* 0x000033403d1e7816 */ /* 0x000fc40000000000 */
[----:B------:R-:W-:Y:S02]  /*32080*/  PRMT R35, R92, 0x3340, R59 ;  /* 0x000033405c237816 */ /* 0x000fe4000000003b */
[----:B------:R-:W-:Y:S02]  /*32090*/  PRMT R37, R79, 0x3340, R0 ;  /* 0x000033404f257816 */ /* 0x000fe40000000000 */
[----:B------:R-:W-:Y:S02]  /*320a0*/  PRMT R38, R116, 0x3340, R81 ;  /* 0x0000334074267816 */ /* 0x000fe40000000051 */
        /* <DEDUP_REMOVED lines=10> */
[----:B------:R-:W-:Y:S02]  /*32150*/  LOP3.LUT R25, R25, 0xffff, RZ, 0xc0, !PT ;  /* 0x0000ffff19197812 */ /* 0x000fe400078ec0ff */
[----:B------:R-:W-:Y:S02]  /*32160*/  SHF.R.U32.HI R5, RZ, 0x8, R5 ;  /* 0x00000008ff057819 */ /* 0x000fe40000011605 */
[----:B------:R-:W-:Y:S02]  /*32170*/  SHF.R.U32.HI R75, RZ, 0x8, R75 ;  /* 0x00000008ff4b7819 */ /* 0x000fe4000001164b */
[----:B------:R-:W-:Y:S02]  /*32180*/  SHF.R.U32.HI R126, RZ, 0x8, R126 ;  /* 0x00000008ff7e7819 */ /* 0x000fe4000001167e */
[----:B------:R-:W-:-:S02]  /*32190*/  SHF.R.U32.HI R77, RZ, 0x8, R77 ;  /* 0x00000008ff4d7819 */ /* 0x000fc4000001164d */
[----:B------:R-:W-:Y:S02]  /*321a0*/  LOP3.LUT R36, R36, 0xffff, RZ, 0xc0, !PT ;  /* 0x0000ffff24247812 */ /* 0x000fe400078ec0ff */
[----:B------:R-:W-:Y:S02]  /*321b0*/  LOP3.LUT R31, R31, 0xffff, RZ, 0xc0, !PT ;  /* 0x0000ffff1f1f7812 */ /* 0x000fe400078ec0ff */
[----:B------:R-:W-:Y:S02]  /*321c0*/  PRMT R30, R35, 0x5410, R30 ;  /* 0x00005410231e7816 */ /* 0x000fe4000000001e */
[----:B------:R-:W-:Y:S02]  /*321d0*/  PRMT R37, R38, 0x5410, R37 ;  /* 0x0000541026257816 */ /* 0x000fe40000000025 */
[----:B------:R-:W-:Y:S02]  /*321e0*/  PRMT R23, R28, 0x3340, R23 ;  /* 0x000033401c177816 */ /* 0x000fe40000000017 */
[----:B------:R-:W-:-:S02]  /*321f0*/  PRMT R35, R73, 0x3340, R0 ;  /* 0x0000334049237816 */ /* 0x000fc40000000000 */
[----:B------:R-:W-:Y:S02]  /*32200*/  PRMT R40, R124, 0x3340, R71 ;  /* 0x000033407c287816 */ /* 0x000fe40000000047 */
[----:B------:R-:W-:Y:S02]  /*32210*/  PRMT R11, R4, 0x3340, R11 ;  /* 0x00003340040b7816 */ /* 0x000fe4000000000b */
[--C-:B------:R-:W-:Y:S02]  /*32220*/  PRMT R38, R15, 0x3340, R0.reuse ;  /* 0x000033400f267816 */ /* 0x100fe40000000000 */
[----:B------:R-:W-:Y:S02]  /*32230*/  LOP3.LUT R12, R12, 0xffff, RZ, 0xc0, !PT ;  /* 0x0000ffff0c0c7812 */ /* 0x000fe400078ec0ff */
[----:B------:R-:W-:Y:S02]  /*32240*/  LOP3.LUT R9, R9, 0xffff, RZ, 0xc0, !PT ;  /* 0x0000ffff09097812 */ /* 0x000fe400078ec0ff */
[----:B------:R-:W-:-:S02]  /*32250*/  PRMT R28, R25, 0x3340, R0 ;  /* 0x00003340191c7816 */ /* 0x000fc40000000000 */
[----:B------:R-:W-:Y:S02]  /*32260*/  LOP3.LUT R5, R5, 0xffff, RZ, 0xc0, !PT ;  /* 0x0000ffff05057812 */ /* 0x000fe400078ec0ff */
[----:B------:R-:W-:Y:S02]  /*32270*/  LOP3.LUT R4, R75, 0xffff, RZ, 0xc0, !PT ;  /* 0x0000ffff4b047812 */ /* 0x000fe400078ec0ff */
[----:B------:R-:W-:Y:S02]  /*32280*/  LOP3.LUT R15, R126, 0xffff, RZ, 0xc0, !PT ;  /* 0x0000ffff7e0f7812 */ /* 0x000fe400078ec0ff */
[----:B------:R-:W-:Y:S02]  /*32290*/  LOP3.LUT R77, R77, 0xffff, RZ, 0xc0, !PT ;  /* 0x0000ffff4d4d7812 */ /* 0x000fe400078ec0ff */
[----:B------:R-:W-:Y:S02]  /*322a0*/  PRMT R25, R36, 0x3340, R31 ;  /* 0x0000334024197816 */ /* 0x000fe4000000001f */
[----:B------:R-:W-:-:S02]  /*322b0*/  LOP3.LUT R10, R10, 0xffff, RZ, 0xc0, !PT ;  /* 0x0000ffff0a0a7812 */ /* 0x000fc400078ec0ff */
[----:B------:R-:W-:Y:S02]  /*322c0*/  LOP3.LUT R31, R18, 0xffff, RZ, 0xc0, !PT ;  /* 0x0000ffff121f7812 */ /* 0x000fe400078ec0ff */
[----:B------:R-:W-:Y:S02]  /*322d0*/  LOP3.LUT R26, R26, 0xffff, RZ, 0xc0, !PT ;  /* 0x0000ffff1a1a7812 */ /* 0x000fe400078ec0ff */
[----:B------:R-:W-:Y:S02]  /*322e0*/  LOP3.LUT R34, R34, 0xffff, RZ, 0xc0, !PT ;  /* 0x0000ffff22227812 */ /* 0x000fe400078ec0ff */
[----:B------:R-:W-:Y:S02]  /*322f0*/  PRMT R35, R40, 0x5410, R35 ;  /* 0x0000541028237816 */ /* 0x000fe40000000023 */
[----:B------:R-:W-:Y:S02]  /*32300*/  PRMT R9, R12, 0x3340, R9 ;  /* 0x000033400c097816 */ /* 0x000fe40000000009 */
[----:B------:R-:W-:-:S02]  /*32310*/  PRMT R12, R5, 0x3340, R0 ;  /* 0x00003340050c7816 */ /* 0x000fc40000000000 */
[----:B------:R-:W-:Y:S02]  /*32320*/  PRMT R15, R4, 0x3340, R15 ;  /* 0x00003340040f7816 */ /* 0x000fe4000000000f */
[----:B------:R-:W-:Y:S02]  /*32330*/  PRMT R40, R77, 0x3340, R0 ;  /* 0x000033404d287816 */ /* 0x000fe40000000000 */
[----:B------:R-:W-:Y:S02]  /*32340*/  PRMT R4, R7, 0x4210, R10 ;  /* 0x0000421007047816 */ /* 0x000fe4000000000a */
[----:B------:R-:W-:Y:S02]  /*32350*/  PRMT R5, R6, 0x4210, R31 ;  /* 0x0000421006057816 */ /* 0x000fe4000000001f */
[----:B------:R-:W-:Y:S02]  /*32360*/  PRMT R6, R19, 0x4210, R26 ;  /* 0x0000421013067816 */ /* 0x000fe4000000001a */
[----:B------:R-:W-:-:S02]  /*32370*/  PRMT R7, R17, 0x4210, R34 ;  /* 0x0000421011077816 */ /* 0x000fc40000000022 */
[----:B------:R-:W-:Y:S02]  /*32380*/  PRMT R11, R11, 0x5410, R38 ;  /* 0x000054100b0b7816 */ /* 0x000fe40000000026 */
[----:B------:R-:W-:Y:S01]  /*32390*/  PRMT R12, R9, 0x5410, R12 ;  /* 0x00005410090c7816 */ /* 0x000fe2000000000c */
[----:B-1----:R0:W-:Y:S01]  /*323a0*/  STS.128 [R3], R4 ;  /* 0x0000000403007388 */ /* 0x0021e20000000c00 */
[----:B------:R-:W-:Y:S02]  /*323b0*/  PRMT R15, R15, 0x5410, R40 ;  /* 0x000054100f0f7816 */ /* 0x000fe40000000028 */
[----:B------:R-:W-:Y:S02]  /*323c0*/  PRMT R23, R23, 0x5410, R28 ;  /* 0x0000541017177816 */ /* 0x000fe4000000001c */
[----:B------:R-:W-:Y:S01]  /*323d0*/  SHF.R.U32.HI R33, RZ, 0x8, R33 ;  /* 0x00000008ff217819 */ /* 0x000fe20000011621 */
[----:B------:R-:W1:Y:S01]  /*323e0*/  LDC R28, c[0x0][0x3b8] ;  /* 0x0000ee00ff1c7b82 */ /* 0x000e620000000800 */
[----:B------:R-:W-:-:S02]  /*323f0*/  SHF.R.U32.HI R44, RZ, 0x8, R44 ;  /* 0x00000008ff2c7819 */ /* 0x000fc4000001162c */
[----:B------:R-:W-:Y:S02]  /*32400*/  LOP3.LUT R33, R33, 0xffff, RZ, 0xc0, !PT ;  /* 0x0000ffff21217812 */ /* 0x000fe400078ec0ff */
[----:B------:R-:W-:Y:S02]  /*32410*/  SHF.R.U32.HI R27, RZ, 0x8, R27 ;  /* 0x00000008ff1b7819 */ /* 0x000fe4000001161b */
[----:B------:R-:W-:Y:S02]  /*32420*/  SHF.R.U32.HI R29, RZ, 0x8, R29 ;  /* 0x00000008ff1d7819 */ /* 0x000fe4000001161d */
[----:B------:R-:W-:Y:S02]  /*32430*/  SHF.R.U32.HI R60, RZ, 0x8, R60 ;  /* 0x00000008ff3c7819 */ /* 0x000fe4000001163c */
[----:B0-----:R-:W-:Y:S02]  /*32440*/  PRMT R4, R11, 0x5210, R10 ;  /* 0x000052100b047816 */ /* 0x001fe4000000000a */
[----:B------:R-:W-:-:S02]  /*32450*/  PRMT R5, R12, 0x5210, R31 ;  /* 0x000052100c057816 */ /* 0x000fc4000000001f */
[----:B------:R-:W-:Y:S02]  /*32460*/  PRMT R6, R15, 0x5210, R26 ;  /* 0x000052100f067816 */ /* 0x000fe4000000001a */
[----:B------:R-:W-:Y:S02]  /*32470*/  PRMT R7, R23, 0x5210, R34 ;  /* 0x0000521017077816 */ /* 0x000fe40000000022 */
[----:B------:R-:W-:Y:S02]  /*32480*/  SHF.R.U32.HI R39, RZ, 0x8, R39 ;  /* 0x00000008ff277819 */ /* 0x000fe40000011627 */
[----:B------:R-:W-:Y:S01]  /*32490*/  SHF.R.U32.HI R41, RZ, 0x8, R41 ;  /* 0x00000008ff297819 */ /* 0x000fe20000011629 */
[----:B------:R-:W-:Y:S01]  /*324a0*/  STS.128 [R3+0x400], R4 ;  /* 0x0004000403007388 */ /* 0x000fe20000000c00 */
[----:B------:R-:W-:Y:S02]  /*324b0*/  SHF.R.U32.HI R52, RZ, 0x8, R52 ;  /* 0x00000008ff347819 */ /* 0x000fe40000011634 */
[----:B------:R-:W-:Y:S01]  /*324c0*/  SHF.R.U32.HI R43, RZ, 0x8, R43 ;  /* 0x00000008ff2b7819 */ /* 0x000fe2000001162b */
[----:B------:R-:W-:Y:S01]  /*324d0*/  BAR.SYNC.DEFER_BLOCKING 0x0 ;  /* 0x0000000000007b1d */ /* 0x000fe20000010000 */
[----:B------:R-:W-:-:S02]  /*324e0*/  SHF.R.U32.HI R45, RZ, 0x8, R45 ;  /* 0x00000008ff2d7819 */ /* 0x000fc4000001162d */
[----:B------:R-:W-:Y:S02]  /*324f0*/  PRMT R36, R33, 0x3340, R0 ;  /* 0x0000334021247816 */ /* 0x000fe40000000000 */
[----:B------:R-:W-:Y:S02]  /*32500*/  LOP3.LUT R44, R44, 0xffff, RZ, 0xc0, !PT ;  /* 0x0000ffff2c2c7812 */ /* 0x000fe400078ec0ff */
        /* <DEDUP_REMOVED lines=8> */
[----:B------:R-:W-:Y:S01]  /*32590*/  PRMT R27, R44, 0x3340, R27 ;  /* 0x000033402c1b7816 */ /* 0x000fe2000000001b */
[----:B------:R-:W-:Y:S01]  /*325a0*/  LDS.128 R4, [R2+0x800] ;  /* 0x0008000002047984 */ /* 0x000fe20000000c00 */
[----:B------:R-:W-:-:S02]  /*325b0*/  PRMT R36, R25, 0x5410, R36 ;  /* 0x0000541019247816 */ /* 0x000fc40000000024 */
[----:B------:R-:W-:Y:S02]  /*325c0*/  LOP3.LUT R9, R42, 0xffff, RZ, 0xc0, !PT ;  /* 0x0000ffff2a097812 */ /* 0x000fe400078ec0ff */
[--C-:B------:R-:W-:Y:S02]  /*325d0*/  PRMT R44, R29, 0x3340, R0.reuse ;  /* 0x000033401d2c7816 */ /* 0x100fe40000000000 */
[----:B------:R-:W-:Y:S02]  /*325e0*/  PRMT R60, R60, 0x3340, R39 ;  /* 0x000033403c3c7816 */ /* 0x000fe40000000027 */
[--C-:B------:R-:W-:Y:S02]  /*325f0*/  PRMT R41, R41, 0x3340, R0.reuse ;  /* 0x0000334029297816 */ /* 0x100fe40000000000 */
[----:B------:R-:W-:Y:S02]  /*32600*/  PRMT R29, R52, 0x3340, R43 ;  /* 0x00003340341d7816 */ /* 0x000fe4000000002b */
[----:B------:R-:W-:-:S02]  /*32610*/  PRMT R46, R45, 0x3340, R0 ;  /* 0x000033402d2e7816 */ /* 0x000fc40000000000 */
[--C-:B------:R-:W-:Y:S02]  /*32620*/  PRMT R16, R16, 0x4210, R9.reuse ;  /* 0x0000421010107816 */ /* 0x100fe40000000009 */
[----:B------:R-:W-:Y:S02]  /*32630*/  PRMT R40, R36, 0x5210, R9 ;  /* 0x0000521024287816 */ /* 0x000fe40000000009 */
[----:B------:R-:W-:Y:S02]  /*32640*/  PRMT R60, R60, 0x5410, R41 ;  /* 0x000054103c3c7816 */ /* 0x000fe40000000029 */
[----:B------:R-:W-:Y:S02]  /*32650*/  LOP3.LUT R9, R58, 0xffff, RZ, 0xc0, !PT ;  /* 0x0000ffff3a097812 */ /* 0x000fe400078ec0ff */
[----:B------:R-:W-:Y:S02]  /*32660*/  PRMT R46, R29, 0x5410, R46 ;  /* 0x000054101d2e7816 */ /* 0x000fe4000000002e */
[----:B------:R-:W-:-:S02]  /*32670*/  LOP3.LUT R41, R50, 0xffff, RZ, 0xc0, !PT ;  /* 0x0000ffff32297812 */ /* 0x000fc400078ec0ff */
[----:B------:R-:W-:Y:S02]  /*32680*/  PRMT R18, R24, 0x4210, R9 ;  /* 0x0000421018127816 */ /* 0x000fe40000000009 */
[----:B------:R-:W-:Y:S02]  /*32690*/  PRMT R17, R8, 0x4210, R41 ;  /* 0x0000421008117816 */ /* 0x000fe40000000029 */
[----:B------:R-:W-:Y:S02]  /*326a0*/  PRMT R42, R46, 0x5210, R9 ;  /* 0x000052102e2a7816 */ /* 0x000fe40000000009 */
[----:B------:R-:W0:Y:S01]  /*326b0*/  LDS.128 R8, [R2] ;  /* 0x0000000002087984 */ /* 0x000e220000000c00 */
[----:B------:R-:W-:Y:S02]  /*326c0*/  LOP3.LUT R43, R66, 0xffff, RZ, 0xc0, !PT ;  /* 0x0000ffff422b7812 */ /* 0x000fe400078ec0ff */
[----:B------:R-:W-:Y:S02]  /*326d0*/  PRMT R44, R27, 0x5410, R44 ;  /* 0x000054101b2c7816 */ /* 0x000fe4000000002c */
[----:B------:R-:W-:Y:S01]  /*326e0*/  PRMT R19, R22, 0x4210, R43 ;  /* 0x0000421016137816 */ /* 0x000fe2000000002b */
[----:B------:R-:W-:Y:S01]  /*326f0*/  BAR.SYNC.DEFER_BLOCKING 0x0 ;  /* 0x0000000000007b1d */ /* 0x000fe20000010000 */
[----:B------:R-:W-:-:S02]  /*32700*/  PRMT R41, R44, 0x5210, R41 ;  /* 0x000052102c297816 */ /* 0x000fc40000000029 */
[----:B------:R-:W-:Y:S02]  /*32710*/  PRMT R43, R60, 0x5210, R43 ;  /* 0x000052103c2b7816 */ /* 0x000fe4000000002b */
[----:B------:R-:W-:Y:S02]  /*32720*/  SHF.R.U32.HI R68, RZ, 0x8, R68 ;  /* 0x00000008ff447819 */ /* 0x000fe40000011644 */
[----:B------:R-:W-:Y:S02]  /*32730*/  SHF.R.U32.HI R47, RZ, 0x8, R47 ;  /* 0x00000008ff2f7819 */ /* 0x000fe4000001162f */
[----:B------:R-:W-:Y:S02]  /*32740*/  SHF.R.U32.HI R49, RZ, 0x8, R49 ;  /* 0x00000008ff317819 */ /* 0x000fe40000011631 */
[----:B------:R-:W-:Y:S02]  /*32750*/  LOP3.LUT R68, R68, 0xffff, RZ, 0xc0, !PT ;  /* 0x0000ffff44447812 */ /* 0x000fe400078ec0ff */
[----:B------:R-:W-:-:S02]  /*32760*/  LOP3.LUT R47, R47, 0xffff, RZ, 0xc0, !PT ;  /* 0x0000ffff2f2f7812 */ /* 0x000fc400078ec0ff */
[----:B------:R-:W-:Y:S02]  /*32770*/  LOP3.LUT R49, R49, 0xffff, RZ, 0xc0, !PT ;  /* 0x0000ffff31317812 */ /* 0x000fe400078ec0ff */
[----:B------:R-:W-:Y:S02]  /*32780*/  SHF.R.U32.HI R84, RZ, 0x8, R84 ;  /* 0x00000008ff547819 */ /* 0x000fe40000011654 */
[----:B------:R-:W-:Y:S02]  /*32790*/  SHF.R.U32.HI R55, RZ, 0x8, R55 ;  /* 0x00000008ff377819 */ /* 0x000fe40000011637 */
[----:B------:R-:W-:Y:S02]  /*327a0*/  SHF.R.U32.HI R57, RZ, 0x8, R57 ;  /* 0x00000008ff397819 */ /* 0x000fe40000011639 */
[----:B------:R-:W-:Y:S01]  /*327b0*/  SHF.R.U32.HI R92, RZ, 0x8, R92 ;  /* 0x00000008ff5c7819 */ /* 0x000fe2000001165c */
[----:B------:R-:W-:Y:S01]  /*327c0*/  STS.128 [R3], R16 ;  /* 0x0000001003007388 */ /* 0x000fe20000000c00 */
[----:B------:R-:W-:-:S02]  /*327d0*/  SHF.R.U32.HI R59, RZ, 0x8, R59 ;  /* 0x00000008ff3b7819 */ /* 0x000fc4000001163b */
[----:B------:R-:W-:Y:S01]  /*327e0*/  SHF.R.U32.HI R61, RZ, 0x8, R61 ;  /* 0x00000008ff3d7819 */ /* 0x000fe2000001163d */
[----:B------:R0:W-:Y:S01]  /*327f0*/  STS.128 [R3+0x400], R40 ;  /* 0x0004002803007388 */ /* 0x0001e20000000c00 */
[----:B------:R-:W-:Y:S02]  /*32800*/  F2FP.SATFINITE.E5M2.F32.PACK_AB_MERGE_C R82, R83, R82, RZ ;  /* 0x000000525352723e */ /* 0x000fe400048060ff */
[----:B------:R-:W-:Y:S01]  /*32810*/  PRMT R68, R68, 0x3340, R47 ;  /* 0x0000334044447816 */ /* 0x000fe2000000002f */
[----:B------:R-:W-:Y:S01]  /*32820*/  BAR.SYNC.DEFER_BLOCKING 0x0 ;  /* 0x0000000000007b1d */ /* 0x000fe20000010000 */
        /* <DEDUP_REMOVED lines=8> */
[----:B------:R-:W-:-:S02]  /*328b0*/  LOP3.LUT R15, R74, 0xffff, RZ, 0xc0, !PT ;  /* 0x0000ffff4a0f7812 */ /* 0x000fc400078ec0ff */
[----:B------:R-:W-:Y:S02]  /*328c0*/  LOP3.LUT R82, R82, 0xffff, RZ, 0xc0, !PT ;  /* 0x0000ffff52527812 */ /* 0x000fe400078ec0ff */
[----:B------:R-:W-:Y:S02]  /*328d0*/  F2FP.SATFINITE.E5M2.F32.PACK_AB_MERGE_C R90, R91, R90, RZ ;  /* 0x0000005a5b5a723e */ /* 0x000fe400048060ff */
[----:B------:R-:W-:Y:S01]  /*328e0*/  F2FP.SATFINITE.E5M2.F32.PACK_AB_MERGE_C R98, R99, R98, RZ ;  /* 0x000000626362723e */ /* 0x000fe200048060ff */
[----:B------:R-:W-:Y:S01]  /*328f0*/  LDS.128 R16, [R2] ;  /* 0x0000000002107984 */ /* 0x000fe20000000c00 */
[----:B------:R-:W-:Y:S02]  /*32900*/  SHF.R.U32.HI R124, RZ, 0x8, R124 ;  /* 0x00000008ff7c7819 */ /* 0x000fe4000001167c */
[----:B------:R-:W-:Y:S02]  /*32910*/  SHF.R.U32.HI R71, RZ, 0x8, R71 ;  /* 0x00000008ff477819 */ /* 0x000fe40000011647 */
[----:B------:R-:W-:-:S02]  /*32920*/  PRMT R84, R84, 0x3340, R55 ;  /* 0x0000334054547816 */ /* 0x000fc40000000037 */
[--C-:B------:R-:W-:Y:S02]  /*32930*/  PRMT R57, R57, 0x3340, R0.reuse ;  /* 0x0000334039397816 */ /* 0x100fe40000000000 */
[----:B------:R-:W-:Y:S02]  /*32940*/  PRMT R92, R92, 0x3340, R59 ;  /* 0x000033405c5c7816 */ /* 0x000fe4000000003b */
[----:B------:R-:W-:Y:S02]  /*32950*/  PRMT R61, R61, 0x3340, R0 ;  /* 0x000033403d3d7816 */ /* 0x000fe40000000000 */
[--C-:B------:R-:W-:Y:S02]  /*32960*/  PRMT R24, R14, 0x4210, R15.reuse ;  /* 0x000042100e187816 */ /* 0x100fe4000000000f */
[----:B------:R-:W-:Y:S02]  /*32970*/  PRMT R68, R68, 0x5210, R15 ;  /* 0x0000521044447816 */ /* 0x000fe4000000000f */
[----:B------:R-:W-:-:S02]  /*32980*/  PRMT R25, R13, 0x4210, R82 ;  /* 0x000042100d197816 */ /* 0x000fc40000000052 */
[----:B------:R-:W-:Y:S02]  /*32990*/  LOP3.LUT R124, R124, 0xffff, RZ, 0xc0, !PT ;  /* 0x0000ffff7c7c7812 */ /* 0x000fe400078ec0ff */
[----:B------:R-:W-:Y:S02]  /*329a0*/  LOP3.LUT R71, R71, 0xffff, RZ, 0xc0, !PT ;  /* 0x0000ffff47477812 */ /* 0x000fe400078ec0ff */
[----:B------:R-:W-:Y:S02]  /*329b0*/  LOP3.LUT R15, R90, 0xffff, RZ, 0xc0, !PT ;  /* 0x0000ffff5a0f7812 */ /* 0x000fe400078ec0ff */
[----:B------:R-:W-:Y:S02]  /*329c0*/  LOP3.LUT R13, R98, 0xffff, RZ, 0xc0, !PT ;  /* 0x0000ffff620d7812 */ /* 0x000fe400078ec0ff */
[----:B------:R-:W-:Y:S02]  /*329d0*/  PRMT R70, R84, 0x5410, R57 ;  /* 0x0000541054467816 */ /* 0x000fe40000000039 */
[----:B------:R-:W-:-:S02]  /*329e0*/  PRMT R92, R92, 0x5410, R61 ;  /* 0x000054105c5c7816 */ /* 0x000fc4000000003d */
[----:B------:R-:W-:Y:S02]  /*329f0*/  PRMT R124, R124, 0x3340, R71 ;  /* 0x000033407c7c7816 */ /* 0x000fe40000000047 */
[--C-:B------:R-:W-:Y:S02]  /*32a00*/  PRMT R26, R32, 0x4210, R15.reuse ;  /* 0x00004210201a7816 */ /* 0x100fe4000000000f */
[----:B------:R-:W-:Y:S02]  /*32a10*/  PRMT R70, R70, 0x5210, R15 ;  /* 0x0000521046467816 */ /* 0x000fe4000000000f */
[--C-:B------:R-:W-:Y:S01]  /*32a20*/  PRMT R27, R30, 0x4210, R13.reuse ;  /* 0x000042101e1b7816 */ /* 0x100fe2000000000d */
[----:B--2---:R-:W-:Y:S01]  /*32a30*/  IMAD R30, R135, UR4, RZ ;  /* 0x00000004871e7c24 */ /* 0x004fe2000f8e02ff */
[----:B------:R-:W-:Y:S01]  /*32a40*/  PRMT R71, R92, 0x5210, R13 ;  /* 0x000052105c477816 */ /* 0x000fe2000000000d */
[----:B------:R-:W2:Y:S01]  /*32a50*/  LDCU UR4, c[0x0][0x39c] ;  /* 0x00007380ff0477ac */ /* 0x000ea20008000800 */
[----:B------:R-:W-:Y:S01]  /*32a60*/  LDS.128 R12, [R2+0x800] ;  /* 0x00080000020c7984 */ /* 0x000fe20000000c00 */
[----:B------:R-:W-:-:S02]  /*32a70*/  SHF.R.U32.HI R76, RZ, 0x8, R76 ;  /* 0x00000008ff4c7819 */ /* 0x000fc4000001164c */
[----:B------:R-:W-:Y:S01]  /*32a80*/  SHF.R.U32.HI R51, RZ, 0x8, R51 ;  /* 0x00000008ff337819 */ /* 0x000fe20000011633 */
[----:B------:R-:W-:Y:S01]  /*32a90*/  BAR.SYNC.DEFER_BLOCKING 0x0 ;  /* 0x0000000000007b1d */ /* 0x000fe20000010000 */
[----:B------:R-:W-:Y:S02]  /*32aa0*/  SHF.R.U32.HI R53, RZ, 0x8, R53 ;  /* 0x00000008ff357819 */ /* 0x000fe40000011635 */
[----:B------:R-:W-:Y:S02]  /*32ab0*/  SHF.R.U32.HI R108, RZ, 0x8, R108 ;  /* 0x00000008ff6c7819 */ /* 0x000fe4000001166c */
[----:B------:R-:W-:Y:S02]  /*32ac0*/  SHF.R.U32.HI R67, RZ, 0x8, R67 ;  /* 0x00000008ff437819 */ /* 0x000fe40000011643 */
[----:B------:R-:W-:Y:S02]  /*32ad0*/  SHF.R.U32.HI R69, RZ, 0x8, R69 ;  /* 0x00000008ff457819 */ /* 0x000fe40000011645 */
[----:B------:R-:W-:-:S02]  /*32ae0*/  LOP3.LUT R76, R76, 0xffff, RZ, 0xc0, !PT ;  /* 0x0000ffff4c4c7812 */ /* 0x000fc400078ec0ff */
[----:B------:R-:W-:Y:S02]  /*32af0*/  LOP3.LUT R51, R51, 0xffff, RZ, 0xc0, !PT ;  /* 0x0000ffff33337812 */ /* 0x000fe400078ec0ff */
[----:B------:R-:W-:Y:S02]  /*32b00*/  LOP3.LUT R53, R53, 0xffff, RZ, 0xc0, !PT ;  /* 0x0000ffff35357812 */ /* 0x000fe400078ec0ff */
[----:B------:R-:W-:Y:S02]  /*32b10*/  LOP3.LUT R108, R108, 0xffff, RZ, 0xc0, !PT ;  /* 0x0000ffff6c6c7812 */ /* 0x000fe400078ec0ff */
[----:B------:R-:W-:Y:S02]  /*32b20*/  LOP3.LUT R67, R67, 0xffff, RZ, 0xc0, !PT ;  /* 0x0000ffff43437812 */ /* 0x000fe400078ec0ff */
[----:B------:R-:W-:Y:S02]  /*32b30*/  LOP3.LUT R69, R69, 0xffff, RZ, 0xc0, !PT ;  /* 0x0000ffff45457812 */ /* 0x000fe400078ec0ff */
[----:B------:R-:W-:-:S02]  /*32b40*/  PRMT R76, R76, 0x3340, R51 ;  /* 0x000033404c4c7816 */ /* 0x000fc40000000033 */
[--C-:B------:R-:W-:Y:S01]  /*32b50*/  PRMT R53, R53, 0x3340, R0.reuse ;  /* 0x0000334035357816 */ /* 0x100fe20000000000 */
[----:B------:R-:W-:Y:S01]  /*32b60*/  STS.128 [R3], R24 ;  /* 0x0000001803007388 */ /* 0x000fe20000000c00 */
[----:B------:R-:W-:Y:S02]  /*32b70*/  PRMT R108, R108, 0x3340, R67 ;  /* 0x000033406c6c7816 */ /* 0x000fe40000000043 */
[----:B------:R-:W-:Y:S02]  /*32b80*/  PRMT R69, R69, 0x3340, R0 ;  /* 0x0000334045457816 */ /* 0x000fe40000000000 */
[----:B------:R-:W-:Y:S02]  /*32b90*/  PRMT R53, R76, 0x5410, R53 ;  /* 0x000054104c357816 */ /* 0x000fe40000000035 */
[----:B------:R-:W-:Y:S02]  /*32ba0*/  PRMT R101, R108, 0x5410, R69 ;  /* 0x000054106c657816 */ /* 0x000fe40000000045 */
[----:B------:R-:W-:-:S02]  /*32bb0*/  PRMT R69, R53, 0x5210, R82 ;  /* 0x0000521035457816 */ /* 0x000fc40000000052 */
[----:B------:R-:W-:Y:S02]  /*32bc0*/  SHF.R.U32.HI R100, RZ, 0x8, R100 ;  /* 0x00000008ff647819 */ /* 0x000fe40000011664 */
[----:B------:R-:W-:Y:S01]  /*32bd0*/  SHF.R.U32.HI R63, RZ, 0x8, R63 ;  /* 0x00000008ff3f7819 */ /* 0x000fe2000001163f */
[----:B------:R-:W-:Y:S01]  /*32be0*/  STS.128 [R3+0x400], R68 ;  /* 0x0004004403007388 */ /* 0x000fe20000000c00 */
[----:B------:R-:W-:Y:S02]  /*32bf0*/  SHF.R.U32.HI R65, RZ, 0x8, R65 ;  /* 0x00000008ff417819 */ /* 0x000fe40000011641 */
[----:B------:R-:W-:Y:S01]  /*32c00*/  LOP3.LUT R100, R100, 0xffff, RZ, 0xc0, !PT ;  /* 0x0000ffff64647812 */ /* 0x000fe200078ec0ff */
[----:B------:R-:W-:Y:S01]  /*32c10*/  BAR.SYNC.DEFER_BLOCKING 0x0 ;  /* 0x0000000000007b1d */ /* 0x000fe20000010000 */
[----:B------:R-:W-:Y:S02]  /*32c20*/  LOP3.LUT R63, R63, 0xffff, RZ, 0xc0, !PT ;  /* 0x0000ffff3f3f7812 */ /* 0x000fe400078ec0ff */
[----:B------:R-:W-:-:S02]  /*32c30*/  LOP3.LUT R65, R65, 0xffff, RZ, 0xc0, !PT ;  /* 0x0000ffff41417812 */ /* 0x000fc400078ec0ff */
[----:B------:R-:W-:Y:S02]  /*32c40*/  F2FP.SATFINITE.E5M2.F32.PACK_AB_MERGE_C R106, R107, R106, RZ ;  /* 0x0000006a6b6a723e */ /* 0x000fe400048060ff */
[----:B------:R-:W-:Y:S02]  /*32c50*/  F2FP.SATFINITE.E5M2.F32.PACK_AB_MERGE_C R114, R115, R114, RZ ;  /* 0x000000727372723e */ /* 0x000fe400048060ff */
[----:B------:R-:W-:Y:S02]  /*32c60*/  PRMT R100, R100, 0x3340, R63 ;  /* 0x0000334064647816 */ /* 0x000fe4000000003f */
[----:B------:R-:W-:Y:S02]  /*32c70*/  PRMT R65, R65, 0x3340, R0 ;  /* 0x0000334041417816 */ /* 0x000fe40000000000 */
[----:B------:R-:W-:Y:S02]  /*32c80*/  LOP3.LUT R23, R106, 0xffff, RZ, 0xc0, !PT ;  /* 0x0000ffff6a177812 */ /* 0x000fe400078ec0ff */
[----:B------:R-:W-:-:S02]  /*32c90*/  PRMT R100, R100, 0x5410, R65 ;  /* 0x0000541064647816 */ /* 0x000fc40000000041 */
[----:B------:R-:W-:Y:S02]  /*32ca0*/  LOP3.LUT R114, R114, 0xffff, RZ, 0xc0, !PT ;  /* 0x0000ffff72727812 */ /* 0x000fe400078ec0ff */
[--C-:B------:R-:W-:Y:S02]  /*32cb0*/  PRMT R44, R20, 0x4210, R23.reuse ;  /* 0x00004210142c7816 */ /* 0x100fe40000000017 */
[----:B------:R-:W-:Y:S02]  /*32cc0*/  PRMT R100, R100, 0x5210, R23 ;  /* 0x0000521064647816 */ /* 0x000fe40000000017 */
[----:B------:R-:W-:Y:S01]  /*32cd0*/  PRMT R45, R21, 0x4210, R114 ;  /* 0x00004210152d7816 */ /* 0x000fe20000000072 */
[----:B------:R-:W0:Y:S01]  /*32ce0*/  LDS.128 R24, [R2] ;  /* 0x0000000002187984 */ /* 0x000e220000000c00 */
[----:B------:R-:W-:Y:S02]  /*32cf0*/  SHF.R.U32.HI R116, RZ, 0x8, R116 ;  /* 0x00000008ff747819 */ /* 0x000fe40000011674 */
[----:B------:R-:W-:Y:S01]  /*32d00*/  SHF.R.U32.HI R81, RZ, 0x8, R81 ;  /* 0x00000008ff517819 */ /* 0x000fe20000011651 */
[----:B------:R-:W-:Y:S01]  /*32d10*/  LDS.128 R20, [R2+0x800] ;  /* 0x0008000002147984 */ /* 0x000fe20000000c00 */
[----:B------:R-:W-:-:S02]  /*32d20*/  SHF.R.U32.HI R79, RZ, 0x8, R79 ;  /* 0x00000008ff4f7819 */ /* 0x000fc4000001164f */
[----:B------:R-:W-:Y:S02]  /*32d30*/  SHF.R.U32.HI R73, RZ, 0x8, R73 ;  /* 0x00000008ff497819 */ /* 0x000fe40000011649 */
[----:B------:R-:W-:Y:S02]  /*32d40*/  LOP3.LUT R116, R116, 0xffff, RZ, 0xc0, !PT ;  /* 0x0000ffff74747812 */ /* 0x000fe400078ec0ff */
[----:B------:R-:W-:Y:S02]  /*32d50*/  LOP3.LUT R81, R81, 0xffff, RZ, 0xc0, !PT ;  /* 0x0000ffff51517812 */ /* 0x000fe400078ec0ff */
[----:B------:R-:W-:Y:S02]  /*32d60*/  LOP3.LUT R79, R79, 0xffff, RZ, 0xc0, !PT ;  /* 0x0000ffff4f4f7812 */ /* 0x000fe400078ec0ff */
[----:B------:R-:W-:Y:S02]  /*32d70*/  LOP3.LUT R73, R73, 0xffff, RZ, 0xc0, !PT ;  /* 0x0000ffff49497812 */ /* 0x000fe400078ec0ff */
[----:B------:R-:W-:-:S02]  /*32d80*/  F2FP.SATFINITE.E5M2.F32.PACK_AB_MERGE_C R122, R123, R122, RZ ;  /* 0x0000007a7b7a723e */ /* 0x000fc400048060ff */
[----:B------:R-:W-:Y:S02]  /*32d90*/  F2FP.SATFINITE.E5M2.F32.PACK_AB_MERGE_C R130, R131, R130, RZ ;  /* 0x000000828382723e */ /* 0x000fe400048060ff */
[----:B------:R-:W-:Y:S02]  /*32da0*/  PRMT R116, R116, 0x3340, R81 ;  /* 0x0000334074747816 */ /* 0x000fe40000000051 */
[--C-:B------:R-:W-:Y:S02]  /*32db0*/  PRMT R79, R79, 0x3340, R0.reuse ;  /* 0x000033404f4f7816 */ /* 0x100fe40000000000 */
[----:B------:R-:W-:Y:S02]  /*32dc0*/  PRMT R73, R73, 0x3340, R0 ;  /* 0x0000334049497816 */ /* 0x000fe40000000000 */
[----:B------:R-:W-:Y:S02]  /*32dd0*/  SHF.R.U32.HI R33, RZ, 0x6, R134 ;  /* 0x00000006ff217819 */ /* 0x000fe40000011686 */
[----:B------:R-:W-:-:S02]  /*32de0*/  PRMT R79, R116, 0x5410, R79 ;  /* 0x00005410744f7816 */ /* 0x000fc4000000004f */
[----:B------:R-:W-:Y:S02]  /*32df0*/  PRMT R73, R124, 0x5410, R73 ;  /* 0x000054107c497816 */ /* 0x000fe40000000049 */
[----:B------:R-:W-:Y:S02]  /*32e00*/  LOP3.LUT R122, R122, 0xffff, RZ, 0xc0, !PT ;  /* 0x0000ffff7a7a7812 */ /* 0x000fe400078ec0ff */
[----:B------:R-:W-:Y:S02]  /*32e10*/  LOP3.LUT R130, R130, 0xffff, RZ, 0xc0, !PT ;  /* 0x0000ffff82827812 */ /* 0x000fe400078ec0ff */
[----:B------:R-:W-:Y:S02]  /*32e20*/  SGXT.U32 R33, R33, 0x1 ;  /* 0x000000012121781a */ /* 0x000fe40000000000 */
[----:B------:R-:W-:Y:S02]  /*32e30*/  PRMT R101, R101, 0x5210, R114 ;  /* 0x0000521065657816 */ /* 0x000fe40000000072 */
[----:B------:R-:W-:-:S02]  /*32e40*/  PRMT R46, R37, 0x4210, R122 ;  /* 0x00004210252e7816 */ /* 0x000fc4000000007a */
[----:B------:R-:W-:Y:S02]  /*32e50*/  PRMT R102, R79, 0x5210, R122 ;  /* 0x000052104f667816 */ /* 0x000fe4000000007a */
[--C-:B------:R-:W-:Y:S01]  /*32e60*/  PRMT R47, R35, 0x4210, R130.reuse ;  /* 0x00004210232f7816 */ /* 0x100fe20000000082 */
[----:B------:R-:W-:Y:S01]  /*32e70*/  BAR.SYNC.DEFER_BLOCKING 0x0 ;  /* 0x0000000000007b1d */ /* 0x000fe20000010000 */
[----:B------:R-:W-:Y:S02]  /*32e80*/  PRMT R103, R73, 0x5210, R130 ;  /* 0x0000521049677816 */ /* 0x000fe40000000082 */
[----:B------:R-:W-:Y:S02]  /*32e90*/  LOP3.LUT R31, R0, R33, RZ, 0xfc, !PT ;  /* 0x00000021001f7212 */ /* 0x000fe400078efcff */
[C---:B------:R-:W-:Y:S02]  /*32ea0*/  IADD3 R29, P2, PT, R30.reuse, UR12, RZ ;  /* 0x0000000c1e1d7c10 */ /* 0x040fe4000ff5e0ff */
[----:B------:R-:W-:Y:S01]  /*32eb0*/  ISETP.GE.AND P0, PT, R135, UR14, PT ;  /* 0x0000000e87007c0c */ /* 0x000fe2000bf06270 */
[----:B-1----:R-:W-:Y:S01]  /*32ec0*/  IMAD R32, R31, R28, RZ ;  /* 0x0000001c1f207224 */ /* 0x002fe200078e02ff */
[----:B------:R-:W-:-:S02]  /*32ed0*/  LEA.HI.X.SX32 R30, R30, UR13, 0x1, P2 ;  /* 0x0000000d1e1e7c11 */ /* 0x000fc400090f0eff */
[--C-:B------:R-:W-:Y:S02]  /*32ee0*/  LOP3.LUT R39, R0, 0x2, R33.reuse, 0xfe, !PT ;  /* 0x0000000200277812 */ /* 0x100fe400078efe21 */
[C---:B------:R-:W-:Y:S02]  /*32ef0*/  IADD3 R34, P2, PT, R32.reuse, R29, RZ ;  /* 0x0000001d20227210 */ /* 0x040fe40007f5e0ff */
[----:B------:R-:W-:Y:S02]  /*32f00*/  ISETP.LT.AND P1, PT, R31, UR15, !P0 ;  /* 0x0000000f1f007c0c */ /* 0x000fe4000c721270 */
[----:B------:R-:W-:Y:S01]  /*32f10*/  LEA.HI.X.SX32 R35, R32, R30, 0x1, P2 ;  /* 0x0000001e20237211 */ /* 0x000fe200010f0eff */
[C---:B------:R-:W-:Y:S01]  /*32f20*/  IMAD R32, R39.reuse, R28, RZ ;  /* 0x0000001c27207224 */ /* 0x040fe200078e02ff */
[----:B------:R-:W-:Y:S02]  /*32f30*/  LOP3.LUT R37, R0, 0x4, R33, 0xfe, !PT ;  /* 0x0000000400257812 */ /* 0x000fe400078efe21 */
[----:B------:R-:W-:-:S02]  /*32f40*/  ISETP.LT.AND P4, PT, R39, UR15, !P0 ;  /* 0x0000000f27007c0c */ /* 0x000fc4000c781270 */
[----:B------:R-:W-:Y:S01]  /*32f50*/  IADD3 R36, P3, PT, R32, R29, RZ ;  /* 0x0000001d20247210 */ /* 0x000fe20007f7e0ff */
[----:B------:R1:W-:Y:S01]  /*32f60*/  STS.128 [R3], R44 ;  /* 0x0000002c03007388 */ /* 0x0003e20000000c00 */
[----:B------:R-:W-:Y:S02]  /*32f70*/  ISETP.LT.AND P2, PT, R37, UR15, !P0 ;  /* 0x0000000f25007c0c */ /* 0x000fe4000c741270 */
[----:B0-----:R-:W-:Y:S01]  /*32f80*/  PRMT R41, R8, 0x7770, RZ ;  /* 0x0000777008297816 */ /* 0x001fe200000000ff */
[----:B------:R0:W-:Y:S01]  /*32f90*/  STS.128 [R3+0x400], R100 ;  /* 0x0004006403007388 */ /* 0x0001e20000000c00 */
[--C-:B------:R-:W-:Y:S02]  /*32fa0*/  LOP3.LUT R39, R0, 0x6, R33.reuse, 0xfe, !PT ;  /* 0x0000000600277812 */ /* 0x100fe400078efe21 */
[----:B------:R-:W-:Y:S01]  /*32fb0*/  PRMT R43, R8, 0x7771, RZ ;  /* 0x00007771082b7816 */ /* 0x000fe200000000ff */
[----:B------:R-:W-:Y:S01]  /*32fc0*/  BAR.SYNC.DEFER_BLOCKING 0x0 ;  /* 0x0000000000007b1d */ /* 0x000fe20000010000 */
[----:B------:R-:W-:-:S02]  /*32fd0*/  LOP3.LUT R49, R0, 0xa, R33, 0xfe, !PT ;  /* 0x0000000a00317812 */ /* 0x000fc400078efe21 */
[C---:B------:R-:W-:Y:S02]  /*32fe0*/  PRMT R59, R24.reuse, 0x7772, RZ ;  /* 0x00007772183b7816 */ /* 0x040fe400000000ff */
[----:B------:R-:W-:Y:S02]  /*32ff0*/  PRMT R57, R24, 0x7773, RZ ;  /* 0x0000777318397816 */ /* 0x000fe400000000ff */
[----:B------:R-:W-:Y:S02]  /*33000*/  PRMT R51, R25, 0x7773, RZ ;  /* 0x0000777319337816 */ /* 0x000fe400000000ff */
[----:B-1----:R-:W-:Y:S02]  /*33010*/  LOP3.LUT R45, R0, 0x8, R33, 0xfe, !PT ;  /* 0x00000008002d7812 */ /* 0x002fe400078efe21 */
[----:B------:R-:W-:Y:S01]  /*33020*/  PRMT R47, R8, 0x7772, RZ ;  /* 0x00007772082f7816 */ /* 0x000fe200000000ff */
[----:B0-----:R-:W-:Y:S01]  /*33030*/  IMAD R3, R37, R28, RZ ;  /* 0x0000001c25037224 */ /* 0x001fe200078e02ff */
[----:B------:R-:W-:Y:S01]  /*33040*/  LEA.HI.X.SX32 R37, R32, R30, 0x1, P3 ;  /* 0x0000001e20257211 */ /* 0x000fe200018f0eff */
[----:B------:R-:W-:Y:S01]  /*33050*/  IMAD R32, R39, R28, RZ ;  /* 0x0000001c27207224 */ /* 0x000fe200078e02ff */
[----:B------:R-:W-:-:S02]  /*33060*/  ISETP.LT.AND P5, PT, R45, UR15, !P0 ;  /* 0x0000000f2d007c0c */ /* 0x000fc4000c7a1270 */
[----:B------:R-:W-:Y:S02]  /*33070*/  IADD3 R38, P3, PT, R3, R29, RZ ;  /* 0x0000001d03267210 */ /* 0x000fe40007f7e0ff */
[C---:B------:R-:W-:Y:S02]  /*33080*/  PRMT R53, R25.reuse, 0x7772, RZ ;  /* 0x0000777219357816 */ /* 0x040fe400000000ff */
[C---:B------:R-:W-:Y:S02]  /*33090*/  PRMT R55, R25.reuse, 0x7771, RZ ;  /* 0x0000777119377816 */ /* 0x040fe400000000ff */
[----:B------:R-:W-:Y:S01]  /*330a0*/  PRMT R25, R25, 0x7770, RZ ;  /* 0x0000777019197816 */ /* 0x000fe200000000ff */
[----:B------:R0:W-:Y:S01]  /*330b0*/  @P1 STG.E.U8 desc[UR24][R34.64], R41 ;  /* 0x0000002922001986 */ /* 0x0001e2000c101118 */
[----:B------:R-:W-:Y:S02]  /*330c0*/  ISETP.LT.AND P1, PT, R39, UR15, !P0 ;  /* 0x0000000f27007c0c */ /* 0x000fe4000c721270 */
[----:B------:R-:W-:Y:S01]  /*330d0*/  LEA.HI.X.SX32 R39, R3, R30, 0x1, P3 ;  /* 0x0000001e03277211 */ /* 0x000fe200018f0eff */
[----:B------:R-:W-:Y:S01]  /*330e0*/  IMAD R3, R45, R28, RZ ;  /* 0x0000001c2d037224 */ /* 0x000fe200078e02ff */
[----:B------:R1:W-:Y:S01]  /*330f0*/  @P4 STG.E.U8 desc[UR24][R36.64], R43 ;  /* 0x0000002b24004986 */ /* 0x0003e2000c101118 */
[----:B------:R-:W-:-:S02]  /*33100*/  ISETP.LT.AND P3, PT, R49, UR15, !P0 ;  /* 0x0000000f31007c0c */ /* 0x000fc4000c761270 */
[----:B------:R-:W-:Y:S01]  /*33110*/  PRMT R45, R8, 0x7773, RZ ;  /* 0x00007773082d7816 */ /* 0x000fe200000000ff */
[----:B------:R2:W-:Y:S01]  /*33120*/  @P2 STG.E.U8 desc[UR24][R38.64], R47 ;  /* 0x0000002f26002986 */ /* 0x0005e2000c101118 */
[CC--:B------:R-:W-:Y:S02]  /*33130*/  IADD3 R40, P2, PT, R3.reuse, R29.reuse, RZ ;  /* 0x0000001d03287210 */ /* 0x0c0fe40007f5e0ff */
[C---:B0-----:R-:W-:Y:S02]  /*33140*/  IADD3 R34, P4, PT, R32.reuse, R29, RZ ;  /* 0x0000001d20227210 */ /* 0x041fe40007f9e0ff */
[----:B------:R-:W-:Y:S01]  /*33150*/  LEA.HI.X.SX32 R41, R3, R30, 0x1, P2 ;  /* 0x0000001e03297211 */ /* 0x000fe200010f0eff */
[----:B------:R-:W-:Y:S01]  /*33160*/  IMAD R3, R49, R28, RZ ;  /* 0x0000001c31037224 */ /* 0x000fe200078e02ff */
[----:B------:R-:W-:Y:S02]  /*33170*/  LEA.HI.X.SX32 R35, R32, R30, 0x1, P4 ;  /* 0x0000001e20237211 */ /* 0x000fe400020f0eff */
[----:B-1----:R-:W-:-:S02]  /*33180*/  LOP3.LUT R37, R0, 0xc, R33, 0xfe, !PT ;  /* 0x0000000c00257812 */ /* 0x002fc400078efe21 */
[C---:B------:R-:W-:Y:S01]  /*33190*/  LOP3.LUT R49, R0.reuse, UR26, RZ, 0xfc, !PT ;  /* 0x0000001a00317c12 */ /* 0x040fe2000f8efcff */
[----:B------:R0:W-:Y:S01]  /*331a0*/  @P1 STG.E.U8 desc[UR24][R34.64], R45 ;  /* 0x0000002d22001986 */ /* 0x0001e2000c101118 */
[----:B------:R-:W-:Y:S01]  /*331b0*/  IADD3 R36, P4, PT, R3, R29, RZ ;  /* 0x0000001d03247210 */ /* 0x000fe20007f9e0ff */
[C---:B------:R-:W-:Y:S01]  /*331c0*/  IMAD R8, R37.reuse, R28, RZ ;  /* 0x0000001c25087224 */ /* 0x040fe200078e02ff */
[----:B------:R-:W-:Y:S02]  /*331d0*/  ISETP.LT.AND P2, PT, R37, UR15, !P0 ;  /* 0x0000000f25007c0c */ /* 0x000fe4000c741270 */
[----:B------:R-:W-:Y:S02]  /*331e0*/  PRMT R43, R9, 0x7770, RZ ;  /* 0x00007770092b7816 */ /* 0x000fe400000000ff */
[----:B------:R-:W-:Y:S01]  /*331f0*/  LEA.HI.X.SX32 R37, R3, R30, 0x1, P4 ;  /* 0x0000001e03257211 */ /* 0x000fe200020f0eff */
[C---:B------:R-:W-:Y:S01]  /*33200*/  IMAD R3, R49.reuse, R28, RZ ;  /* 0x0000001c31037224 */ /* 0x040fe200078e02ff */
[----:B------:R-:W-:Y:S01]  /*33210*/  ISETP.LT.AND P1, PT, R49, UR15, !P0 ;  /* 0x0000000f31007c0c */ /* 0x000fe2000c721270 */
[----:B------:R1:W-:Y:S01]  /*33220*/  @P5 STG.E.U8 desc[UR24][R40.64], R43 ;  /* 0x0000002b28005986 */ /* 0x0003e2000c101118 */
[----:B--2---:R-:W-:-:S02]  /*33230*/  LOP3.LUT R39, R0, 0x10, R33, 0xfe, !PT ;  /* 0x0000001000277812 */ /* 0x004fc400078efe21 */
[----:B0-----:R-:W-:Y:S02]  /*33240*/  PRMT R45, R9, 0x7771, RZ ;  /* 0x00007771092d7816 */ /* 0x001fe400000000ff */
[CC--:B------:R-:W-:Y:S01]  /*33250*/  IADD3 R34, P4, PT, R8.reuse, R29.reuse, RZ ;  /* 0x0000001d08227210 */ /* 0x0c0fe20007f9e0ff */
[----:B------:R-:W-:Y:S01]  /*33260*/  IMAD R32, R39, R28, RZ ;  /* 0x0000001c27207224 */ /* 0x000fe200078e02ff */
[----:B------:R-:W-:Y:S01]  /*33270*/  IADD3 R38, P5, PT, R3, R29, RZ ;  /* 0x0000001d03267210 */ /* 0x000fe20007fbe0ff */
[----:B------:R0:W-:Y:S01]  /*33280*/  @P3 STG.E.U8 desc[UR24][R36.64], R45 ;  /* 0x0000002d24003986 */ /* 0x0001e2000c101118 */
[----:B------:R-:W-:Y:S02]  /*33290*/  ISETP.LT.AND P3, PT, R39, UR15, !P0 ;  /* 0x0000000f27007c0c */ /* 0x000fe4000c761270 */
[----:B------:R-:W-:Y:S02]  /*332a0*/  LEA.HI.X.SX32 R35, R8, R30, 0x1, P4 ;  /* 0x0000001e08237211 */ /* 0x000fe400020f0eff */
[----:B-1----:R-:W-:-:S02]  /*332b0*/  PRMT R43, R9, 0x7772, RZ ;  /* 0x00007772092b7816 */ /* 0x002fc400000000ff */
[----:B------:R-:W-:Y:S02]  /*332c0*/  LEA.HI.X.SX32 R39, R3, R30, 0x1, P5 ;  /* 0x0000001e03277211 */ /* 0x000fe400028f0eff */
[----:B------:R-:W-:Y:S01]  /*332d0*/  PRMT R41, R9, 0x7773, RZ ;  /* 0x0000777309297816 */ /* 0x000fe200000000ff */
[----:B------:R1:W-:Y:S01]  /*332e0*/  @P2 STG.E.U8 desc[UR24][R34.64], R43 ;  /* 0x0000002b22002986 */ /* 0x0003e2000c101118 */
[--C-:B------:R-:W-:Y:S02]  /*332f0*/  LOP3.LUT R3, R0, 0x12, R33.reuse, 0xfe, !PT ;  /* 0x0000001200037812 */ /* 0x100fe400078efe21 */
[----:B------:R-:W-:Y:S01]  /*33300*/  IADD3 R8, P2, PT, R32, R29, RZ ;  /* 0x0000001d20087210 */ /* 0x000fe20007f5e0ff */
[----:B------:R2:W-:Y:S01]  /*33310*/  @P1 STG.E.U8 desc[UR24][R38.64], R41 ;  /* 0x0000002926001986 */ /* 0x0005e2000c101118 */
[C---:B------:R-:W-:Y:S01]  /*33320*/  ISETP.LT.AND P1, PT, R3.reuse, UR15, !P0 ;  /* 0x0000000f03007c0c */ /* 0x040fe2000c721270 */
[----:B------:R-:W-:Y:S01]  /*33330*/  IMAD R3, R3, R28, RZ ;  /* 0x0000001c03037224 */ /* 0x000fe200078e02ff */
[----:B------:R-:W-:-:S02]  /*33340*/  LOP3.LUT R47, R0, 0x14, R33, 0xfe, !PT ;  /* 0x00000014002f7812 */ /* 0x000fc400078efe21 */
[--C-:B0-----:R-:W-:Y:S02]  /*33350*/  LOP3.LUT R45, R0, 0x16, R33.reuse, 0xfe, !PT ;  /* 0x00000016002d7812 */ /* 0x101fe400078efe21 */
[----:B------:R-:W-:Y:S01]  /*33360*/  LEA.HI.X.SX32 R9, R32, R30, 0x1, P2 ;  /* 0x0000001e20097211 */ /* 0x000fe200010f0eff */
[----:B------:R-:W-:Y:S01]  /*33370*/  IMAD R32, R47, R28, RZ ;  /* 0x0000001c2f207224 */ /* 0x000fe200078e02ff */
[----:B-1----:R-:W-:Y:S02]  /*33380*/  IADD3 R34, P5, PT, R3, R29, RZ ;  /* 0x0000001d03227210 */ /* 0x002fe40007fbe0ff */
[C---:B------:R-:W-:Y:S02]  /*33390*/  PRMT R37, R10.reuse, 0x7770, RZ ;  /* 0x000077700a257816 */ /* 0x040fe400000000ff */
[----:B------:R-:W-:Y:S02]  /*333a0*/  ISETP.LT.AND P4, PT, R47, UR15, !P0 ;  /* 0x0000000f2f007c0c */ /* 0x000fe4000c781270 */
[----:B------:R-:W-:Y:S01]  /*333b0*/  LEA.HI.X.SX32 R35, R3, R30, 0x1, P5 ;  /* 0x0000001e03237211 */ /* 0x000fe200028f0eff */
[----:B------:R-:W-:Y:S01]  /*333c0*/  IMAD R3, R45, R28, RZ ;  /* 0x0000001c2d037224 */ /* 0x000fe200078e02ff */
[----:B------:R-:W-:Y:S01]  /*333d0*/  PRMT R47, R10, 0x7771, RZ ;  /* 0x000077710a2f7816 */ /* 0x000fe200000000ff */
[----:B------:R0:W-:Y:S01]  /*333e0*/  @P3 STG.E.U8 desc[UR24][R8.64], R37 ;  /* 0x0000002508003986 */ /* 0x0001e2000c101118 */
[----:B------:R-:W-:-:S02]  /*333f0*/  LOP3.LUT R43, R0, 0x18, R33, 0xfe, !PT ;  /* 0x00000018002b7812 */ /* 0x000fc400078efe21 */
[----:B------:R-:W-:Y:S01]  /*33400*/  ISETP.LT.AND P3, PT, R45, UR15, !P0 ;  /* 0x0000000f2d007c0c */ /* 0x000fe2000c761270 */
[----:B------:R1:W-:Y:S01]  /*33410*/  @P1 STG.E.U8 desc[UR24][R34.64], R47 ;  /* 0x0000002f22001986 */ /* 0x0003e2000c101118 */
[----:B------:R-:W-:Y:S01]  /*33420*/  IADD3 R36, P1, PT, R3, R29, RZ ;  /* 0x0000001d03247210 */ /* 0x000fe20007f3e0ff */
[C---:B--2---:R-:W-:Y:S01]  /*33430*/  IMAD R39, R43.reuse, R28, RZ ;  /* 0x0000001c2b277224 */ /* 0x044fe200078e02ff */
[C---:B------:R-:W-:Y:S02]  /*33440*/  PRMT R45, R10.reuse, 0x7772, RZ ;  /* 0x000077720a2d7816 */ /* 0x040fe400000000ff */
[----:B------:R-:W-:Y:S02]  /*33450*/  ISETP.LT.AND P2, PT, R43, UR15, !P0 ;  /* 0x0000000f2b007c0c */ /* 0x000fe4000c741270 */
[----:B------:R-:W-:Y:S02]  /*33460*/  PRMT R43, R10, 0x7773, RZ ;  /* 0x000077730a2b7816 */ /* 0x000fe400000000ff */
[----:B0-----:R-:W-:-:S02]  /*33470*/  LEA.HI.X.SX32 R37, R3, R30, 0x1, P1 ;  /* 0x0000001e03257211 */ /* 0x001fc400008f0eff */
[-C--:B------:R-:W-:Y:S02]  /*33480*/  IADD3 R8, P5, PT, R32, R29.reuse, RZ ;  /* 0x0000001d20087210 */ /* 0x080fe40007fbe0ff */
[----:B------:R-:W-:Y:S02]  /*33490*/  LOP3.LUT R3, R0, 0x1a, R33, 0xfe, !PT ;  /* 0x0000001a00037812 */ /* 0x000fe400078efe21 */
[----:B------:R-:W-:Y:S02]  /*334a0*/  LEA.HI.X.SX32 R9, R32, R30, 0x1, P5 ;  /* 0x0000001e20097211 */ /* 0x000fe400028f0eff */
[C---:B------:R-:W-:Y:S01]  /*334b0*/  ISETP.LT.AND P1, PT, R3.reuse, UR15, !P0 ;  /* 0x0000000f03007c0c */ /* 0x040fe2000c721270 */
[----:B------:R-:W-:Y:S01]  /*334c0*/  IMAD R3, R3, R28, RZ ;  /* 0x0000001c03037224 */ /* 0x000fe200078e02ff */
[----:B------:R-:W-:Y:S01]  /*334d0*/  IADD3 R38, P5, PT, R39, R29, RZ ;  /* 0x0000001d27267210 */ /* 0x000fe20007fbe0ff */
[----:B------:R0:W-:Y:S01]  /*334e0*/  @P4 STG.E.U8 desc[UR24][R8.64], R45 ;  /* 0x0000002d08004986 */ /* 0x0001e2000c101118 */
[----:B------:R-:W-:-:S02]  /*334f0*/  PRMT R41, R11, 0x7770, RZ ;  /* 0x000077700b297816 */ /* 0x000fc400000000ff */
[----:B------:R-:W-:Y:S01]  /*33500*/  LEA.HI.X.SX32 R39, R39, R30, 0x1, P5 ;  /* 0x0000001e27277211 */ /* 0x000fe200028f0eff */
[----:B------:R2:W-:Y:S01]  /*33510*/  @P3 STG.E.U8 desc[UR24][R36.64], R43 ;  /* 0x0000002b24003986 */ /* 0x0005e2000c101118 */
[C---:B-1----:R-:W-:Y:S02]  /*33520*/  LOP3.LUT R47, R0.reuse, UR27, RZ, 0xfc, !PT ;  /* 0x0000001b002f7c12 */ /* 0x042fe4000f8efcff */
[----:B------:R-:W-:Y:S01]  /*33530*/  LOP3.LUT R10, R31, 0x82, RZ, 0xfc, !PT ;  /* 0x000000821f0a7812 */ /* 0x000fe200078efcff */
[----:B------:R1:W-:Y:S01]  /*33540*/  @P2 STG.E.U8 desc[UR24][R38.64], R41 ;  /* 0x0000002926002986 */ /* 0x0003e2000c101118 */
[C-C-:B------:R-:W-:Y:S01]  /*33550*/  LOP3.LUT R35, R0.reuse, 0x20, R33.reuse, 0xfe, !PT ;  /* 0x0000002000237812 */ /* 0x140fe200078efe21 */
[C---:B------:R-:W-:Y:S01]  /*33560*/  IMAD R32, R47.reuse, R28, RZ ;  /* 0x0000001c2f207224 */ /* 0x040fe200078e02ff */
[----:B------:R-:W-:Y:S02]  /*33570*/  ISETP.LT.AND P2, PT, R47, UR15, !P0 ;  /* 0x0000000f2f007c0c */ /* 0x000fe4000c741270 */
[----:B0-----:R-:W-:-:S02]  /*33580*/  LOP3.LUT R45, R0, 0x1c, R33, 0xfe, !PT ;  /* 0x0000001c002d7812 */ /* 0x001fc400078efe21 */
[-C--:B------:R-:W-:Y:S02]  /*33590*/  IADD3 R8, P4, PT, R3, R29.reuse, RZ ;  /* 0x0000001d03087210 */ /* 0x080fe40007f9e0ff */
[----:B--2---:R-:W-:Y:S02]  /*335a0*/  PRMT R43, R11, 0x7771, RZ ;  /* 0x000077710b2b7816 */ /* 0x004fe400000000ff */
[----:B------:R-:W-:Y:S01]  /*335b0*/  LEA.HI.X.SX32 R9, R3, R30, 0x1, P4 ;  /* 0x0000001e03097211 */ /* 0x000fe200020f0eff */
[C---:B------:R-:W-:Y:S01]  /*335c0*/  IMAD R3, R45.reuse, R28, RZ ;  /* 0x0000001c2d037224 */ /* 0x040fe200078e02ff */
[----:B------:R-:W-:Y:S01]  /*335d0*/  ISETP.LT.AND P4, PT, R10, UR4, !P0 ;  /* 0x000000040a007c0c */ /* 0x000fe2000c781270 */
[----:B------:R-:W0:Y:S01]  /*335e0*/  LDCU UR4, c[0x0][0x39c] ;  /* 0x00007380ff0477ac */ /* 0x000e220008000800 */
[----:B------:R-:W-:Y:S01]  /*335f0*/  ISETP.LT.AND P3, PT, R45, UR15, !P0 ;  /* 0x0000000f2d007c0c */ /* 0x000fe2000c761270 */
[----:B------:R2:W-:Y:S01]  /*33600*/  @P1 STG.E.U8 desc[UR24][R8.64], R43 ;  /* 0x0000002b08001986 */ /* 0x0005e2000c101118 */
[----:B------:R-:W-:-:S02]  /*33610*/  IADD3 R10, P1, PT, R3, R29, RZ ;  /* 0x0000001d030a7210 */ /* 0x000fc40007f3e0ff */
[C---:B-1----:R-:W-:Y:S02]  /*33620*/  PRMT R39, R11.reuse, 0x7773, RZ ;  /* 0x000077730b277816 */ /* 0x042fe400000000ff */
[----:B------:R-:W-:Y:S02]  /*33630*/  PRMT R41, R11, 0x7772, RZ ;  /* 0x000077720b297816 */ /* 0x000fe400000000ff */
[----:B------:R-:W-:Y:S02]  /*33640*/  LOP3.LUT R37, R0, 0x22, R33, 0xfe, !PT ;  /* 0x0000002200257812 */ /* 0x000fe400078efe21 */
[----:B------:R-:W-:Y:S01]  /*33650*/  LEA.HI.X.SX32 R11, R3, R30, 0x1, P1 ;  /* 0x0000001e030b7211 */ /* 0x000fe200008f0eff */
[CC--:B------:R-:W-:Y:S01]  /*33660*/  IMAD R3, R35.reuse, R28.reuse, RZ ;  /* 0x0000001c23037224 */ /* 0x0c0fe200078e02ff */
[C---:B------:R-:W-:Y:S02]  /*33670*/  IADD3 R34, P1, PT, R32.reuse, R29, RZ ;  /* 0x0000001d20227210 */ /* 0x040fe40007f3e0ff */
[----:B------:R-:W-:Y:S01]  /*33680*/  ISETP.LT.AND P5, PT, R35, UR15, !P0 ;  /* 0x0000000f23007c0c */ /* 0x000fe2000c7a1270 */
[----:B------:R1:W-:Y:S01]  /*33690*/  @P3 STG.E.U8 desc[UR24][R10.64], R41 ;  /* 0x000000290a003986 */ /* 0x0003e2000c101118 */
[C---:B------:R-:W-:Y:S01]  /*336a0*/  ISETP.LT.AND P6, PT, R37.reuse, UR15, !P0 ;  /* 0x0000000f25007c0c */ /* 0x040fe2000c7c1270 */
[----:B------:R-:W-:Y:S01]  /*336b0*/  IMAD R37, R37, R28, RZ ;  /* 0x0000001c25257224 */ /* 0x000fe200078e02ff */
[----:B------:R-:W-:-:S02]  /*336c0*/  LEA.HI.X.SX32 R35, R32, R30, 0x1, P1 ;  /* 0x0000001e20237211 */ /* 0x000fc400008f0eff */
[-C--:B--2---:R-:W-:Y:S02]  /*336d0*/  IADD3 R8, P1, PT, R3, R29.reuse, RZ ;  /* 0x0000001d03087210 */ /* 0x084fe40007f3e0ff */
[----:B------:R-:W-:Y:S01]  /*336e0*/  IADD3 R36, P3, PT, R37, R29, RZ ;  /* 0x0000001d25247210 */ /* 0x000fe20007f7e0ff */
[----:B------:R-:W-:Y:S01]  /*336f0*/  @P2 STG.E.U8 desc[UR24][R34.64], R39 ;  /* 0x0000002722002986 */ /* 0x000fe2000c101118 */
[-C--:B------:R-:W-:Y:S02]  /*33700*/  LEA.HI.X.SX32 R9, R3, R30.reuse, 0x1, P1 ;  /* 0x0000001e03097211 */ /* 0x080fe400008f0eff */
[C-C-:B------:R-:W-:Y:S02]  /*33710*/  LOP3.LUT R3, R0.reuse, 0x24, R33.reuse, 0xfe, !PT ;  /* 0x0000002400037812 */ /* 0x140fe400078efe21 */
[----:B------:R-:W-:Y:S02]  /*33720*/  LEA.HI.X.SX32 R37, R37, R30, 0x1, P3 ;  /* 0x0000001e25257211 */ /* 0x000fe400018f0eff */
[----:B-1----:R-:W-:-:S02]  /*33730*/  LOP3.LUT R11, R0, 0x26, R33, 0xfe, !PT ;  /* 0x00000026000b7812 */ /* 0x002fc400078efe21 */
[C---:B------:R-:W-:Y:S02]  /*33740*/  PRMT R45, R16.reuse, 0x7770, RZ ;  /* 0x00007770102d7816 */ /* 0x040fe400000000ff */
[C---:B0-----:R-:W-:Y:S01]  /*33750*/  ISETP.LT.AND P3, PT, R3.reuse, UR4, !P0 ;  /* 0x0000000403007c0c */ /* 0x041fe2000c761270 */
[----:B------:R-:W0:Y:S01]  /*33760*/  LDCU UR4, c[0x0][0x39c] ;  /* 0x00007380ff0477ac */ /* 0x000e220008000800 */
[----:B------:R-:W-:Y:S01]  /*33770*/  PRMT R43, R16, 0x7771, RZ ;  /* 0x00007771102b7816 */ /* 0x000fe200000000ff */
[-C--:B------:R-:W-:Y:S01]  /*33780*/  IMAD R3, R3, R28.reuse, RZ ;  /* 0x0000001c03037224 */ /* 0x080fe200078e02ff */
[----:B------:R-:W-:Y:S01]  /*33790*/  LOP3.LUT R41, R0, 0x28, R33, 0xfe, !PT ;  /* 0x0000002800297812 */ /* 0x000fe200078efe21 */
[----:B------:R1:W-:Y:S01]  /*337a0*/  @P5 STG.E.U8 desc[UR24][R8.64], R45 ;  /* 0x0000002d08005986 */ /* 0x0003e2000c101118 */
[C---:B------:R-:W-:Y:S01]  /*337b0*/  ISETP.LT.AND P2, PT, R11.reuse, UR5, !P0 ;  /* 0x000000050b007c0c */ /* 0x040fe2000c741270 */
[-C--:B------:R-:W-:Y:S01]  /*337c0*/  IMAD R11, R11, R28.reuse, RZ ;  /* 0x0000001c0b0b7224 */ /* 0x080fe200078e02ff */
[----:B------:R-:W2:Y:S01]  /*337d0*/  LDCU UR5, c[0x0][0x39c] ;  /* 0x00007380ff0577ac */ /* 0x000ea20008000800 */
[----:B------:R0:W-:Y:S01]  /*337e0*/  @P6 STG.E.U8 desc[UR24][R36.64], R43 ;  /* 0x0000002b24006986 */ /* 0x0001e2000c101118 */
[C---:B------:R-:W-:Y:S01]  /*337f0*/  IMAD R32, R41.reuse, R28, RZ ;  /* 0x0000001c29207224 */ /* 0x040fe200078e02ff */
[----:B---3--:R-:W-:Y:S01]  /*33800*/  ISETP.LT.AND P1, PT, R41, UR6, !P0 ;  /* 0x0000000629007c0c */ /* 0x008fe2000c721270 */
[----:B------:R-:W3:Y:S01]  /*33810*/  LDCU UR6, c[0x0][0x39c] ;  /* 0x00007380ff0677ac */ /* 0x000ee20008000800 */
[----:B------:R-:W-:-:S02]  /*33820*/  IADD3 R10, P5, PT, R11, R29, RZ ;  /* 0x0000001d0b0a7210 */ /* 0x000fc40007fbe0ff */
[----:B------:R-:W-:Y:S02]  /*33830*/  PRMT R41, R16, 0x7772, RZ ;  /* 0x0000777210297816 */ /* 0x000fe400000000ff */
[-C--:B-1----:R-:W-:Y:S02]  /*33840*/  IADD3 R8, P6, PT, R3, R29.reuse, RZ ;  /* 0x0000001d03087210 */ /* 0x082fe40007fde0ff */
[-C--:B------:R-:W-:Y:S02]  /*33850*/  LEA.HI.X.SX32 R11, R11, R30.reuse, 0x1, P5 ;  /* 0x0000001e0b0b7211 */ /* 0x080fe400028f0eff */
[----:B------:R-:W-:Y:S02]  /*33860*/  LEA.HI.X.SX32 R9, R3, R30, 0x1, P6 ;  /* 0x0000001e03097211 */ /* 0x000fe400030f0eff */
[----:B------:R-:W-:Y:S02]  /*33870*/  IADD3 R34, P6, PT, R32, R29, RZ ;  /* 0x0000001d20227210 */ /* 0x000fe40007fde0ff */
[----:B------:R-:W-:Y:S01]  /*33880*/  PRMT R39, R16, 0x7773, RZ ;  /* 0x0000777310277816 */ /* 0x000fe200000000ff */
[----:B------:R-:W-:Y:S01]  /*33890*/  @P3 STG.E.U8 desc[UR24][R8.64], R41 ;  /* 0x0000002908003986 */ /* 0x000fe2000c101118 */
[----:B------:R-:W-:-:S02]  /*338a0*/  LOP3.LUT R45, R0, 0x2c, R33, 0xfe, !PT ;  /* 0x0000002c002d7812 */ /* 0x000fc400078efe21 */
[----:B------:R-:W-:Y:S01]  /*338b0*/  LEA.HI.X.SX32 R35, R32, R30, 0x1, P6 ;  /* 0x0000001e20237211 */ /* 0x000fe200030f0eff */
[----:B------:R1:W-:Y:S01]  /*338c0*/  @P2 STG.E.U8 desc[UR24][R10.64], R39 ;  /* 0x000000270a002986 */ /* 0x0003e2000c101118 */
[----:B0-----:R-:W-:Y:S01]  /*338d0*/  PRMT R37, R17, 0x7770, RZ ;  /* 0x0000777011257816 */ /* 0x001fe200000000ff */
[CC--:B------:R-:W-:Y:S01]  /*338e0*/  IMAD R16, R45.reuse, R28.reuse, RZ ;  /* 0x0000001c2d107224 */ /* 0x0c0fe200078e02ff */
[C---:B------:R-:W-:Y:S02]  /*338f0*/  LOP3.LUT R3, R0.reuse, 0x2a, R33, 0xfe, !PT ;  /* 0x0000002a00037812 */ /* 0x040fe400078efe21 */
[----:B------:R-:W-:Y:S01]  /*33900*/  LOP3.LUT R43, R0, UR28, RZ, 0xfc, !PT ;  /* 0x0000001c002b7c12 */ /* 0x000fe2000f8efcff */
[----:B------:R0:W-:Y:S01]  /*33910*/  @P1 STG.E.U8 desc[UR24][R34.64], R37 ;  /* 0x0000002522001986 */ /* 0x0001e2000c101118 */
[----:B------:R-:W-:Y:S01]  /*33920*/  ISETP.LT.AND P2, PT, R45, UR4, !P0 ;  /* 0x000000042d007c0c */ /* 0x000fe2000c741270 */
[----:B------:R-:W3:Y:S01]  /*33930*/  LDCU UR4, c[0x0][0x39c] ;  /* 0x00007380ff0477ac */ /* 0x000ee20008000800 */
[C---:B----4-:R-:W-:Y:S01]  /*33940*/  ISETP.LT.AND P3, PT, R3.reuse, UR8, !P0 ;  /* 0x0000000803007c0c */ /* 0x050fe2000c761270 */
[-C--:B------:R-:W-:Y:S01]  /*33950*/  IMAD R3, R3, R28.reuse, RZ ;  /* 0x0000001c03037224 */ /* 0x080fe200078e02ff */
[C---:B--2---:R-:W-:Y:S01]  /*33960*/  ISETP.LT.AND P1, PT, R43.reuse, UR5, !P0 ;  /* 0x000000052b007c0c */ /* 0x044fe2000c721270 */
[----:B------:R-:W2:Y:S01]  /*33970*/  LDCU UR5, c[0x0][0x39c] ;  /* 0x00007380ff0577ac */ /* 0x000ea20008000800 */
[----:B------:R-:W-:Y:S01]  /*33980*/  IMAD R32, R43, R28, RZ ;  /* 0x0000001c2b207224 */ /* 0x000fe200078e02ff */
[----:B-1----:R-:W-:-:S02]  /*33990*/  IADD3 R10, P5, PT, R16, R29, RZ ;  /* 0x0000001d100a7210 */ /* 0x002fc40007fbe0ff */
[-C--:B------:R-:W-:Y:S01]  /*339a0*/  IADD3 R8, P6, PT, R3, R29.reuse, RZ ;  /* 0x0000001d03087210 */ /* 0x080fe20007fde0ff */
[----:B------:R-:W1:Y:S01]  /*339b0*/  LDCU UR8, c[0x0][0x39c] ;  /* 0x00007380ff0877ac */ /* 0x000e620008000800 */
[----:B------:R-:W-:Y:S02]  /*339c0*/  PRMT R41, R17, 0x7771, RZ ;  /* 0x0000777111297816 */ /* 0x000fe400000000ff */
[-C--:B------:R-:W-:Y:S02]  /*339d0*/  LEA.HI.X.SX32 R9, R3, R30.reuse, 0x1, P6 ;  /* 0x0000001e03097211 */ /* 0x080fe400030f0eff */
[----:B0-----:R-:W-:Y:S02]  /*339e0*/  IADD3 R34, P6, PT, R32, R29, RZ ;  /* 0x0000001d20227210 */ /* 0x001fe40007fde0ff */
[----:B------:R-:W-:Y:S01]  /*339f0*/  LEA.HI.X.SX32 R11, R16, R30, 0x1, P5 ;  /* 0x0000001e100b7211 */ /* 0x000fe200028f0eff */
[----:B------:R0:W-:Y:S01]  /*33a00*/  @P3 STG.E.U8 desc[UR24][R8.64], R41 ;  /* 0x0000002908003986 */ /* 0x0001e2000c101118 */
[----:B------:R-:W-:-:S02]  /*33a10*/  PRMT R39, R17, 0x7772, RZ ;  /* 0x0000777211277816 */ /* 0x000fc400000000ff */
[C-C-:B------:R-:W-:Y:S02]  /*33a20*/  LOP3.LUT R3, R0.reuse, 0x30, R33.reuse, 0xfe, !PT ;  /* 0x0000003000037812 */ /* 0x140fe400078efe21 */
[----:B------:R-:W-:Y:S01]  /*33a30*/  PRMT R37, R17, 0x7773, RZ ;  /* 0x0000777311257816 */ /* 0x000fe200000000ff */
[----:B------:R4:W-:Y:S01]  /*33a40*/  @P2 STG.E.U8 desc[UR24][R10.64], R39 ;  /* 0x000000270a002986 */ /* 0x0009e2000c101118 */
[--C-:B------:R-:W-:Y:S02]  /*33a50*/  LOP3.LUT R17, R0, 0x32, R33.reuse, 0xfe, !PT ;  /* 0x0000003200117812 */ /* 0x100fe400078efe21 */
[----:B------:R-:W-:Y:S02]  /*33a60*/  LEA.HI.X.SX32 R35, R32, R30, 0x1, P6 ;  /* 0x0000001e20237211 */ /* 0x000fe400030f0eff */
[C---:B---3--:R-:W-:Y:S01]  /*33a70*/  ISETP.LT.AND P3, PT, R3.reuse, UR6, !P0 ;  /* 0x0000000603007c0c */ /* 0x048fe2000c761270 */
[-C--:B------:R-:W-:Y:S01]  /*33a80*/  IMAD R3, R3, R28.reuse, RZ ;  /* 0x0000001c03037224 */ /* 0x080fe200078e02ff */
[----:B------:R-:W-:Y:S01]  /*33a90*/  LOP3.LUT R43, R0, 0x34, R33, 0xfe, !PT ;  /* 0x00000034002b7812 */ /* 0x000fe200078efe21 */
[----:B------:R3:W-:Y:S01]  /*33aa0*/  @P1 STG.E.U8 desc[UR24][R34.64], R37 ;  /* 0x0000002522001986 */ /* 0x0007e2000c101118 */
[----:B------:R-:W-:Y:S01]  /*33ab0*/  ISETP.LT.AND P2, PT, R17, UR4, !P0 ;  /* 0x0000000411007c0c */ /* 0x000fe2000c741270 */
[----:B------:R-:W1:Y:S01]  /*33ac0*/  LDCU UR4, c[0x0][0x39c] ;  /* 0x00007380ff0477ac */ /* 0x000e620008000800 */
[----:B--2---:R-:W-:Y:S01]  /*33ad0*/  ISETP.LT.AND P1, PT, R43, UR5, !P0 ;  /* 0x000000052b007c0c */ /* 0x004fe2000c721270 */
[-C--:B------:R-:W-:Y:S01]  /*33ae0*/  IMAD R17, R17, R28.reuse, RZ ;  /* 0x0000001c11117224 */ /* 0x080fe200078e02ff */
[----:B0-----:R-:W-:Y:S01]  /*33af0*/  IADD3 R8, P6, PT, R3, R29, RZ ;  /* 0x0000001d03087210 */ /* 0x001fe20007fde0ff */
[----:B------:R-:W0:Y:S01]  /*33b00*/  LDCU UR5, c[0x0][0x39c] ;  /* 0x00007380ff0577ac */ /* 0x000e220008000800 */
[----:B------:R-:W-:Y:S01]  /*33b10*/  IMAD R32, R43, R28, RZ ;  /* 0x0000001c2b207224 */ /* 0x000fe200078e02ff */
[----:B----4-:R-:W-:-:S02]  /*33b20*/  PRMT R39, R18, 0x7770, RZ ;  /* 0x0000777012277816 */ /* 0x010fc400000000ff */
[-C--:B------:R-:W-:Y:S01]  /*33b30*/  LEA.HI.X.SX32 R9, R3, R30.reuse, 0x1, P6 ;  /* 0x0000001e03097211 */ /* 0x080fe200030f0eff */
[----:B------:R-:W2:Y:S01]  /*33b40*/  LDCU UR6, c[0x0][0x39c] ;  /* 0x00007380ff0677ac */ /* 0x000ea20008000800 */
[CC--:B------:R-:W-:Y:S02]  /*33b50*/  IADD3 R10, P5, PT, R17.reuse, R29.reuse, RZ ;  /* 0x0000001d110a7210 */ /* 0x0c0fe40007fbe0ff */
[----:B------:R-:W-:Y:S01]  /*33b60*/  LOP3.LUT R3, R0, 0x36, R33, 0xfe, !PT ;  /* 0x0000003600037812 */ /* 0x000fe200078efe21 */
[----:B------:R4:W-:Y:S01]  /*33b70*/  @P3 STG.E.U8 desc[UR24][R8.64], R39 ;  /* 0x0000002708003986 */ /* 0x0009e2000c101118 */
[----:B------:R-:W-:Y:S02]  /*33b80*/  IADD3 R16, P6, PT, R32, R29, RZ ;  /* 0x0000001d20107210 */ /* 0x000fe40007fde0ff */
[----:B------:R-:W-:Y:S02]  /*33b90*/  LEA.HI.X.SX32 R11, R17, R30, 0x1, P5 ;  /* 0x0000001e110b7211 */ /* 0x000fe400028f0eff */
[----:B---3--:R-:W-:-:S02]  /*33ba0*/  PRMT R37, R18, 0x7771, RZ ;  /* 0x0000777112257816 */ /* 0x008fc400000000ff */
[C---:B-1----:R-:W-:Y:S01]  /*33bb0*/  ISETP.LT.AND P3, PT, R3.reuse, UR8, !P0 ;  /* 0x0000000803007c0c */ /* 0x042fe2000c761270 */
[----:B------:R-:W-:Y:S01]  /*33bc0*/  IMAD R3, R3, R28, RZ ;  /* 0x0000001c03037224 */ /* 0x000fe200078e02ff */
[--C-:B------:R-:W-:Y:S01]  /*33bd0*/  LOP3.LUT R43, R0, 0x38, R33.reuse, 0xfe, !PT ;  /* 0x00000038002b7812 */ /* 0x100fe200078efe21 */
[----:B------:R1:W-:Y:S01]  /*33be0*/  @P2 STG.E.U8 desc[UR24][R10.64], R37 ;  /* 0x000000250a002986 */ /* 0x0003e2000c101118 */
[----:B------:R-:W-:Y:S01]  /*33bf0*/  LEA.HI.X.SX32 R17, R32, R30, 0x1, P6 ;  /* 0x0000001e20117211 */ /* 0x000fe200030f0eff */
[----:B------:R-:W3:Y:S01]  /*33c00*/  LDCU UR8, c[0x0][0x39c] ;  /* 0x00007380ff0877ac */ /* 0x000ee20008000800 */
[----:B------:R-:W-:Y:S01]  /*33c10*/  PRMT R35, R18, 0x7772, RZ ;  /* 0x0000777212237816 */ /* 0x000fe200000000ff */
[CC--:B------:R-:W-:Y:S01]  /*33c20*/  IMAD R32, R43.reuse, R28.reuse, RZ ;  /* 0x0000001c2b207224 */ /* 0x0c0fe200078e02ff */
[----:B------:R-:W-:Y:S02]  /*33c30*/  LOP3.LUT R41, R0, 0x3a, R33, 0xfe, !PT ;  /* 0x0000003a00297812 */ /* 0x000fe400078efe21 */
[----:B------:R-:W-:Y:S01]  /*33c40*/  ISETP.LT.AND P2, PT, R43, UR4, !P0 ;  /* 0x000000042b007c0c */ /* 0x000fe2000c741270 */
[----:B------:R-:W2:Y:S01]  /*33c50*/  LDCU UR4, c[0x0][0x39c] ;  /* 0x00007380ff0477ac */ /* 0x000ea20008000800 */
[----:B----4-:R-:W-:Y:S01]  /*33c60*/  IADD3 R8, P6, PT, R3, R29, RZ ;  /* 0x0000001d03087210 */ /* 0x010fe20007fde0ff */
[----:B------:R4:W-:Y:S01]  /*33c70*/  @P1 STG.E.U8 desc[UR24][R16.64], R35 ;  /* 0x0000002310001986 */ /* 0x0009e2000c101118 */
[C---:B------:R-:W-:Y:S01]  /*33c80*/  IMAD R34, R41.reuse, R28, RZ ;  /* 0x0000001c29227224 */ /* 0x040fe200078e02ff */
[----:B0-----:R-:W-:Y:S01]  /*33c90*/  ISETP.LT.AND P1, PT, R41, UR5, !P0 ;  /* 0x0000000529007c0c */ /* 0x001fe2000c721270 */
[----:B------:R-:W0:Y:S01]  /*33ca0*/  LDCU UR5, c[0x0][0x39c] ;  /* 0x00007380ff0577ac */ /* 0x000e220008000800 */
[----:B------:R-:W-:-:S02]  /*33cb0*/  LEA.HI.X.SX32 R9, R3, R30, 0x1, P6 ;  /* 0x0000001e03097211 */ /* 0x000fc400030f0eff */
[-C--:B-1----:R-:W-:Y:S02]  /*33cc0*/  IADD3 R10, P5, PT, R32, R29.reuse, RZ ;  /* 0x0000001d200a7210 */ /* 0x082fe40007fbe0ff */
[----:B------:R-:W-:Y:S02]  /*33cd0*/  PRMT R3, R18, 0x7773, RZ ;  /* 0x0000777312037816 */ /* 0x000fe400000000ff */
[----:B------:R-:W-:Y:S02]  /*33ce0*/  LOP3.LUT R41, R0, 0x3c, R33, 0xfe, !PT ;  /* 0x0000003c00297812 */ /* 0x000fe400078efe21 */
[----:B----4-:R-:W-:Y:S01]  /*33cf0*/  IADD3 R16, P6, PT, R34, R29, RZ ;  /* 0x0000001d22107210 */ /* 0x010fe20007fde0ff */
[----:B------:R1:W-:Y:S01]  /*33d00*/  @P3 STG.E.U8 desc[UR24][R8.64], R3 ;  /* 0x0000000308003986 */ /* 0x0003e2000c101118 */
[----:B------:R-:W-:Y:S02]  /*33d10*/  LEA.HI.X.SX32 R11, R32, R30, 0x1, P5 ;  /* 0x0000001e200b7211 */ /* 0x000fe400028f0eff */
[----:B------:R-:W-:-:S02]  /*33d20*/  PRMT R37, R19, 0x7770, RZ ;  /* 0x0000777013257816 */ /* 0x000fc400000000ff */
[----:B------:R-:W-:Y:S02]  /*33d30*/  LEA.HI.X.SX32 R17, R34, R30, 0x1, P6 ;  /* 0x0000001e22117211 */ /* 0x000fe400030f0eff */
[----:B------:R-:W-:Y:S01]  /*33d40*/  PRMT R35, R19, 0x7771, RZ ;  /* 0x0000777113237816 */ /* 0x000fe200000000ff */
[----:B------:R4:W-:Y:S01]  /*33d50*/  @P2 STG.E.U8 desc[UR24][R10.64], R37 ;  /* 0x000000250a002986 */ /* 0x0009e2000c101118 */
[C---:B------:R-:W-:Y:S02]  /*33d60*/  LOP3.LUT R39, R0.reuse, UR29, RZ, 0xfc, !PT ;  /* 0x0000001d00277c12 */ /* 0x040fe4000f8efcff */
[C---:B--2---:R-:W-:Y:S01]  /*33d70*/  ISETP.LT.AND P3, PT, R41.reuse, UR4, !P0 ;  /* 0x0000000429007c0c */ /* 0x044fe2000c761270 */
[-C--:B-1----:R-:W-:Y:S01]  /*33d80*/  IMAD R3, R41, R28.reuse, RZ ;  /* 0x0000001c29037224 */ /* 0x082fe200078e02ff */
[----:B------:R-:W-:Y:S01]  /*33d90*/  LOP3.LUT R9, R0, 0x40, R33, 0xfe, !PT ;  /* 0x0000004000097812 */ /* 0x000fe200078efe21 */
[----:B------:R1:W-:Y:S01]  /*33da0*/  @P1 STG.E.U8 desc[UR24][R16.64], R35 ;  /* 0x0000002310001986 */ /* 0x0003e2000c101118 */
[C---:B0-----:R-:W-:Y:S01]  /*33db0*/  ISETP.LT.AND P2, PT, R39.reuse, UR5, !P0 ;  /* 0x0000000527007c0c */ /* 0x041fe2000c741270 */
[----:B------:R-:W-:Y:S01]  /*33dc0*/  IMAD R18, R39, R28, RZ ;  /* 0x0000001c27127224 */ /* 0x000fe200078e02ff */
[----:B------:R-:W-:Y:S01]  /*33dd0*/  IADD3 R8, P6, PT, R3, R29, RZ ;  /* 0x0000001d03087210 */ /* 0x000fe20007fde0ff */
[----:B------:R-:W0:Y:S01]  /*33de0*/  LDCU UR4, c[0x0][0x39c] ;  /* 0x00007380ff0477ac */ /* 0x000e220008000800 */
[----:B------:R-:W-:-:S02]  /*33df0*/  ISETP.LT.AND P1, PT, R9, UR6, !P0 ;  /* 0x0000000609007c0c */ /* 0x000fc4000c721270 */
[-C--:B----4-:R-:W-:Y:S01]  /*33e00*/  IADD3 R10, P5, PT, R18, R29.reuse, RZ ;  /* 0x0000001d120a7210 */ /* 0x090fe20007fbe0ff */
[----:B------:R-:W2:Y:S01]  /*33e10*/  LDCU UR5, c[0x0][0x39c] ;  /* 0x00007380ff0577ac */ /* 0x000ea20008000800 */
[--C-:B------:R-:W-:Y:S02]  /*33e20*/  LOP3.LUT R41, R0, 0x44, R33.reuse, 0xfe, !PT ;  /* 0x0000004400297812 */ /* 0x100fe400078efe21 */
[----:B------:R-:W-:Y:S01]  /*33e30*/  LEA.HI.X.SX32 R11, R18, R30, 0x1, P5 ;  /* 0x0000001e120b7211 */ /* 0x000fe200028f0eff */
[----:B-1----:R-:W-:Y:S01]  /*33e40*/  IMAD R17, R9, R28, RZ ;  /* 0x0000001c09117224 */ /* 0x002fe200078e02ff */
[----:B------:R-:W-:Y:S01]  /*33e50*/  LEA.HI.X.SX32 R9, R3, R30, 0x1, P6 ;  /* 0x0000001e03097211 */ /* 0x000fe200030f0eff */
[----:B------:R-:W1:Y:S01]  /*33e60*/  LDCU UR6, c[0x0][0x39c] ;  /* 0x00007380ff0677ac */ /* 0x000e620008000800 */
[----:B------:R-:W-:Y:S02]  /*33e70*/  LOP3.LUT R3, R0, 0x42, R33, 0xfe, !PT ;  /* 0x0000004200037812 */ /* 0x000fe400078efe21 */
[----:B------:R-:W-:-:S02]  /*33e80*/  IADD3 R16, P6, PT, R17, R29, RZ ;  /* 0x0000001d11107210 */ /* 0x000fc40007fde0ff */
[----:B------:R-:W-:Y:S02]  /*33e90*/  PRMT R35, R19, 0x7773, RZ ;  /* 0x0000777313237816 */ /* 0x000fe400000000ff */
[----:B------:R-:W-:Y:S02]  /*33ea0*/  LEA.HI.X.SX32 R17, R17, R30, 0x1, P6 ;  /* 0x0000001e11117211 */ /* 0x000fe400030f0eff */
[----:B------:R-:W-:Y:S02]  /*33eb0*/  PRMT R19, R19, 0x7772, RZ ;  /* 0x0000777213137816 */ /* 0x000fe400000000ff */
[C---:B---3--:R-:W-:Y:S01]  /*33ec0*/  ISETP.LT.AND P6, PT, R3.reuse, UR8, !P0 ;  /* 0x0000000803007c0c */ /* 0x048fe2000c7c1270 */
[----:B------:R-:W-:Y:S01]  /*33ed0*/  IMAD R3, R3, R28, RZ ;  /* 0x0000001c03037224 */ /* 0x000fe200078e02ff */
[----:B------:R-:W-:Y:S01]  /*33ee0*/  LOP3.LUT R39, R0, 0x46, R33, 0xfe, !PT ;  /* 0x0000004600277812 */ /* 0x000fe200078efe21 */
[----:B------:R3:W-:Y:S01]  /*33ef0*/  @P3 STG.E.U8 desc[UR24][R8.64], R19 ;  /* 0x0000001308003986 */ /* 0x0007e2000c101118 */
[----:B------:R-:W-:Y:S01]  /*33f00*/  PRMT R37, R24, 0x7770, RZ ;  /* 0x0000777018257816 */ /* 0x000fe200000000ff */
[----:B------:R-:W4:Y:S01]  /*33f10*/  LDCU UR8, c[0x0][0x39c] ;  /* 0x00007380ff0877ac */ /* 0x000f220008000800 */
[----:B------:R-:W-:Y:S01]  /*33f20*/  ISETP.LT.AND P3, PT, R41, UR9, !P0 ;  /* 0x0000000929007c0c */ /* 0x000fe2000c761270 */
[----:B------:R1:W-:Y:S01]  /*33f30*/  @P2 STG.E.U8 desc[UR24][R10.64], R35 ;  /* 0x000000230a002986 */ /* 0x0003e2000c101118 */
[----:B0-----:R-:W-:Y:S01]  /*33f40*/  ISETP.LT.AND P2, PT, R39, UR4, !P0 ;  /* 0x0000000427007c0c */ /* 0x001fe2000c741270 */
[----:B------:R-:W0:Y:S01]  /*33f50*/  LDCU UR4, c[0x0][0x39c] ;  /* 0x00007380ff0477ac */ /* 0x000e220008000800 */
[C---:B------:R-:W-:Y:S01]  /*33f60*/  PRMT R49, R26.reuse, 0x7770, RZ ;  /* 0x000077701a317816 */ /* 0x040fe200000000ff */
[----:B------:R0:W-:Y:S01]  /*33f70*/  @P1 STG.E.U8 desc[UR24][R16.64], R37 ;  /* 0x0000002510001986 */ /* 0x0001e2000c101118 */
[C---:B------:R-:W-:Y:S01]  /*33f80*/  PRMT R47, R26.reuse, 0x7771, RZ ;  /* 0x000077711a2f7816 */ /* 0x040fe200000000ff */
[----:B------:R-:W4:Y:S01]  /*33f90*/  LDCU UR9, c[0x0][0x39c] ;  /* 0x00007380ff0977ac */ /* 0x000f220008000800 */
[----:B------:R-:W-:-:S02]  /*33fa0*/  PRMT R45, R26, 0x7772, RZ ;  /* 0x000077721a2d7816 */ /* 0x000fc400000000ff */
[-C--:B---3--:R-:W-:Y:S02]  /*33fb0*/  IADD3 R8, P5, PT, R3, R29.reuse, RZ ;  /* 0x0000001d03087210 */ /* 0x088fe40007fbe0ff */
[----:B------:R-:W-:Y:S01]  /*33fc0*/  LOP3.LUT R19, R0, 0x48, R33, 0xfe, !PT ;  /* 0x0000004800137812 */ /* 0x000fe200078efe21 */
[----:B-1----:R-:W-:Y:S01]  /*33fd0*/  IMAD R11, R41, R28, RZ ;  /* 0x0000001c290b7224 */ /* 0x002fe200078e02ff */
[----:B------:R-:W-:Y:S01]  /*33fe0*/  LEA.HI.X.SX32 R9, R3, R30, 0x1, P5 ;  /* 0x0000001e03097211 */ /* 0x000fe200028f0eff */
[-C--:B------:R-:W-:Y:S01]  /*33ff0*/  IMAD R3, R39, R28.reuse, RZ ;  /* 0x0000001c27037224 */ /* 0x080fe200078e02ff */
[----:B------:R-:W-:Y:S02]  /*34000*/  PRMT R35, R24, 0x7771, RZ ;  /* 0x0000777118237816 */ /* 0x000fe400000000ff */
[C---:B--2---:R-:W-:Y:S01]  /*34010*/  ISETP.LT.AND P1, PT, R19.reuse, UR5, !P0 ;  /* 0x0000000513007c0c */ /* 0x044fe2000c721270 */
[----:B------:R-:W-:Y:S01]  /*34020*/  IMAD R19, R19, R28, RZ ;  /* 0x0000001c13137224 */ /* 0x000fe200078e02ff */
[-C--:B------:R-:W-:Y:S01]  /*34030*/  IADD3 R10, P5, PT, R11, R29.reuse, RZ ;  /* 0x0000001d0b0a7210 */ /* 0x080fe20007fbe0ff */
[----:B------:R1:W-:Y:S01]  /*34040*/  @P6 STG.E.U8 desc[UR24][R8.64], R35 ;  /* 0x0000002308006986 */ /* 0x0003e2000c101118 */
[----:B------:R-:W2:Y:S01]  /*34050*/  LDCU UR5, c[0x0][0x39c] ;  /* 0x00007380ff0577ac */ /* 0x000ea20008000800 */
[----:B0-----:R-:W-:-:S02]  /*34060*/  IADD3 R16, P6, PT, R3, R29, RZ ;  /* 0x0000001d03107210 */ /* 0x001fc40007fde0ff */
[-C--:B------:R-:W-:Y:S02]  /*34070*/  LEA.HI.X.SX32 R11, R11, R30.reuse, 0x1, P5 ;  /* 0x0000001e0b0b7211 */ /* 0x080fe400028f0eff */
[----:B------:R-:W-:Y:S02]  /*34080*/  IADD3 R18, P5, PT, R19, R29, RZ ;  /* 0x0000001d13127210 */ /* 0x000fe40007fbe0ff */
[-C--:B------:R-:W-:Y:S01]  /*34090*/  LEA.HI.X.SX32 R17, R3, R30.reuse, 0x1, P6 ;  /* 0x0000001e03117211 */ /* 0x080fe200030f0eff */
[----:B------:R-:W-:Y:S01]  /*340a0*/  @P3 STG.E.U8 desc[UR24][R10.64], R59 ;  /* 0x0000003b0a003986 */ /* 0x000fe2000c101118 */
[----:B------:R-:W-:Y:S02]  /*340b0*/  LOP3.LUT R3, R0, 0x4a, R33, 0xfe, !PT ;  /* 0x0000004a00037812 */ /* 0x000fe400078efe21 */
[----:B------:R-:W-:Y:S01]  /*340c0*/  LEA.HI.X.SX32 R19, R19, R30, 0x1, P5 ;  /* 0x0000001e13137211 */ /* 0x000fe200028f0eff */
[----:B------:R0:W-:Y:S01]  /*340d0*/  @P2 STG.E.U8 desc[UR24][R16.64], R57 ;  /* 0x0000003910002986 */ /* 0x0001e2000c101118 */
[----:B-1----:R-:W-:-:S02]  /*340e0*/  PRMT R35, R27, 0x7773, RZ ;  /* 0x000077731b237816 */ /* 0x002fc400000000ff */
[C---:B------:R-:W-:Y:S01]  /*340f0*/  PRMT R37, R27.reuse, 0x7772, RZ ;  /* 0x000077721b257816 */ /* 0x040fe200000000ff */
[----:B------:R1:W-:Y:S01]  /*34100*/  @P1 STG.E.U8 desc[UR24][R18.64], R25 ;  /* 0x0000001912001986 */ /* 0x0003e2000c101118 */
[C---:B------:R-:W-:Y:S02]  /*34110*/  PRMT R39, R27.reuse, 0x7771, RZ ;  /* 0x000077711b277816 */ /* 0x040fe400000000ff */
[----:B------:R-:W-:Y:S02]  /*34120*/  PRMT R41, R27, 0x7770, RZ ;  /* 0x000077701b297816 */ /* 0x000fe400000000ff */
[C---:B------:R-:W-:Y:S01]  /*34130*/  ISETP.LT.AND P5, PT, R3.reuse, UR6, !P0 ;  /* 0x0000000603007c0c */ /* 0x040fe2000c7a1270 */
[----:B------:R-:W-:Y:S01]  /*34140*/  IMAD R3, R3, R28, RZ ;  /* 0x0000001c03037224 */ /* 0x000fe200078e02ff */
[C---:B------:R-:W-:Y:S01]  /*34150*/  LOP3.LUT R27, R0.reuse, 0x4c, R33, 0xfe, !PT ;  /* 0x0000004c001b7812 */ /* 0x040fe200078efe21 */
[----:B------:R-:W3:Y:S01]  /*34160*/  LDCU UR6, c[0x0][0x39c] ;  /* 0x00007380ff0677ac */ /* 0x000ee20008000800 */
[----:B------:R-:W-:-:S02]  /*34170*/  LOP3.LUT R9, R0, UR30, RZ, 0xfc, !PT ;  /* 0x0000001e00097c12 */ /* 0x000fc4000f8efcff */
[-C--:B------:R-:W-:Y:S01]  /*34180*/  IADD3 R8, P3, PT, R3, R29.reuse, RZ ;  /* 0x0000001d03087210 */ /* 0x080fe20007f7e0ff */
[CC--:B------:R-:W-:Y:S01]  /*34190*/  IMAD R24, R27.reuse, R28.reuse, RZ ;  /* 0x0000001c1b187224 */ /* 0x0c0fe200078e02ff */
[----:B------:R-:W-:Y:S01]  /*341a0*/  ISETP.LT.AND P2, PT, R27, UR4, !P0 ;  /* 0x000000041b007c0c */ /* 0x000fe2000c741270 */
[C---:B0-----:R-:W-:Y:S01]  /*341b0*/  IMAD R17, R9.reuse, R28, RZ ;  /* 0x0000001c09117224 */ /* 0x041fe200078e02ff */
[----:B--2---:R-:W-:Y:S01]  /*341c0*/  ISETP.LT.AND P1, PT, R9, UR5, !P0 ;  /* 0x0000000509007c0c */ /* 0x004fe2000c721270 */
[----:B------:R-:W0:Y:S01]  /*341d0*/  LDCU UR4, c[0x0][0x39c] ;  /* 0x00007380ff0477ac */ /* 0x000e220008000800 */
[----:B------:R-:W-:Y:S02]  /*341e0*/  LEA.HI.X.SX32 R9, R3, R30, 0x1, P3 ;  /* 0x0000001e03097211 */ /* 0x000fe400018f0eff */
[-C--:B------:R-:W-:Y:S01]  /*341f0*/  IADD3 R10, P6, PT, R24, R29.reuse, RZ ;  /* 0x0000001d180a7210 */ /* 0x080fe20007fde0ff */
[----:B------:R-:W2:Y:S01]  /*34200*/  LDCU UR5, c[0x0][0x39c] ;  /* 0x00007380ff0577ac */ /* 0x000ea20008000800 */
[----:B------:R-:W-:Y:S01]  /*34210*/  LOP3.LUT R3, R0, 0x50, R33, 0xfe, !PT ;  /* 0x0000005000037812 */ /* 0x000fe200078efe21 */
[----:B------:R0:W-:Y:S01]  /*34220*/  @P5 STG.E.U8 desc[UR24][R8.64], R55 ;  /* 0x0000003708005986 */ /* 0x0001e2000c101118 */
[----:B------:R-:W-:-:S02]  /*34230*/  IADD3 R16, P3, PT, R17, R29, RZ ;  /* 0x0000001d11107210 */ /* 0x000fc40007f7e0ff */
[----:B------:R-:W-:Y:S02]  /*34240*/  LEA.HI.X.SX32 R11, R24, R30, 0x1, P6 ;  /* 0x0000001e180b7211 */ /* 0x000fe400030f0eff */
[C---:B----4-:R-:W-:Y:S01]  /*34250*/  ISETP.LT.AND P5, PT, R3.reuse, UR8, !P0 ;  /* 0x0000000803007c0c */ /* 0x050fe2000c7a1270 */
[----:B------:R-:W-:Y:S01]  /*34260*/  IMAD R3, R3, R28, RZ ;  /* 0x0000001c03037224 */ /* 0x000fe200078e02ff */
[----:B------:R-:W-:Y:S01]  /*34270*/  LEA.HI.X.SX32 R17, R17, R30, 0x1, P3 ;  /* 0x0000001e11117211 */ /* 0x000fe200018f0eff */
[----:B------:R-:W-:Y:S01]  /*34280*/  @P2 STG.E.U8 desc[UR24][R10.64], R53 ;  /* 0x000000350a002986 */ /* 0x000fe2000c101118 */
[C-C-:B------:R-:W-:Y:S01]  /*34290*/  LOP3.LUT R27, R0.reuse, 0x52, R33.reuse, 0xfe, !PT ;  /* 0x00000052001b7812 */ /* 0x140fe200078efe21 */
[----:B------:R-:W4:Y:S01]  /*342a0*/  LDCU UR8, c[0x0][0x39c] ;  /* 0x00007380ff0877ac */ /* 0x000f220008000800 */
[----:B-1----:R-:W-:Y:S01]  /*342b0*/  LOP3.LUT R25, R0, 0x54, R33, 0xfe, !PT ;  /* 0x0000005400197812 */ /* 0x002fe200078efe21 */
[----:B------:R1:W-:Y:S01]  /*342c0*/  @P1 STG.E.U8 desc[UR24][R16.64], R51 ;  /* 0x0000003310001986 */ /* 0x0003e2000c101118 */
[----:B------:R-:W-:-:S02]  /*342d0*/  IADD3 R18, P1, PT, R3, R29, RZ ;  /* 0x0000001d03127210 */ /* 0x000fc40007f3e0ff */
[----:B0-----:R-:W-:Y:S01]  /*342e0*/  ISETP.LT.AND P2, PT, R27, UR4, !P0 ;  /* 0x000000041b007c0c */ /* 0x001fe2000c741270 */
[----:B------:R-:W-:Y:S01]  /*342f0*/  IMAD R8, R25, R28, RZ ;  /* 0x0000001c19087224 */ /* 0x000fe200078e02ff */
[----:B------:R-:W-:Y:S01]  /*34300*/  LEA.HI.X.SX32 R19, R3, R30, 0x1, P1 ;  /* 0x0000001e03137211 */ /* 0x000fe200008f0eff */
[----:B------:R-:W-:Y:S01]  /*34310*/  IMAD R3, R27, R28, RZ ;  /* 0x0000001c1b037224 */ /* 0x000fe200078e02ff */
[----:B--2---:R-:W-:Y:S01]  /*34320*/  ISETP.LT.AND P1, PT, R25, UR5, !P0 ;  /* 0x0000000519007c0c */ /* 0x004fe2000c721270 */
[----:B------:R-:W0:Y:S01]  /*34330*/  LDCU UR4, c[0x0][0x39c] ;  /* 0x00007380ff0477ac */ /* 0x000e220008000800 */
[----:B------:R-:W-:Y:S01]  /*34340*/  LOP3.LUT R9, R0, 0x56, R33, 0xfe, !PT ;  /* 0x0000005600097812 */ /* 0x000fe200078efe21 */
[----:B------:R2:W-:Y:S01]  /*34350*/  @P5 STG.E.U8 desc[UR24][R18.64], R49 ;  /* 0x0000003112005986 */ /* 0x0005e2000c101118 */
[-C--:B------:R-:W-:Y:S01]  /*34360*/  IADD3 R24, P5, PT, R8, R29.reuse, RZ ;  /* 0x0000001d08187210 */ /* 0x080fe20007fbe0ff */
[----:B------:R-:W4:Y:S01]  /*34370*/  LDCU UR5, c[0x0][0x39c] ;  /* 0x00007380ff0577ac */ /* 0x000f220008000800 */
[----:B-1----:R-:W-:-:S02]  /*34380*/  IADD3 R16, P3, PT, R3, R29, RZ ;  /* 0x0000001d03107210 */ /* 0x002fc40007f7e0ff */
[-C--:B------:R-:W-:Y:S02]  /*34390*/  LEA.HI.X.SX32 R25, R8, R30.reuse, 0x1, P5 ;  /* 0x0000001e08197211 */ /* 0x080fe400028f0eff */
[----:B------:R-:W-:Y:S01]  /*343a0*/  LEA.HI.X.SX32 R17, R3, R30, 0x1, P3 ;  /* 0x0000001e03117211 */ /* 0x000fe200018f0eff */
[C---:B------:R-:W-:Y:S01]  /*343b0*/  IMAD R3, R9.reuse, R28, RZ ;  /* 0x0000001c09037224 */ /* 0x040fe200078e02ff */
[----:B---3--:R-:W-:Y:S01]  /*343c0*/  ISETP.LT.AND P3, PT, R9, UR6, !P0 ;  /* 0x0000000609007c0c */ /* 0x008fe2000c761270 */
[----:B------:R-:W1:Y:S01]  /*343d0*/  LDCU UR6, c[0x0][0x39c] ;  /* 0x00007380ff0677ac */ /* 0x000e620008000800 */
[----:B------:R-:W3:Y:S01]  /*343e0*/  LDS.128 R8, [R2] ;  /* 0x0000000002087984 */ /* 0x000ee20000000c00 */
[C-C-:B--2---:R-:W-:Y:S02]  /*343f0*/  LOP3.LUT R49, R0.reuse, 0x58, R33.reuse, 0xfe, !PT ;  /* 0x0000005800317812 */ /* 0x144fe400078efe21 */
[----:B------:R-:W-:Y:S01]  /*34400*/  LOP3.LUT R27, R0, 0x5a, R33, 0xfe, !PT ;  /* 0x0000005a001b7812 */ /* 0x000fe200078efe21 */
[----:B------:R2:W-:Y:S01]  /*34410*/  @P2 STG.E.U8 desc[UR24][R16.64], R47 ;  /* 0x0000002f10002986 */ /* 0x0005e2000c101118 */
[----:B------:R-:W-:-:S02]  /*34420*/  PRMT R43, R26, 0x7773, RZ ;  /* 0x000077731a2b7816 */ /* 0x000fc400000000ff */
[----:B0-----:R-:W-:Y:S01]  /*34430*/  ISETP.LT.AND P2, PT, R27, UR4, !P0 ;  /* 0x000000041b007c0c */ /* 0x001fe2000c741270 */
[----:B------:R0:W-:Y:S01]  /*34440*/  @P1 STG.E.U8 desc[UR24][R24.64], R45 ;  /* 0x0000002d18001986 */ /* 0x0001e2000c101118 */
[-C--:B------:R-:W-:Y:S01]  /*34450*/  IADD3 R18, P1, PT, R3, R29.reuse, RZ ;  /* 0x0000001d03127210 */ /* 0x080fe20007f3e0ff */
[----:B------:R-:W-:Y:S01]  /*34460*/  IMAD R26, R27, R28, RZ ;  /* 0x0000001c1b1a7224 */ /* 0x000fe200078e02ff */
[----:B------:R-:W-:Y:S01]  /*34470*/  LOP3.LUT R27, R0, UR31, RZ, 0xfc, !PT ;  /* 0x0000001f001b7c12 */ /* 0x000fe2000f8efcff */
[----:B------:R-:W1:Y:S01]  /*34480*/  LDCU UR4, c[0x0][0x39c] ;  /* 0x00007380ff0477ac */ /* 0x000e620008000800 */
[----:B------:R-:W-:Y:S01]  /*34490*/  LEA.HI.X.SX32 R19, R3, R30, 0x1, P1 ;  /* 0x0000001e03137211 */ /* 0x000fe200008f0eff */
[C---:B------:R-:W-:Y:S01]  /*344a0*/  IMAD R3, R49.reuse, R28, RZ ;  /* 0x0000001c31037224 */ /* 0x040fe200078e02ff */
[----:B----4-:R-:W-:Y:S01]  /*344b0*/  ISETP.LT.AND P1, PT, R49, UR8, !P0 ;  /* 0x0000000831007c0c */ /* 0x010fe2000c721270 */
[----:B------:R-:W4:Y:S01]  /*344c0*/  LDCU UR8, c[0x0][0x39c] ;  /* 0x00007380ff0877ac */ /* 0x000f220008000800 */
[----:B------:R-:W-:Y:S01]  /*344d0*/  SHF.R.U32.HI R49, RZ, 0x6, R134 ;  /* 0x00000006ff317819 */ /* 0x000fe20000011686 */
[----:B------:R1:W-:Y:S01]  /*344e0*/  @P3 STG.E.U8 desc[UR24][R18.64], R43 ;  /* 0x0000002b12003986 */ /* 0x0003e2000c101118 */
[----:B--2---:R-:W-:-:S02]  /*344f0*/  IADD3 R16, P3, PT, R3, R29, RZ ;  /* 0x0000001d03107210 */ /* 0x004fc40007f7e0ff */
[-C--:B0-----:R-:W-:Y:S02]  /*34500*/  IADD3 R24, P5, PT, R26, R29.reuse, RZ ;  /* 0x0000001d1a187210 */ /* 0x081fe40007fbe0ff */
[--C-:B------:R-:W-:Y:S02]  /*34510*/  LOP3.LUT R45, R0, 0x5c, R33.reuse, 0xfe, !PT ;  /* 0x0000005c002d7812 */ /* 0x100fe400078efe21 */
[-C--:B------:R-:W-:Y:S02]  /*34520*/  LEA.HI.X.SX32 R17, R3, R30.reuse, 0x1, P3 ;  /* 0x0000001e03117211 */ /* 0x080fe400018f0eff */
[----:B------:R-:W-:Y:S01]  /*34530*/  LEA.HI.X.SX32 R25, R26, R30, 0x1, P5 ;  /* 0x0000001e1a197211 */ /* 0x000fe200028f0eff */
[CC--:B------:R-:W-:Y:S01]  /*34540*/  IMAD R3, R45.reuse, R28.reuse, RZ ;  /* 0x0000001c2d037224 */ /* 0x0c0fe200078e02ff */
[----:B------:R-:W-:Y:S01]  /*34550*/  ISETP.LT.AND P3, PT, R45, UR5, !P0 ;  /* 0x000000052d007c0c */ /* 0x000fe2000c761270 */
[----:B------:R0:W-:Y:S01]  /*34560*/  @P1 STG.E.U8 desc[UR24][R16.64], R41 ;  /* 0x0000002910001986 */ /* 0x0001e2000c101118 */
[C---:B-1----:R-:W-:Y:S01]  /*34570*/  ISETP.LT.AND P1, PT, R27.reuse, UR6, !P0 ;  /* 0x000000061b007c0c */ /* 0x042fe2000c721270 */
[----:B------:R-:W-:Y:S01]  /*34580*/  IMAD R27, R27, R28, RZ ;  /* 0x0000001c1b1b7224 */ /* 0x000fe200078e02ff */
[----:B------:R-:W-:Y:S01]  /*34590*/  LOP3.LUT R45, R0, 0x60, R33, 0xfe, !PT ;  /* 0x00000060002d7812 */ /* 0x000fe200078efe21 */
[----:B------:R1:W-:Y:S01]  /*345a0*/  @P2 STG.E.U8 desc[UR24][R24.64], R39 ;  /* 0x0000002718002986 */ /* 0x0003e2000c101118 */
[-C--:B------:R-:W-:Y:S01]  /*345b0*/  IADD3 R18, P2, PT, R3, R29.reuse, RZ ;  /* 0x0000001d03127210 */ /* 0x080fe20007f5e0ff */
[----:B------:R-:W2:Y:S01]  /*345c0*/  LDCU UR5, c[0x0][0x39c] ;  /* 0x00007380ff0577ac */ /* 0x000ea20008000800 */
[----:B------:R-:W-:-:S02]  /*345d0*/  IADD3 R26, P5, PT, R27, R29, RZ ;  /* 0x0000001d1b1a7210 */ /* 0x000fc40007fbe0ff */
[----:B------:R-:W-:Y:S01]  /*345e0*/  LEA.HI.X.SX32 R19, R3, R30, 0x1, P2 ;  /* 0x0000001e03137211 */ /* 0x000fe200010f0eff */
[----:B------:R-:W-:Y:S01]  /*345f0*/  IMAD R3, R45, R28, RZ ;  /* 0x0000001c2d037224 */ /* 0x000fe200078e02ff */
[-C--:B------:R-:W-:Y:S01]  /*34600*/  LEA.HI.X.SX32 R27, R27, R30.reuse, 0x1, P5 ;  /* 0x0000001e1b1b7211 */ /* 0x080fe200028f0eff */
[----:B------:R-:W4:Y:S01]  /*34610*/  LDCU UR6, c[0x0][0x39c] ;  /* 0x00007380ff0677ac */ /* 0x000f220008000800 */
[----:B------:R-:W-:Y:S01]  /*34620*/  ISETP.LT.AND P2, PT, R45, UR9, !P0 ;  /* 0x000000092d007c0c */ /* 0x000fe2000c741270 */
[----:B------:R4:W-:Y:S01]  /*34630*/  @P3 STG.E.U8 desc[UR24][R18.64], R37 ;  /* 0x0000002512003986 */ /* 0x0009e2000c101118 */
[C---:B0-----:R-:W-:Y:S01]  /*34640*/  IADD3 R16, P5, PT, R3.reuse, R29, RZ ;  /* 0x0000001d03107210 */ /* 0x041fe20007fbe0ff */
[----:B------:R-:W0:Y:S01]  /*34650*/  LDCU UR9, c[0x0][0x39c] ;  /* 0x00007380ff0977ac */ /* 0x000e220008000800 */
[----:B------:R-:W-:Y:S01]  /*34660*/  LOP3.LUT R43, R0, 0x62, R33, 0xfe, !PT ;  /* 0x00000062002b7812 */ /* 0x000fe200078efe21 */
[----:B------:R0:W-:Y:S01]  /*34670*/  @P1 STG.E.U8 desc[UR24][R26.64], R35 ;  /* 0x000000231a001986 */ /* 0x0001e2000c101118 */
[----:B------:R-:W-:-:S02]  /*34680*/  LEA.HI.X.SX32 R17, R3, R30, 0x1, P5 ;  /* 0x0000001e03117211 */ /* 0x000fc400028f0eff */
[--C-:B------:R-:W-:Y:S01]  /*34690*/  LOP3.LUT R3, R0, 0x64, R33.reuse, 0xfe, !PT ;  /* 0x0000006400037812 */ /* 0x100fe200078efe21 */
[-C--:B-1----:R-:W-:Y:S01]  /*346a0*/  IMAD R25, R43, R28.reuse, RZ ;  /* 0x0000001c2b197224 */ /* 0x082fe200078e02ff */
[----:B---3--:R-:W-:Y:S02]  /*346b0*/  PRMT R39, R8, 0x7770, RZ ;  /* 0x0000777008277816 */ /* 0x008fe400000000ff */
[C---:B--2---:R-:W-:Y:S01]  /*346c0*/  ISETP.LT.AND P5, PT, R3.reuse, UR5, !P0 ;  /* 0x0000000503007c0c */ /* 0x044fe2000c7a1270 */
[----:B------:R-:W-:Y:S01]  /*346d0*/  IMAD R3, R3, R28, RZ ;  /* 0x0000001c03037224 */ /* 0x000fe200078e02ff */
[----:B------:R-:W-:Y:S01]  /*346e0*/  ISETP.LT.AND P3, PT, R43, UR4, !P0 ;  /* 0x000000042b007c0c */ /* 0x000fe2000c761270 */
[----:B------:R-:W1:Y:S01]  /*346f0*/  LDCU UR4, c[0x0][0x39c] ;  /* 0x00007380ff0477ac */ /* 0x000e620008000800 */
[----:B------:R2:W-:Y:S01]  /*34700*/  @P2 STG.E.U8 desc[UR24][R16.64], R39 ;  /* 0x0000002710002986 */ /* 0x0005e2000c101118 */
[-C--:B------:R-:W-:Y:S02]  /*34710*/  IADD3 R24, P1, PT, R25, R29.reuse, RZ ;  /* 0x0000001d19187210 */ /* 0x080fe40007f3e0ff */
[----:B------:R-:W-:Y:S01]  /*34720*/  LOP3.LUT R41, R0, 0x66, R33, 0xfe, !PT ;  /* 0x0000006600297812 */ /* 0x000fe200078efe21 */
[----:B------:R-:W3:Y:S01]  /*34730*/  LDCU UR5, c[0x0][0x39c] ;  /* 0x00007380ff0577ac */ /* 0x000ee20008000800 */
[----:B----4-:R-:W-:-:S02]  /*34740*/  IADD3 R18, P2, PT, R3, R29, RZ ;  /* 0x0000001d03127210 */ /* 0x010fc40007f5e0ff */
[-C--:B------:R-:W-:Y:S02]  /*34750*/  LEA.HI.X.SX32 R25, R25, R30.reuse, 0x1, P1 ;  /* 0x0000001e19197211 */ /* 0x080fe400008f0eff */
[----:B------:R-:W-:Y:S02]  /*34760*/  PRMT R37, R8, 0x7771, RZ ;  /* 0x0000777108257816 */ /* 0x000fe400000000ff */
[----:B------:R-:W-:Y:S01]  /*34770*/  LEA.HI.X.SX32 R19, R3, R30, 0x1, P2 ;  /* 0x0000001e03137211 */ /* 0x000fe200010f0eff */
[C---:B------:R-:W-:Y:S01]  /*34780*/  IMAD R3, R41.reuse, R28, RZ ;  /* 0x0000001c29037224 */ /* 0x040fe200078e02ff */
[----:B------:R-:W-:Y:S01]  /*34790*/  ISETP.LT.AND P1, PT, R41, UR6, !P0 ;  /* 0x0000000629007c0c */ /* 0x000fe2000c721270 */
[----:B------:R4:W-:Y:S01]  /*347a0*/  @P3 STG.E.U8 desc[UR24][R24.64], R37 ;  /* 0x0000002518003986 */ /* 0x0009e2000c101118 */
[----:B0-----:R-:W-:Y:S01]  /*347b0*/  LOP3.LUT R35, R0, 0x68, R33, 0xfe, !PT ;  /* 0x0000006800237812 */ /* 0x001fe200078efe21 */
[----:B------:R-:W0:Y:S01]  /*347c0*/  LDCU UR6, c[0x0][0x39c] ;  /* 0x00007380ff0677ac */ /* 0x000e220008000800 */
[----:B--2---:R-:W-:-:S02]  /*347d0*/  IADD3 R16, P2, PT, R3, R29, RZ ;  /* 0x0000001d03107210 */ /* 0x004fc40007f5e0ff */
[----:B------:R-:W-:Y:S01]  /*347e0*/  PRMT R27, R8, 0x7772, RZ ;  /* 0x00007772081b7816 */ /* 0x000fe200000000ff */
[----:B------:R-:W-:Y:S01]  /*347f0*/  IMAD R26, R35, R28, RZ ;  /* 0x0000001c231a7224 */ /* 0x000fe200078e02ff */
[----:B------:R-:W-:Y:S02]  /*34800*/  LEA.HI.X.SX32 R17, R3, R30, 0x1, P2 ;  /* 0x0000001e03117211 */ /* 0x000fe400010f0eff */
[----:B-1----:R-:W-:Y:S01]  /*34810*/  ISETP.LT.AND P3, PT, R35, UR4, !P0 ;  /* 0x0000000423007c0c */ /* 0x002fe2000c761270 */
[----:B------:R1:W-:Y:S01]  /*34820*/  @P5 STG.E.U8 desc[UR24][R18.64], R27 ;  /* 0x0000001b12005986 */ /* 0x0003e2000c101118 */
[----:B------:R-:W2:Y:S01]  /*34830*/  LDCU UR4, c[0x0][0x39c] ;  /* 0x00007380ff0477ac */ /* 0x000ea20008000800 */
[--C-:B----4-:R-:W-:Y:S02]  /*34840*/  LOP3.LUT R25, R0, 0x6a, R33.reuse, 0xfe, !PT ;  /* 0x0000006a00197812 */ /* 0x110fe400078efe21 */
[----:B------:R-:W-:Y:S02]  /*34850*/  PRMT R37, R8, 0x7773, RZ ;  /* 0x0000777308257816 */ /* 0x000fe400000000ff */
[C---:B---3--:R-:W-:Y:S01]  /*34860*/  ISETP.LT.AND P2, PT, R25.reuse, UR5, !P0 ;  /* 0x0000000519007c0c */ /* 0x048fe2000c741270 */
[----:B------:R-:W-:Y:S01]  /*34870*/  IMAD R3, R25, R28, RZ ;  /* 0x0000001c19037224 */ /* 0x000fe200078e02ff */
[----:B------:R-:W-:Y:S01]  /*34880*/  IADD3 R24, P5, PT, R26, R29, RZ ;  /* 0x0000001d1a187210 */ /* 0x000fe20007fbe0ff */
[----:B------:R3:W-:Y:S01]  /*34890*/  @P1 STG.E.U8 desc[UR24][R16.64], R37 ;  /* 0x0000002510001986 */ /* 0x0007e2000c101118 */
[----:B------:R-:W4:Y:S01]  /*348a0*/  LDCU UR5, c[0x0][0x39c] ;  /* 0x00007380ff0577ac */ /* 0x000f220008000800 */
[----:B------:R-:W-:-:S02]  /*348b0*/  LOP3.LUT R41, R0, 0x6c, R33, 0xfe, !PT ;  /* 0x0000006c00297812 */ /* 0x000fc400078efe21 */
[-C--:B-1----:R-:W-:Y:S02]  /*348c0*/  IADD3 R18, P1, PT, R3, R29.reuse, RZ ;  /* 0x0000001d03127210 */ /* 0x082fe40007f3e0ff */
[-C--:B------:R-:W-:Y:S02]  /*348d0*/  LEA.HI.X.SX32 R25, R26, R30.reuse, 0x1, P5 ;  /* 0x0000001e1a197211 */ /* 0x080fe400028f0eff */
[----:B------:R-:W-:Y:S02]  /*348e0*/  PRMT R35, R9, 0x7770, RZ ;  /* 0x0000777009237816 */ /* 0x000fe400000000ff */
[----:B------:R-:W-:Y:S01]  /*348f0*/  LEA.HI.X.SX32 R19, R3, R30, 0x1, P1 ;  /* 0x0000001e03137211 */ /* 0x000fe200008f0eff */
[CC--:B------:R-:W-:Y:S01]  /*34900*/  IMAD R3, R41.reuse, R28.reuse, RZ ;  /* 0x0000001c29037224 */ /* 0x0c0fe200078e02ff */
[----:B------:R-:W-:Y:S01]  /*34910*/  LOP3.LUT R39, R0, UR32, RZ, 0xfc, !PT ;  /* 0x0000002000277c12 */ /* 0x000fe2000f8efcff */
[----:B------:R1:W-:Y:S01]  /*34920*/  @P3 STG.E.U8 desc[UR24][R24.64], R35 ;  /* 0x0000002318003986 */ /* 0x0003e2000c101118 */
[----:B------:R-:W-:Y:S01]  /*34930*/  ISETP.LT.AND P1, PT, R41, UR8, !P0 ;  /* 0x0000000829007c0c */ /* 0x000fe2000c721270 */
[----:B------:R-:W0:Y:S01]  /*34940*/  LDCU UR8, c[0x0][0x39c] ;  /* 0x00007380ff0877ac */ /* 0x000e220008000800 */
[----:B------:R-:W-:Y:S01]  /*34950*/  PRMT R27, R9, 0x7771, RZ ;  /* 0x00007771091b7816 */ /* 0x000fe200000000ff */
[----:B------:R-:W-:Y:S01]  /*34960*/  IMAD R8, R39, R28, RZ ;  /* 0x0000001c27087224 */ /* 0x000fe200078e02ff */
[----:B---3--:R-:W-:-:S02]  /*34970*/  IADD3 R16, P3, PT, R3, R29, RZ ;  /* 0x0000001d03107210 */ /* 0x008fc40007f7e0ff */
[C-C-:B------:R-:W-:Y:S01]  /*34980*/  LOP3.LUT R37, R0.reuse, 0x72, R33.reuse, 0xfe, !PT ;  /* 0x0000007200257812 */ /* 0x140fe200078efe21 */
[----:B------:R3:W-:Y:S01]  /*34990*/  @P2 STG.E.U8 desc[UR24][R18.64], R27 ;  /* 0x0000001b12002986 */ /* 0x0007e2000c101118 */
[----:B------:R-:W-:Y:S02]  /*349a0*/  LEA.HI.X.SX32 R17, R3, R30, 0x1, P3 ;  /* 0x0000001e03117211 */ /* 0x000fe400018f0eff */
[----:B--2---:R-:W-:Y:S01]  /*349b0*/  ISETP.LT.AND P2, PT, R39, UR4, !P0 ;  /* 0x0000000427007c0c */ /* 0x004fe2000c741270 */
[----:B------:R-:W2:Y:S01]  /*349c0*/  LDCU UR4, c[0x0][0x39c] ;  /* 0x00007380ff0477ac */ /* 0x000ea20008000800 */
[----:B-1----:R-:W-:Y:S02]  /*349d0*/  LOP3.LUT R25, R0, 0x70, R33, 0xfe, !PT ;  /* 0x0000007000197812 */ /* 0x002fe400078efe21 */
[----:B------:R-:W-:Y:S02]  /*349e0*/  PRMT R35, R9, 0x7772, RZ ;  /* 0x0000777209237816 */ /* 0x000fe400000000ff */
[CC--:B------:R-:W-:Y:S01]  /*349f0*/  IADD3 R24, P5, PT, R8.reuse, R29.reuse, RZ ;  /* 0x0000001d08187210 */ /* 0x0c0fe20007fbe0ff */
[C---:B------:R-:W-:Y:S01]  /*34a00*/  IMAD R3, R25.reuse, R28, RZ ;  /* 0x0000001c19037224 */ /* 0x040fe200078e02ff */
[----:B----4-:R-:W-:Y:S01]  /*34a10*/  ISETP.LT.AND P3, PT, R25, UR5, !P0 ;  /* 0x0000000519007c0c */ /* 0x010fe2000c761270 */
[----:B------:R1:W-:Y:S01]  /*34a20*/  @P1 STG.E.U8 desc[UR24][R16.64], R35 ;  /* 0x0000002310001986 */ /* 0x0003e2000c101118 */
[----:B------:R-:W-:Y:S01]  /*34a30*/  LEA.HI.X.SX32 R25, R8, R30, 0x1, P5 ;  /* 0x0000001e08197211 */ /* 0x000fe200028f0eff */
[----:B------:R-:W4:Y:S01]  /*34a40*/  LDCU UR5, c[0x0][0x39c] ;  /* 0x00007380ff0577ac */ /* 0x000f220008000800 */
[----:B------:R-:W-:-:S02]  /*34a50*/  IADD3 R8, P1, PT, R3, R29, RZ ;  /* 0x0000001d03087210 */ /* 0x000fc40007f3e0ff */
[----:B---3--:R-:W-:Y:S02]  /*34a60*/  PRMT R27, R9, 0x7773, RZ ;  /* 0x00007773091b7816 */ /* 0x008fe400000000ff */
[----:B------:R-:W-:Y:S01]  /*34a70*/  LEA.HI.X.SX32 R9, R3, R30, 0x1, P1 ;  /* 0x0000001e03097211 */ /* 0x000fe200008f0eff */
[C---:B------:R-:W-:Y:S01]  /*34a80*/  IMAD R3, R37.reuse, R28, RZ ;  /* 0x0000001c25037224 */ /* 0x040fe200078e02ff */
[----:B0-----:R-:W-:Y:S01]  /*34a90*/  ISETP.LT.AND P5, PT, R37, UR6, !P0 ;  /* 0x0000000625007c0c */ /* 0x001fe2000c7a1270 */
[----:B------:R0:W-:Y:S01]  /*34aa0*/  @P2 STG.E.U8 desc[UR24][R24.64], R27 ;  /* 0x0000001b18002986 */ /* 0x0001e2000c101118 */
[C-C-:B------:R-:W-:Y:S01]  /*34ab0*/  LOP3.LUT R39, R0.reuse, 0x74, R33.reuse, 0xfe, !PT ;  /* 0x0000007400277812 */ /* 0x140fe200078efe21 */
[----:B------:R-:W3:Y:S01]  /*34ac0*/  LDCU UR6, c[0x0][0x39c] ;  /* 0x00007380ff0677ac */ /* 0x000ee20008000800 */
[----:B-1----:R-:W-:Y:S02]  /*34ad0*/  IADD3 R16, P2, PT, R3, R29, RZ ;  /* 0x0000001d03107210 */ /* 0x002fe40007f5e0ff */
[----:B------:R-:W-:-:S02]  /*34ae0*/  LOP3.LUT R35, R0, 0x76, R33, 0xfe, !PT ;  /* 0x0000007600237812 */ /* 0x000fc400078efe21 */
[C---:B------:R-:W-:Y:S02]  /*34af0*/  PRMT R19, R10.reuse, 0x7770, RZ ;  /* 0x000077700a137816 */ /* 0x040fe400000000ff */
[----:B------:R-:W-:Y:S01]  /*34b00*/  LEA.HI.X.SX32 R17, R3, R30, 0x1, P2 ;  /* 0x0000001e03117211 */ /* 0x000fe200010f0eff */
[-C--:B------:R-:W-:Y:S01]  /*34b10*/  IMAD R3, R39, R28.reuse, RZ ;  /* 0x0000001c27037224 */ /* 0x080fe200078e02ff */
[----:B------:R-:W-:Y:S01]  /*34b20*/  PRMT R37, R10, 0x7771, RZ ;  /* 0x000077710a257816 */ /* 0x000fe200000000ff */
[----:B0-----:R-:W-:Y:S01]  /*34b30*/  IMAD R24, R35, R28, RZ ;  /* 0x0000001c23187224 */ /* 0x001fe200078e02ff */
[----:B--2---:R-:W-:Y:S01]  /*34b40*/  ISETP.LT.AND P1, PT, R39, UR4, !P0 ;  /* 0x0000000427007c0c */ /* 0x004fe2000c721270 */
[----:B------:R0:W-:Y:S01]  /*34b50*/  @P3 STG.E.U8 desc[UR24][R8.64], R19 ;  /* 0x0000001308003986 */ /* 0x0001e2000c101118 */
[----:B----4-:R-:W-:Y:S01]  /*34b60*/  ISETP.LT.AND P2, PT, R35, UR5, !P0 ;  /* 0x0000000523007c0c */ /* 0x010fe2000c741270 */
[----:B------:R-:W1:Y:S01]  /*34b70*/  LDCU UR4, c[0x0][0x39c] ;  /* 0x00007380ff0477ac */ /* 0x000e620008000800 */
[-C--:B------:R-:W-:Y:S01]  /*34b80*/  IADD3 R18, P3, PT, R3, R29.reuse, RZ ;  /* 0x0000001d03127210 */ /* 0x080fe20007f7e0ff */
[----:B------:R2:W-:Y:S01]  /*34b90*/  @P5 STG.E.U8 desc[UR24][R16.64], R37 ;  /* 0x0000002510005986 */ /* 0x0005e2000c101118 */
[----:B------:R-:W-:Y:S01]  /*34ba0*/  IADD3 R26, P6, PT, R24, R29, RZ ;  /* 0x0000001d181a7210 */ /* 0x000fe20007fde0ff */
[----:B------:R-:W4:Y:S01]  /*34bb0*/  LDCU UR5, c[0x0][0x39c] ;  /* 0x00007380ff0577ac */ /* 0x000f220008000800 */
[----:B------:R-:W-:-:S02]  /*34bc0*/  PRMT R25, R10, 0x7772, RZ ;  /* 0x000077720a197816 */ /* 0x000fc400000000ff */
[-C--:B------:R-:W-:Y:S02]  /*34bd0*/  LEA.HI.X.SX32 R27, R24, R30.reuse, 0x1, P6 ;  /* 0x0000001e181b7211 */ /* 0x080fe400030f0eff */
[----:B------:R-:W-:Y:S02]  /*34be0*/  PRMT R35, R10, 0x7773, RZ ;  /* 0x000077730a237816 */ /* 0x000fe400000000ff */
[----:B0-----:R-:W-:Y:S02]  /*34bf0*/  LOP3.LUT R8, R31, 0x84, RZ, 0xfc, !PT ;  /* 0x000000841f087812 */ /* 0x001fe400078efcff */
[----:B------:R-:W-:Y:S02]  /*34c00*/  LEA.HI.X.SX32 R19, R3, R30, 0x1, P3 ;  /* 0x0000001e03137211 */ /* 0x000fe400018f0eff */
[----:B--2---:R-:W-:Y:S02]  /*34c10*/  LOP3.LUT R37, R0, 0x78, R33, 0xfe, !PT ;  /* 0x0000007800257812 */ /* 0x004fe400078efe21 */
[----:B------:R-:W-:Y:S01]  /*34c20*/  ISETP.LT.AND P5, PT, R8, UR8, !P0 ;  /* 0x0000000808007c0c */ /* 0x000fe2000c7a1270 */
[----:B------:R0:W-:Y:S01]  /*34c30*/  @P1 STG.E.U8 desc[UR24][R18.64], R25 ;  /* 0x0000001912001986 */ /* 0x0001e2000c101118 */
[C---:B---3--:R-:W-:Y:S01]  /*34c40*/  ISETP.LT.AND P3, PT, R37.reuse, UR6, !P0 ;  /* 0x0000000625007c0c */ /* 0x048fe2000c761270 */
[----:B------:R-:W-:Y:S01]  /*34c50*/  IMAD R8, R37, R28, RZ ;  /* 0x0000001c25087224 */ /* 0x000fe200078e02ff */
[----:B------:R-:W2:Y:S01]  /*34c60*/  LDCU UR8, c[0x0][0x39c] ;  /* 0x00007380ff0877ac */ /* 0x000ea20008000800 */
[----:B------:R3:W-:Y:S01]  /*34c70*/  @P2 STG.E.U8 desc[UR24][R26.64], R35 ;  /* 0x000000231a002986 */ /* 0x0007e2000c101118 */
[----:B------:R-:W-:-:S02]  /*34c80*/  PRMT R39, R11, 0x7770, RZ ;  /* 0x000077700b277816 */ /* 0x000fc400000000ff */
[C-C-:B------:R-:W-:Y:S01]  /*34c90*/  LOP3.LUT R3, R0.reuse, 0xfe, R49.reuse, 0xfe, !PT ;  /* 0x000000fe00037812 */ /* 0x140fe200078efe31 */
[----:B------:R-:W2:Y:S01]  /*34ca0*/  LDCU UR6, c[0x0][0x39c] ;  /* 0x00007380ff0677ac */ /* 0x000ea20008000800 */
[C-C-:B------:R-:W-:Y:S02]  /*34cb0*/  LOP3.LUT R9, R0.reuse, 0xee, R49.reuse, 0xfe, !PT ;  /* 0x000000ee00097812 */ /* 0x140fe400078efe31 */
[C-C-:B------:R-:W-:Y:S02]  /*34cc0*/  LOP3.LUT R17, R0.reuse, 0xde, R49.reuse, 0xfe, !PT ;  /* 0x000000de00117812 */ /* 0x140fe400078efe31 */
[C-C-:B0-----:R-:W-:Y:S02]  /*34cd0*/  LOP3.LUT R19, R0.reuse, 0xce, R49.reuse, 0xfe, !PT ;  /* 0x000000ce00137812 */ /* 0x141fe400078efe31 */
[----:B------:R-:W-:Y:S02]  /*34ce0*/  LOP3.LUT R25, R0, 0xbe, R49, 0xfe, !PT ;  /* 0x000000be00197812 */ /* 0x000fe400078efe31 */
[----:B---3--:R-:W-:-:S02]  /*34cf0*/  IADD3 R26, P1, PT, R8, R29, RZ ;  /* 0x0000001d081a7210 */ /* 0x008fc40007f3e0ff */
[--C-:B------:R-:W-:Y:S02]  /*34d00*/  LOP3.LUT R35, R0, 0x7a, R33.reuse, 0xfe, !PT ;  /* 0x0000007a00237812 */ /* 0x100fe400078efe21 */
[----:B------:R-:W-:Y:S02]  /*34d10*/  LEA.HI.X.SX32 R27, R8, R30, 0x1, P1 ;  /* 0x0000001e081b7211 */ /* 0x000fe400008f0eff */
[C---:B------:R-:W-:Y:S01]  /*34d20*/  LOP3.LUT R33, R0.reuse, 0x7c, R33, 0xfe, !PT ;  /* 0x0000007c00217812 */ /* 0x040fe200078efe21 */
[C---:B------:R-:W-:Y:S01]  /*34d30*/  IMAD R8, R35.reuse, R28, RZ ;  /* 0x0000001c23087224 */ /* 0x040fe200078e02ff */
[----:B-1----:R-:W-:Y:S01]  /*34d40*/  ISETP.LT.AND P2, PT, R35, UR4, !P0 ;  /* 0x0000000423007c0c */ /* 0x002fe2000c741270 */
[----:B------:R-:W0:Y:S01]  /*34d50*/  LDCU UR4, c[0x0][0x39c] ;  /* 0x00007380ff0477ac */ /* 0x000e220008000800 */
[C-C-:B------:R-:W-:Y:S01]  /*34d60*/  LOP3.LUT R45, R0.reuse, 0xae, R49.reuse, 0xfe, !PT ;  /* 0x000000ae002d7812 */ /* 0x140fe200078efe31 */
[----:B------:R1:W-:Y:S01]  /*34d70*/  @P3 STG.E.U8 desc[UR24][R26.64], R39 ;  /* 0x000000271a003986 */ /* 0x0003e2000c101118 */
[----:B------:R-:W-:-:S02]  /*34d80*/  LOP3.LUT R47, R0, 0x9e, R49, 0xfe, !PT ;  /* 0x0000009e002f7812 */ /* 0x000fc400078efe31 */
[C---:B------:R-:W-:Y:S02]  /*34d90*/  LOP3.LUT R49, R0.reuse, 0x8e, R49, 0xfe, !PT ;  /* 0x0000008e00317812 */ /* 0x040fe400078efe31 */
[----:B------:R-:W-:Y:S01]  /*34da0*/  LOP3.LUT R35, R0, UR11, RZ, 0xfc, !PT ;  /* 0x0000000b00237c12 */ /* 0x000fe2000f8efcff */
[C---:B------:R-:W-:Y:S01]  /*34db0*/  IMAD R0, R33.reuse, R28, RZ ;  /* 0x0000001c21007224 */ /* 0x040fe200078e02ff */
[CC--:B------:R-:W-:Y:S02]  /*34dc0*/  IADD3 R32, P6, PT, R8.reuse, R29.reuse, RZ ;  /* 0x0000001d08207210 */ /* 0x0c0fe40007fde0ff */
[----:B----4-:R-:W-:Y:S01]  /*34dd0*/  ISETP.LT.AND P3, PT, R33, UR5, !P0 ;  /* 0x0000000521007c0c */ /* 0x010fe2000c761270 */
[----:B------:R-:W3:Y:S01]  /*34de0*/  LDCU UR5, c[0x0][0x39c] ;  /* 0x00007380ff0577ac */ /* 0x000ee20008000800 */
[----:B------:R-:W-:Y:S01]  /*34df0*/  LEA.HI.X.SX32 R33, R8, R30, 0x1, P6 ;  /* 0x0000001e08217211 */ /* 0x000fe200030f0eff */
[----:B------:R-:W-:Y:S01]  /*34e00*/  IMAD R8, R35, R28, RZ ;  /* 0x0000001c23087224 */ /* 0x000fe200078e02ff */
[----:B------:R-:W-:-:S02]  /*34e10*/  IADD3 R34, P6, PT, R0, R29, RZ ;  /* 0x0000001d00227210 */ /* 0x000fc40007fde0ff */
[----:B--2---:R-:W-:Y:S01]  /*34e20*/  ISETP.LT.AND P1, PT, R35, UR8, !P0 ;  /* 0x0000000823007c0c */ /* 0x004fe2000c721270 */
[----:B------:R-:W2:Y:S01]  /*34e30*/  LDCU UR8, c[0x0][0x39c] ;  /* 0x00007380ff0877ac */ /* 0x000ea20008000800 */
[C---:B------:R-:W-:Y:S02]  /*34e40*/  PRMT R37, R11.reuse, 0x7771, RZ ;  /* 0x000077710b257816 */ /* 0x040fe400000000ff */
[----:B------:R-:W-:Y:S02]  /*34e50*/  LEA.HI.X.SX32 R35, R0, R30, 0x1, P6 ;  /* 0x0000001e00237211 */ /* 0x000fe400030f0eff */
[----:B------:R-:W-:Y:S01]  /*34e60*/  PRMT R41, R11, 0x7772, RZ ;  /* 0x000077720b297816 */ /* 0x000fe200000000ff */
[----:B------:R4:W-:Y:S01]  /*34e70*/  @P2 STG.E.U8 desc[UR24][R32.64], R37 ;  /* 0x0000002520002986 */ /* 0x0009e2000c101118 */
[C---:B------:R-:W-:Y:S02]  /*34e80*/  LOP3.LUT R10, R31.reuse, 0x86, RZ, 0xfc, !PT ;  /* 0x000000861f0a7812 */ /* 0x040fe400078efcff */
[----:B-1----:R-:W-:Y:S01]  /*34e90*/  LOP3.LUT R27, R31, 0x80, RZ, 0xfc, !PT ;  /* 0x000000801f1b7812 */ /* 0x002fe200078efcff */
[----:B------:R1:W-:Y:S01]  /*34ea0*/  @P3 STG.E.U8 desc[UR24][R34.64], R41 ;  /* 0x0000002922003986 */ /* 0x0003e2000c101118 */
[----:B------:R-:W-:-:S02]  /*34eb0*/  ISETP.LT.AND P2, PT, R10, UR9, !P0 ;  /* 0x000000090a007c0c */ /* 0x000fc4000c741270 */
[C---:B0-----:R-:W-:Y:S01]  /*34ec0*/  ISETP.LT.AND P3, PT, R27.reuse, UR4, !P0 ;  /* 0x000000041b007c0c */ /* 0x041fe2000c761270 */
[----:B------:R-:W-:Y:S01]  /*34ed0*/  IMAD R27, R27, R28, RZ ;  /* 0x0000001c1b1b7224 */ /* 0x000fe200078e02ff */
[-C--:B------:R-:W-:Y:S01]  /*34ee0*/  IADD3 R10, P6, PT, R8, R29.reuse, RZ ;  /* 0x0000001d080a7210 */ /* 0x080fe20007fde0ff */
[----:B------:R-:W0:Y:S01]  /*34ef0*/  LDCU UR4, c[0x0][0x39c] ;  /* 0x00007380ff0477ac */ /* 0x000e220008000800 */
[----:B------:R-:W-:Y:S01]  /*34f00*/  PRMT R39, R11, 0x7773, RZ ;  /* 0x000077730b277816 */ /* 0x000fe200000000ff */
[----:B----4-:R-:W-:Y:S01]  /*34f10*/  IMAD R37, R28, 0x2, R27 ;  /* 0x000000021c257824 */ /* 0x010fe200078e021b */
[-C--:B------:R-:W-:Y:S02]  /*34f20*/  LEA.HI.X.SX32 R11, R8, R30.reuse, 0x1, P6 ;  /* 0x0000001e080b7211 */ /* 0x080fe400030f0eff */
[----:B------:R-:W-:Y:S02]  /*34f30*/  IADD3 R26, P6, PT, R27, R29, RZ ;  /* 0x0000001d1b1a7210 */ /* 0x000fe40007fde0ff */
[----:B------:R-:W-:Y:S01]  /*34f40*/  LOP3.LUT R0, R31, 0x88, RZ, 0xfc, !PT ;  /* 0x000000881f007812 */ /* 0x000fe200078efcff */
[----:B------:R4:W-:Y:S01]  /*34f50*/  @P1 STG.E.U8 desc[UR24][R10.64], R39 ;  /* 0x000000270a001986 */ /* 0x0009e2000c101118 */
[----:B------:R-:W-:-:S02]  /*34f60*/  LEA.HI.X.SX32 R27, R27, R30, 0x1, P6 ;  /* 0x0000001e1b1b7211 */ /* 0x000fc400030f0eff */
[CC--:B------:R-:W-:Y:S02]  /*34f70*/  IADD3 R32, P6, PT, R37.reuse, R29.reuse, RZ ;  /* 0x0000001d25207210 */ /* 0x0c0fe40007fde0ff */
[----:B---3--:R-:W-:Y:S01]  /*34f80*/  ISETP.LT.AND P1, PT, R0, UR5, !P0 ;  /* 0x0000000500007c0c */ /* 0x008fe2000c721270 */
[----:B------:R-:W3:Y:S01]  /*34f90*/  LDCU UR5, c[0x0][0x39c] ;  /* 0x00007380ff0577ac */ /* 0x000ee20008000800 */
[----:B------:R-:W-:Y:S02]  /*34fa0*/  PRMT R43, R4, 0x7770, RZ ;  /* 0x00007770042b7816 */ /* 0x000fe400000000ff */
[----:B------:R-:W-:Y:S01]  /*34fb0*/  LEA.HI.X.SX32 R33, R37, R30, 0x1, P6 ;  /* 0x0000001e25217211 */ /* 0x000fe200030f0eff */
[----:B------:R-:W-:Y:S01]  /*34fc0*/  IMAD R37, R28, 0x2, R37 ;  /* 0x000000021c257824 */ /* 0x000fe200078e0225 */
[----:B-1----:R-:W-:Y:S01]  /*34fd0*/  PRMT R41, R4, 0x7771, RZ ;  /* 0x0000777104297816 */ /* 0x002fe200000000ff */
[----:B------:R1:W-:Y:S01]  /*34fe0*/  @P3 STG.E.U8 desc[UR24][R26.64], R43 ;  /* 0x0000002b1a003986 */ /* 0x0003e2000c101118 */
[----:B------:R-:W-:Y:S01]  /*34ff0*/  LOP3.LUT R0, R31, 0x8a, RZ, 0xfc, !PT ;  /* 0x0000008a1f007812 */ /* 0x000fe200078efcff */
[----:B------:R-:W-:Y:S01]  /*35000*/  IMAD R35, R28, 0x2, R37 ;  /* 0x000000021c237824 */ /* 0x000fe200078e0225 */
[----:B----4-:R-:W-:Y:S01]  /*35010*/  PRMT R39, R4, 0x7772, RZ ;  /* 0x0000777204277816 */ /* 0x010fe200000000ff */
[----:B------:R4:W-:Y:S01]  /*35020*/  @P4 STG.E.U8 desc[UR24][R32.64], R41 ;  /* 0x0000002920004986 */ /* 0x0009e2000c101118 */
[----:B0-----:R-:W-:Y:S01]  /*35030*/  ISETP.LT.AND P3, PT, R0, UR4, !P0 ;  /* 0x0000000400007c0c */ /* 0x001fe2000c761270 */
[----:B------:R-:W0:Y:S01]  /*35040*/  LDCU UR4, c[0x0][0x39c] ;  /* 0x00007380ff0477ac */ /* 0x000e220008000800 */
[----:B------:R-:W-:-:S02]  /*35050*/  IADD3 R10, P4, PT, R37, R29, RZ ;  /* 0x0000001d250a7210 */ /* 0x000fc40007f9e0ff */
[----:B------:R-:W-:Y:S02]  /*35060*/  LOP3.LUT R0, R31, 0x8c, RZ, 0xfc, !PT ;  /* 0x0000008c1f007812 */ /* 0x000fe400078efcff */
[-C--:B------:R-:W-:Y:S02]  /*35070*/  LEA.HI.X.SX32 R11, R37, R30.reuse, 0x1, P4 ;  /* 0x0000001e250b7211 */ /* 0x080fe400020f0eff */
[----:B------:R-:W-:Y:S01]  /*35080*/  ISETP.LT.AND P4, PT, R0, UR6, !P0 ;  /* 0x0000000600007c0c */ /* 0x000fe2000c781270 */
[----:B------:R-:W0:Y:S01]  /*35090*/  LDCU UR6, c[0x0][0x39c] ;  /* 0x00007380ff0677ac */ /* 0x000e220008000800 */
[----:B------:R-:W-:Y:S01]  /*350a0*/  LOP3.LUT R0, R31, 0x90, RZ, 0xfc, !PT ;  /* 0x000000901f007812 */ /* 0x000fe200078efcff */
[----:B------:R2:W-:Y:S01]  /*350b0*/  @P5 STG.E.U8 desc[UR24][R10.64], R39 ;  /* 0x000000270a005986 */ /* 0x0005e2000c101118 */
[C---:B-1----:R-:W-:Y:S02]  /*350c0*/  IADD3 R26, P6, PT, R35.reuse, R29, RZ ;  /* 0x0000001d231a7210 */ /* 0x042fe40007fde0ff */
[----:B---3--:R-:W-:Y:S01]  /*350d0*/  ISETP.LT.AND P5, PT, R0, UR5, !P0 ;  /* 0x0000000500007c0c */ /* 0x008fe2000c7a1270 */
[----:B------:R-:W1:Y:S01]  /*350e0*/  LDCU UR5, c[0x0][0x39c] ;  /* 0x00007380ff0577ac */ /* 0x000e620008000800 */
[----:B------:R-:W-:Y:S01]  /*350f0*/  LEA.HI.X.SX32 R27, R35, R30, 0x1, P6 ;  /* 0x0000001e231b7211 */ /* 0x000fe200030f0eff */
[----:B------:R-:W-:Y:S01]  /*35100*/  IMAD R35, R28, 0x2, R35 ;  /* 0x000000021c237824 */ /* 0x000fe200078e0223 */
[----:B------:R-:W-:-:S02]  /*35110*/  PRMT R37, R4, 0x7773, RZ ;  /* 0x0000777304257816 */ /* 0x000fc400000000ff */
[----:B------:R-:W-:Y:S02]  /*35120*/  LOP3.LUT R0, R31, 0x92, RZ, 0xfc, !PT ;  /* 0x000000921f007812 */ /* 0x000fe400078efcff */
[-C--:B----4-:R-:W-:Y:S01]  /*35130*/  IADD3 R32, P6, PT, R35, R29.reuse, RZ ;  /* 0x0000001d23207210 */ /* 0x090fe20007fde0ff */
[C---:B--2---:R-:W-:Y:S01]  /*35140*/  IMAD R11, R28.reuse, 0x2, R35 ;  /* 0x000000021c0b7824 */ /* 0x044fe200078e0223 */
[----:B------:R2:W-:Y:S01]  /*35150*/  @P2 STG.E.U8 desc[UR24][R26.64], R37 ;  /* 0x000000251a002986 */ /* 0x0005e2000c101118 */
[----:B------:R-:W-:Y:S02]  /*35160*/  PRMT R41, R5, 0x7770, RZ ;  /* 0x0000777005297816 */ /* 0x000fe400000000ff */
[-C--:B------:R-:W-:Y:S01]  /*35170*/  LEA.HI.X.SX32 R33, R35, R30.reuse, 0x1, P6 ;  /* 0x0000001e23217211 */ /* 0x080fe200030f0eff */
[----:B------:R-:W-:Y:S01]  /*35180*/  IMAD R35, R28, 0x2, R11 ;  /* 0x000000021c237824 */ /* 0x000fe200078e020b */
[----:B------:R-:W-:Y:S02]  /*35190*/  IADD3 R10, P6, PT, R11, R29, RZ ;  /* 0x0000001d0b0a7210 */ /* 0x000fe40007fde0ff */
[----:B------:R-:W-:Y:S01]  /*351a0*/  ISETP.LT.AND P2, PT, R0, UR8, !P0 ;  /* 0x0000000800007c0c */ /* 0x000fe2000c741270 */
[----:B------:R3:W-:Y:S01]  /*351b0*/  @P1 STG.E.U8 desc[UR24][R32.64], R41 ;  /* 0x0000002920001986 */ /* 0x0007e2000c101118 */
[----:B------:R-:W-:Y:S01]  /*351c0*/  LOP3.LUT R0, R31, 0x94, RZ, 0xfc, !PT ;  /* 0x000000941f007812 */ /* 0x000fe200078efcff */
[----:B------:R-:W4:Y:S01]  /*351d0*/  LDCU UR8, c[0x0][0x39c] ;  /* 0x00007380ff0877ac */ /* 0x000f220008000800 */
[----:B------:R-:W-:-:S02]  /*351e0*/  LEA.HI.X.SX32 R11, R11, R30, 0x1, P6 ;  /* 0x0000001e0b0b7211 */ /* 0x000fc400030f0eff */
[----:B------:R-:W-:Y:S02]  /*351f0*/  PRMT R39, R5, 0x7771, RZ ;  /* 0x0000777105277816 */ /* 0x000fe400000000ff */
[----:B--2---:R-:W-:Y:S02]  /*35200*/  IADD3 R26, P6, PT, R35, R29, RZ ;  /* 0x0000001d231a7210 */ /* 0x004fe40007fde0ff */
[----:B-1----:R-:W-:Y:S01]  /*35210*/  ISETP.LT.AND P1, PT, R0, UR5, !P0 ;  /* 0x0000000500007c0c */ /* 0x002fe2000c721270 */
[----:B------:R1:W-:Y:S01]  /*35220*/  @P3 STG.E.U8 desc[UR24][R10.64], R39 ;  /* 0x000000270a003986 */ /* 0x0003e2000c101118 */
[C---:B------:R-:W-:Y:S01]  /*35230*/  IMAD R0, R49.reuse, R28, RZ ;  /* 0x0000001c31007224 */ /* 0x040fe200078e02ff */
[----:B0-----:R-:W-:Y:S01]  /*35240*/  ISETP.LT.AND P3, PT, R49, UR4, !P0 ;  /* 0x0000000431007c0c */ /* 0x001fe2000c761270 */
[----:B------:R-:W0:Y:S01]  /*35250*/  LDCU UR4, c[0x0][0x39c] ;  /* 0x00007380ff0477ac */ /* 0x000e220008000800 */
[----:B------:R-:W-:Y:S01]  /*35260*/  LEA.HI.X.SX32 R27, R35, R30, 0x1, P6 ;  /* 0x0000001e231b7211 */ /* 0x000fe200030f0eff */
[----:B------:R-:W-:Y:S01]  /*35270*/  IMAD R35, R28, 0x4, R35 ;  /* 0x000000041c237824 */ /* 0x000fe200078e0223 */
[----:B------:R-:W-:Y:S01]  /*35280*/  PRMT R37, R5, 0x7772, RZ ;  /* 0x0000777205257816 */ /* 0x000fe200000000ff */
[----:B------:R-:W2:Y:S01]  /*35290*/  LDCU UR5, c[0x0][0x39c] ;  /* 0x00007380ff0577ac */ /* 0x000ea20008000800 */
[----:B------:R-:W-:-:S02]  /*352a0*/  LOP3.LUT R4, R31, 0x96, RZ, 0xfc, !PT ;  /* 0x000000961f047812 */ /* 0x000fc400078efcff */
[-C--:B---3--:R-:W-:Y:S01]  /*352b0*/  IADD3 R32, P6, PT, R0, R29.reuse, RZ ;  /* 0x0000001d00207210 */ /* 0x088fe20007fde0ff */
[----:B------:R3:W-:Y:S01]  /*352c0*/  @P4 STG.E.U8 desc[UR24][R26.64], R37 ;  /* 0x000000251a004986 */ /* 0x0007e2000c101118 */
[----:B------:R-:W-:Y:S01]  /*352d0*/  ISETP.LT.AND P4, PT, R4, UR6, !P0 ;  /* 0x0000000604007c0c */ /* 0x000fe2000c781270 */
[----:B------:R-:W2:Y:S01]  /*352e0*/  LDCU UR6, c[0x0][0x39c] ;  /* 0x00007380ff0677ac */ /* 0x000ea20008000800 */
[-C--:B------:R-:W-:Y:S02]  /*352f0*/  LEA.HI.X.SX32 R33, R0, R30.reuse, 0x1, P6 ;  /* 0x0000001e00217211 */ /* 0x080fe400030f0eff */
[-C--:B------:R-:W-:Y:S02]  /*35300*/  IADD3 R4, P6, PT, R35, R29.reuse, RZ ;  /* 0x0000001d23047210 */ /* 0x080fe40007fde0ff */
[----:B-1----:R-:W-:Y:S02]  /*35310*/  PRMT R39, R5, 0x7773, RZ ;  /* 0x0000777305277816 */ /* 0x002fe400000000ff */
[----:B------:R-:W-:Y:S01]  /*35320*/  LEA.HI.X.SX32 R5, R35, R30, 0x1, P6 ;  /* 0x0000001e23057211 */ /* 0x000fe200030f0eff */
[----:B------:R-:W-:Y:S01]  /*35330*/  IMAD R35, R28, 0x2, R35 ;  /* 0x000000021c237824 */ /* 0x000fe200078e0223 */
[C---:B------:R-:W-:Y:S01]  /*35340*/  LOP3.LUT R0, R31.reuse, 0x98, RZ, 0xfc, !PT ;  /* 0x000000981f007812 */ /* 0x040fe200078efcff */
[----:B------:R1:W-:Y:S01]  /*35350*/  @P3 STG.E.U8 desc[UR24][R32.64], R39 ;  /* 0x0000002720003986 */ /* 0x0003e2000c101118 */
[----:B---3--:R-:W-:Y:S01]  /*35360*/  PRMT R37, R6, 0x7770, RZ ;  /* 0x0000777006257816 */ /* 0x008fe200000000ff */
[----:B------:R-:W-:Y:S01]  /*35370*/  IMAD R27, R28, 0x2, R35 ;  /* 0x000000021c1b7824 */ /* 0x000fe200078e0223 */
[----:B0-----:R-:W-:Y:S01]  /*35380*/  ISETP.LT.AND P3, PT, R0, UR4, !P0 ;  /* 0x0000000400007c0c */ /* 0x001fe2000c761270 */
[----:B------:R-:W0:Y:S01]  /*35390*/  LDCU UR4, c[0x0][0x39c] ;  /* 0x00007380ff0477ac */ /* 0x000e220008000800 */
[----:B------:R-:W-:Y:S01]  /*353a0*/  LOP3.LUT R0, R31, 0x9a, RZ, 0xfc, !PT ;  /* 0x0000009a1f007812 */ /* 0x000fe200078efcff */
[----:B------:R3:W-:Y:S01]  /*353b0*/  @P5 STG.E.U8 desc[UR24][R4.64], R37 ;  /* 0x0000002504005986 */ /* 0x0007e2000c101118 */
[----:B------:R-:W-:-:S02]  /*353c0*/  IADD3 R10, P5, PT, R35, R29, RZ ;  /* 0x0000001d230a7210 */ /* 0x000fc40007fbe0ff */
[-C--:B------:R-:W-:Y:S02]  /*353d0*/  IADD3 R26, P6, PT, R27, R29.reuse, RZ ;  /* 0x0000001d1b1a7210 */ /* 0x080fe40007fde0ff */
[-C--:B------:R-:W-:Y:S01]  /*353e0*/  LEA.HI.X.SX32 R11, R35, R30.reuse, 0x1, P5 ;  /* 0x0000001e230b7211 */ /* 0x080fe200028f0eff */
[----:B-1----:R-:W-:Y:S01]  /*353f0*/  IMAD R33, R28, 0x2, R27 ;  /* 0x000000021c217824 */ /* 0x002fe200078e021b */
[----:B--2---:R-:W-:Y:S01]  /*35400*/  ISETP.LT.AND P5, PT, R0, UR5, !P0 ;  /* 0x0000000500007c0c */ /* 0x004fe2000c7a1270 */
[----:B------:R-:W1:Y:S01]  /*35410*/  LDCU UR5, c[0x0][0x39c] ;  /* 0x00007380ff0577ac */ /* 0x000e620008000800 */
[----:B------:R-:W-:Y:S02]  /*35420*/  PRMT R35, R6, 0x7771, RZ ;  /* 0x0000777106237816 */ /* 0x000fe400000000ff */
[----:B------:R-:W-:Y:S02]  /*35430*/  LEA.HI.X.SX32 R27, R27, R30, 0x1, P6 ;  /* 0x0000001e1b1b7211 */ /* 0x000fe400030f0eff */
[----:B---3--:R-:W-:Y:S01]  /*35440*/  IADD3 R4, P6, PT, R33, R29, RZ ;  /* 0x0000001d21047210 */ /* 0x008fe20007fde0ff */
[----:B------:R2:W-:Y:S01]  /*35450*/  @P2 STG.E.U8 desc[UR24][R10.64], R35 ;  /* 0x000000230a002986 */ /* 0x0005e2000c101118 */
[----:B------:R-:W-:-:S02]  /*35460*/  LOP3.LUT R0, R31, 0x9c, RZ, 0xfc, !PT ;  /* 0x0000009c1f007812 */ /* 0x000fc400078efcff */
[----:B------:R-:W-:Y:S02]  /*35470*/  PRMT R39, R6, 0x7772, RZ ;  /* 0x0000777206277816 */ /* 0x000fe400000000ff */
[----:B------:R-:W-:Y:S01]  /*35480*/  LEA.HI.X.SX32 R5, R33, R30, 0x1, P6 ;  /* 0x0000001e21057211 */ /* 0x000fe200030f0eff */
[----:B------:R-:W-:Y:S01]  /*35490*/  IMAD R33, R28, 0x2, R33 ;  /* 0x000000021c217824 */ /* 0x000fe200078e0221 */
[----:B------:R-:W-:Y:S01]  /*354a0*/  PRMT R37, R6, 0x7773, RZ ;  /* 0x0000777306257816 */ /* 0x000fe200000000ff */
[----:B------:R3:W-:Y:S01]  /*354b0*/  @P1 STG.E.U8 desc[UR24][R26.64], R39 ;  /* 0x000000271a001986 */ /* 0x0007e2000c101118 */
[----:B------:R-:W-:Y:S01]  /*354c0*/  ISETP.LT.AND P2, PT, R0, UR6, !P0 ;  /* 0x0000000600007c0c */ /* 0x000fe2000c741270 */
[----:B------:R-:W4:Y:S01]  /*354d0*/  LDCU UR6, c[0x0][0x39c] ;  /* 0x00007380ff0677ac */ /* 0x000f220008000800 */
[----:B------:R-:W-:Y:S01]  /*354e0*/  LOP3.LUT R0, R31, 0xa0, RZ, 0xfc, !PT ;  /* 0x000000a01f007812 */ /* 0x000fe200078efcff */
[----:B------:R1:W-:Y:S01]  /*354f0*/  @P4 STG.E.U8 desc[UR24][R4.64], R37 ;  /* 0x0000002504004986 */ /* 0x0003e2000c101118 */
[----:B--2---:R-:W-:Y:S01]  /*35500*/  IMAD R35, R28, 0x2, R33 ;  /* 0x000000021c237824 */ /* 0x004fe200078e0221 */
[----:B------:R-:W-:-:S02]  /*35510*/  IADD3 R10, P4, PT, R33, R29, RZ ;  /* 0x0000001d210a7210 */ /* 0x000fc40007f9e0ff */
[----:B0-----:R-:W-:Y:S01]  /*35520*/  ISETP.LT.AND P1, PT, R0, UR4, !P0 ;  /* 0x0000000400007c0c */ /* 0x001fe2000c721270 */
[----:B------:R-:W0:Y:S01]  /*35530*/  LDCU UR4, c[0x0][0x39c] ;  /* 0x00007380ff0477ac */ /* 0x000e220008000800 */
[----:B------:R-:W-:Y:S02]  /*35540*/  LOP3.LUT R0, R31, 0xa2, RZ, 0xfc, !PT ;  /* 0x000000a21f007812 */ /* 0x000fe400078efcff */
[----:B------:R-:W-:Y:S02]  /*35550*/  LEA.HI.X.SX32 R11, R33, R30, 0x1, P4 ;  /* 0x0000001e210b7211 */ /* 0x000fe400020f0eff */
[----:B------:R-:W-:Y:S02]  /*35560*/  IADD3 R32, P6, PT, R35, R29, RZ ;  /* 0x0000001d23207210 */ /* 0x000fe40007fde0ff */
[----:B-1----:R-:W-:Y:S01]  /*35570*/  ISETP.LT.AND P4, PT, R0, UR5, !P0 ;  /* 0x0000000500007c0c */ /* 0x002fe2000c781270 */
[----:B------:R-:W1:Y:S01]  /*35580*/  LDCU UR5, c[0x0][0x39c] ;  /* 0x00007380ff0577ac */ /* 0x000e620008000800 */
[----:B---3--:R-:W-:Y:S01]  /*35590*/  PRMT R39, R7, 0x7770, RZ ;  /* 0x0000777007277816 */ /* 0x008fe200000000ff */
[----:B------:R-:W-:Y:S01]  /*355a0*/  IMAD R0, R47, R28, RZ ;  /* 0x0000001c2f007224 */ /* 0x000fe200078e02ff */
[----:B------:R-:W-:Y:S01]  /*355b0*/  LEA.HI.X.SX32 R33, R35, R30, 0x1, P6 ;  /* 0x0000001e23217211 */ /* 0x000fe200030f0eff */
[----:B------:R-:W-:Y:S01]  /*355c0*/  IMAD R35, R28, 0x2, R35 ;  /* 0x000000021c237824 */ /* 0x000fe200078e0223 */
[----:B------:R-:W-:Y:S01]  /*355d0*/  PRMT R27, R7, 0x7771, RZ ;  /* 0x00007771071b7816 */ /* 0x000fe200000000ff */
[----:B------:R2:W-:Y:S01]  /*355e0*/  @P3 STG.E.U8 desc[UR24][R10.64], R39 ;  /* 0x000000270a003986 */ /* 0x0005e2000c101118 */
[----:B------:R-:W-:-:S02]  /*355f0*/  LOP3.LUT R6, R31, 0xa4, RZ, 0xfc, !PT ;  /* 0x000000a41f067812 */ /* 0x000fc400078efcff */
[----:B------:R-:W-:Y:S01]  /*35600*/  PRMT R37, R7, 0x7772, RZ ;  /* 0x0000777207257816 */ /* 0x000fe200000000ff */
[----:B------:R3:W-:Y:S01]  /*35610*/  @P5 STG.E.U8 desc[UR24][R32.64], R27 ;  /* 0x0000001b20005986 */ /* 0x0007e2000c101118 */
[CC--:B------:R-:W-:Y:S02]  /*35620*/  IADD3 R4, P5, PT, R35.reuse, R29.reuse, RZ ;  /* 0x0000001d23047210 */ /* 0x0c0fe40007fbe0ff */
[----:B----4-:R-:W-:Y:S01]  /*35630*/  ISETP.LT.AND P6, PT, R6, UR6, !P0 ;  /* 0x0000000606007c0c */ /* 0x010fe2000c7c1270 */
[----:B------:R-:W4:Y:S01]  /*35640*/  LDCU UR6, c[0x0][0x39c] ;  /* 0x00007380ff0677ac */ /* 0x000f220008000800 */
[----:B------:R-:W-:Y:S01]  /*35650*/  LEA.HI.X.SX32 R5, R35, R30, 0x1, P5 ;  /* 0x0000001e23057211 */ /* 0x000fe200028f0eff */
[----:B------:R-:W-:Y:S01]  /*35660*/  IMAD R35, R28, 0x4, R35 ;  /* 0x000000041c237824 */ /* 0x000fe200078e0223 */
[----:B------:R-:W-:Y:S02]  /*35670*/  LOP3.LUT R6, R31, 0xa6, RZ, 0xfc, !PT ;  /* 0x000000a61f067812 */ /* 0x000fe400078efcff */
[----:B--2---:R-:W-:Y:S01]  /*35680*/  IADD3 R10, P5, PT, R0, R29, RZ ;  /* 0x0000001d000a7210 */ /* 0x004fe20007fbe0ff */
[----:B------:R2:W-:Y:S01]  /*35690*/  @P2 STG.E.U8 desc[UR24][R4.64], R37 ;  /* 0x0000002504002986 */ /* 0x0005e2000c101118 */
[----:B0-----:R-:W-:Y:S01]  /*356a0*/  ISETP.LT.AND P3, PT, R47, UR4, !P0 ;  /* 0x000000042f007c0c */ /* 0x001fe2000c761270 */
[----:B------:R-:W0:Y:S01]  /*356b0*/  LDCU UR4, c[0x0][0x39c] ;  /* 0x00007380ff0477ac */ /* 0x000e220008000800 */
[----:B-1----:R-:W-:-:S02]  /*356c0*/  ISETP.LT.AND P2, PT, R6, UR5, !P0 ;  /* 0x0000000506007c0c */ /* 0x002fc4000c741270 */
[-C--:B------:R-:W-:Y:S01]  /*356d0*/  LEA.HI.X.SX32 R11, R0, R30.reuse, 0x1, P5 ;  /* 0x0000001e000b7211 */ /* 0x080fe200028f0eff */
[----:B------:R-:W1:Y:S01]  /*356e0*/  LDCU UR5, c[0x0][0x39c] ;  /* 0x00007380ff0577ac */ /* 0x000e620008000800 */
[----:B------:R-:W-:Y:S02]  /*356f0*/  IADD3 R6, P5, PT, R35, R29, RZ ;  /* 0x0000001d23067210 */ /* 0x000fe40007fbe0ff */
[----:B---3--:R-:W-:Y:S02]  /*35700*/  PRMT R27, R7, 0x7773, RZ ;  /* 0x00007773071b7816 */ /* 0x008fe400000000ff */
[----:B------:R-:W-:Y:S01]  /*35710*/  LEA.HI.X.SX32 R7, R35, R30, 0x1, P5 ;  /* 0x0000001e23077211 */ /* 0x000fe200028f0eff */
[----:B------:R-:W-:Y:S01]  /*35720*/  IMAD R35, R28, 0x2, R35 ;  /* 0x000000021c237824 */ /* 0x000fe200078e0223 */
[----:B------:R-:W-:Y:S01]  /*35730*/  LOP3.LUT R0, R31, 0xa8, RZ, 0xfc, !PT ;  /* 0x000000a81f007812 */ /* 0x000fe200078efcff */
[----:B------:R3:W-:Y:S01]  /*35740*/  @P3 STG.E.U8 desc[UR24][R10.64], R27 ;  /* 0x0000001b0a003986 */ /* 0x0007e2000c101118 */
[----:B------:R-:W-:-:S02]  /*35750*/  PRMT R33, R12, 0x7770, RZ ;  /* 0x000077700c217816 */ /* 0x000fc400000000ff */
[----:B------:R-:W-:Y:S01]  /*35760*/  ISETP.LT.AND P5, PT, R0, UR8, !P0 ;  /* 0x0000000800007c0c */ /* 0x000fe2000c7a1270 */
[----:B------:R-:W4:Y:S01]  /*35770*/  LDCU UR8, c[0x0][0x39c] ;  /* 0x00007380ff0877ac */ /* 0x000f220008000800 */
[-C--:B--2---:R-:W-:Y:S01]  /*35780*/  IADD3 R4, P3, PT, R35, R29.reuse, RZ ;  /* 0x0000001d23047210 */ /* 0x084fe20007f7e0ff */
[----:B------:R2:W-:Y:S01]  /*35790*/  @P1 STG.E.U8 desc[UR24][R6.64], R33 ;  /* 0x0000002106001986 */ /* 0x0005e2000c101118 */
[----:B------:R-:W-:Y:S02]  /*357a0*/  LOP3.LUT R0, R31, 0xaa, RZ, 0xfc, !PT ;  /* 0x000000aa1f007812 */ /* 0x000fe400078efcff */
[-C--:B------:R-:W-:Y:S01]  /*357b0*/  LEA.HI.X.SX32 R5, R35, R30.reuse, 0x1, P3 ;  /* 0x0000001e23057211 */ /* 0x080fe200018f0eff */
[----:B------:R-:W-:Y:S01]  /*357c0*/  IMAD R35, R28, 0x2, R35 ;  /* 0x000000021c237824 */ /* 0x000fe200078e0223 */
[----:B------:R-:W-:Y:S02]  /*357d0*/  PRMT R37, R12, 0x7771, RZ ;  /* 0x000077710c257816 */ /* 0x000fe400000000ff */
[----:B0-----:R-:W-:Y:S01]  /*357e0*/  ISETP.LT.AND P1, PT, R0, UR4, !P0 ;  /* 0x0000000400007c0c */ /* 0x001fe2000c721270 */
[C---:B---3--:R-:W-:Y:S01]  /*357f0*/  IMAD R11, R28.reuse, 0x2, R35 ;  /* 0x000000021c0b7824 */ /* 0x048fe200078e0223 */
[----:B------:R-:W-:Y:S01]  /*35800*/  LOP3.LUT R0, R31, 0xac, RZ, 0xfc, !PT ;  /* 0x000000ac1f007812 */ /* 0x000fe200078efcff */
[----:B------:R0:W-:Y:S01]  /*35810*/  @P4 STG.E.U8 desc[UR24][R4.64], R37 ;  /* 0x0000002504004986 */ /* 0x0001e2000c101118 */
[----:B------:R-:W3:Y:S01]  /*35820*/  LDCU UR4, c[0x0][0x39c] ;  /* 0x00007380ff0477ac */ /* 0x000ee20008000800 */
[C---:B--2---:R-:W-:Y:S01]  /*35830*/  IADD3 R6, P4, PT, R35.reuse, R29, RZ ;  /* 0x0000001d23067210 */ /* 0x044fe20007f9e0ff */
[----:B------:R-:W-:Y:S01]  /*35840*/  IMAD R27, R28, 0x2, R11 ;  /* 0x000000021c1b7824 */ /* 0x000fe200078e020b */
[----:B-1----:R-:W-:Y:S01]  /*35850*/  ISETP.LT.AND P3, PT, R0, UR5, !P0 ;  /* 0x0000000500007c0c */ /* 0x002fe2000c761270 */
[----:B------:R-:W1:Y:S01]  /*35860*/  LDCU UR5, c[0x0][0x39c] ;  /* 0x00007380ff0577ac */ /* 0x000e620008000800 */
[----:B------:R-:W-:-:S02]  /*35870*/  LEA.HI.X.SX32 R7, R35, R30, 0x1, P4 ;  /* 0x0000001e23077211 */ /* 0x000fc400020f0eff */
[C---:B------:R-:W-:Y:S02]  /*35880*/  PRMT R35, R12.reuse, 0x7772, RZ ;  /* 0x000077720c237816 */ /* 0x040fe400000000ff */
[-C--:B------:R-:W-:Y:S02]  /*35890*/  IADD3 R10, P4, PT, R11, R29.reuse, RZ ;  /* 0x0000001d0b0a7210 */ /* 0x080fe40007f9e0ff */
[----:B------:R-:W-:Y:S01]  /*358a0*/  LOP3.LUT R0, R31, 0xb0, RZ, 0xfc, !PT ;  /* 0x000000b01f007812 */ /* 0x000fe200078efcff */
[----:B------:R2:W-:Y:S01]  /*358b0*/  @P6 STG.E.U8 desc[UR24][R6.64], R35 ;  /* 0x0000002306006986 */ /* 0x0005e2000c101118 */
[----:B0-----:R-:W-:Y:S02]  /*358c0*/  IADD3 R4, P6, PT, R27, R29, RZ ;  /* 0x0000001d1b047210 */ /* 0x001fe40007fde0ff */
[----:B------:R-:W-:Y:S02]  /*358d0*/  PRMT R33, R12, 0x7773, RZ ;  /* 0x000077730c217816 */ /* 0x000fe400000000ff */
[----:B------:R-:W-:-:S02]  /*358e0*/  LEA.HI.X.SX32 R11, R11, R30, 0x1, P4 ;  /* 0x0000001e0b0b7211 */ /* 0x000fc400020f0eff */
[----:B----4-:R-:W-:Y:S01]  /*358f0*/  ISETP.LT.AND P4, PT, R0, UR6, !P0 ;  /* 0x0000000600007c0c */ /* 0x010fe2000c781270 */
[----:B------:R-:W0:Y:S01]  /*35900*/  LDCU UR6, c[0x0][0x39c] ;  /* 0x00007380ff0677ac */ /* 0x000e220008000800 */
[----:B------:R-:W-:Y:S01]  /*35910*/  LOP3.LUT R0, R31, 0xb2, RZ, 0xfc, !PT ;  /* 0x000000b21f007812 */ /* 0x000fe200078efcff */
[----:B------:R4:W-:Y:S01]  /*35920*/  @P2 STG.E.U8 desc[UR24][R10.64], R33 ;  /* 0x000000210a002986 */ /* 0x0009e2000c101118 */
[----:B------:R-:W-:Y:S01]  /*35930*/  LEA.HI.X.SX32 R5, R27, R30, 0x1, P6 ;  /* 0x0000001e1b057211 */ /* 0x000fe200030f0eff */
[----:B------:R-:W-:Y:S01]  /*35940*/  IMAD R27, R28, 0x2, R27 ;  /* 0x000000021c1b7824 */ /* 0x000fe200078e021b */
[----:B------:R-:W-:Y:S02]  /*35950*/  PRMT R37, R13, 0x7770, RZ ;  /* 0x000077700d257816 */ /* 0x000fe400000000ff */
[----:B-1----:R-:W-:Y:S01]  /*35960*/  ISETP.LT.AND P2, PT, R0, UR5, !P0 ;  /* 0x0000000500007c0c */ /* 0x002fe2000c741270 */
[----:B------:R-:W1:Y:S01]  /*35970*/  LDCU UR5, c[0x0][0x39c] ;  /* 0x00007380ff0577ac */ /* 0x000e620008000800 */
[----:B------:R-:W-:Y:S01]  /*35980*/  IMAD R0, R45, R28, RZ ;  /* 0x0000001c2d007224 */ /* 0x000fe200078e02ff */
[----:B------:R0:W-:Y:S01]  /*35990*/  @P5 STG.E.U8 desc[UR24][R4.64], R37 ;  /* 0x0000002504005986 */ /* 0x0001e2000c101118 */
[----:B--2---:R-:W-:-:S02]  /*359a0*/  IADD3 R6, P5, PT, R27, R29, RZ ;  /* 0x0000001d1b067210 */ /* 0x004fc40007fbe0ff */
[----:B------:R-:W-:Y:S01]  /*359b0*/  PRMT R35, R13, 0x7771, RZ ;  /* 0x000077710d237816 */ /* 0x000fe200000000ff */
[C---:B----4-:R-:W-:Y:S01]  /*359c0*/  IMAD R33, R28.reuse, 0x2, R27 ;  /* 0x000000021c217824 */ /* 0x050fe200078e021b */
[-C--:B------:R-:W-:Y:S02]  /*359d0*/  LEA.HI.X.SX32 R7, R27, R30.reuse, 0x1, P5 ;  /* 0x0000001e1b077211 */ /* 0x080fe400028f0eff */
[----:B---3--:R-:W-:Y:S01]  /*359e0*/  ISETP.LT.AND P6, PT, R45, UR4, !P0 ;  /* 0x000000042d007c0c */ /* 0x008fe2000c7c1270 */
[----:B------:R-:W2:Y:S01]  /*359f0*/  LDCU UR4, c[0x0][0x39c] ;  /* 0x00007380ff0477ac */ /* 0x000ea20008000800 */
[-C--:B------:R-:W-:Y:S01]  /*35a00*/  IADD3 R10, P5, PT, R33, R29.reuse, RZ ;  /* 0x0000001d210a7210 */ /* 0x080fe20007fbe0ff */
[----:B------:R3:W-:Y:S01]  /*35a10*/  @P1 STG.E.U8 desc[UR24][R6.64], R35 ;  /* 0x0000002306001986 */ /* 0x0007e2000c101118 */
[----:B------:R-:W-:Y:S02]  /*35a20*/  LOP3.LUT R8, R31, 0xb4, RZ, 0xfc, !PT ;  /* 0x000000b41f087812 */ /* 0x000fe400078efcff */
[----:B------:R-:W-:Y:S01]  /*35a30*/  LEA.HI.X.SX32 R11, R33, R30, 0x1, P5 ;  /* 0x0000001e210b7211 */ /* 0x000fe200028f0eff */
[----:B------:R-:W-:Y:S01]  /*35a40*/  IMAD R33, R28, 0x4, R33 ;  /* 0x000000041c217824 */ /* 0x000fe200078e0221 */
[----:B0-----:R-:W-:-:S02]  /*35a50*/  IADD3 R4, P5, PT, R0, R29, RZ ;  /* 0x0000001d00047210 */ /* 0x001fc40007fbe0ff */
[----:B------:R-:W-:Y:S02]  /*35a60*/  PRMT R27, R13, 0x7772, RZ ;  /* 0x000077720d1b7816 */ /* 0x000fe400000000ff */
[----:B------:R-:W-:Y:S01]  /*35a70*/  ISETP.LT.AND P1, PT, R8, UR6, !P0 ;  /* 0x0000000608007c0c */ /* 0x000fe2000c721270 */
[----:B------:R-:W0:Y:S01]  /*35a80*/  LDCU UR6, c[0x0][0x39c] ;  /* 0x00007380ff0677ac */ /* 0x000e220008000800 */
[----:B------:R-:W-:Y:S01]  /*35a90*/  LOP3.LUT R8, R31, 0xb6, RZ, 0xfc, !PT ;  /* 0x000000b61f087812 */ /* 0x000fe200078efcff */
[----:B------:R4:W-:Y:S01]  /*35aa0*/  @P3 STG.E.U8 desc[UR24][R10.64], R27 ;  /* 0x0000001b0a003986 */ /* 0x0009e2000c101118 */
[----:B------:R-:W-:Y:S02]  /*35ab0*/  LEA.HI.X.SX32 R5, R0, R30, 0x1, P5 ;  /* 0x0000001e00057211 */ /* 0x000fe400028f0eff */
[----:B---3--:R-:W-:Y:S02]  /*35ac0*/  IADD3 R6, P5, PT, R33, R29, RZ ;  /* 0x0000001d21067210 */ /* 0x008fe40007fbe0ff */
[----:B------:R-:W-:-:S02]  /*35ad0*/  PRMT R13, R13, 0x7773, RZ ;  /* 0x000077730d0d7816 */ /* 0x000fc400000000ff */
[----:B-1----:R-:W-:Y:S01]  /*35ae0*/  ISETP.LT.AND P3, PT, R8, UR5, !P0 ;  /* 0x0000000508007c0c */ /* 0x002fe2000c761270 */
[----:B------:R-:W1:Y:S01]  /*35af0*/  LDCU UR5, c[0x0][0x39c] ;  /* 0x00007380ff0577ac */ /* 0x000e620008000800 */
[----:B------:R-:W-:Y:S01]  /*35b00*/  LOP3.LUT R0, R31, 0xb8, RZ, 0xfc, !PT ;  /* 0x000000b81f007812 */ /* 0x000fe200078efcff */
[----:B------:R3:W-:Y:S01]  /*35b10*/  @P6 STG.E.U8 desc[UR24][R4.64], R13 ;  /* 0x0000000d04006986 */ /* 0x0007e2000c101118 */
[----:B------:R-:W-:Y:S01]  /*35b20*/  LEA.HI.X.SX32 R7, R33, R30, 0x1, P5 ;  /* 0x0000001e21077211 */ /* 0x000fe200028f0eff */
[----:B------:R-:W-:Y:S01]  /*35b30*/  IMAD R33, R28, 0x2, R33 ;  /* 0x000000021c217824 */ /* 0x000fe200078e0221 */
[----:B------:R-:W-:Y:S02]  /*35b40*/  PRMT R35, R14, 0x7770, RZ ;  /* 0x000077700e237816 */ /* 0x000fe400000000ff */
[----:B------:R-:W-:Y:S01]  /*35b50*/  ISETP.LT.AND P6, PT, R0, UR8, !P0 ;  /* 0x0000000800007c0c */ /* 0x000fe2000c7c1270 */
[----:B------:R-:W0:Y:S01]  /*35b60*/  LDCU UR8, c[0x0][0x39c] ;  /* 0x00007380ff0877ac */ /* 0x000e220008000800 */
[----:B------:R-:W-:Y:S01]  /*35b70*/  LOP3.LUT R0, R31, 0xba, RZ, 0xfc, !PT ;  /* 0x000000ba1f007812 */ /* 0x000fe200078efcff */
[----:B------:R0:W-:Y:S01]  /*35b80*/  @P4 STG.E.U8 desc[UR24][R6.64], R35 ;  /* 0x0000002306004986 */ /* 0x0001e2000c101118 */
[----:B----4-:R-:W-:-:S02]  /*35b90*/  IADD3 R10, P5, PT, R33, R29, RZ ;  /* 0x0000001d210a7210 */ /* 0x010fc40007fbe0ff */
[----:B--2---:R-:W-:Y:S01]  /*35ba0*/  ISETP.LT.AND P4, PT, R0, UR4, !P0 ;  /* 0x0000000400007c0c */ /* 0x004fe2000c781270 */
[----:B---3--:R-:W-:Y:S01]  /*35bb0*/  IMAD R13, R28, 0x2, R33 ;  /* 0x000000021c0d7824 */ /* 0x008fe200078e0221 */
[----:B------:R-:W2:Y:S01]  /*35bc0*/  LDCU UR4, c[0x0][0x39c] ;  /* 0x00007380ff0477ac */ /* 0x000ea20008000800 */
[-C--:B------:R-:W-:Y:S02]  /*35bd0*/  LEA.HI.X.SX32 R11, R33, R30.reuse, 0x1, P5 ;  /* 0x0000001e210b7211 */ /* 0x080fe400028f0eff */
[----:B------:R-:W-:Y:S02]  /*35be0*/  PRMT R27, R14, 0x7771, RZ ;  /* 0x000077710e1b7816 */ /* 0x000fe400000000ff */
[----:B------:R-:W-:Y:S02]  /*35bf0*/  IADD3 R4, P5, PT, R13, R29, RZ ;  /* 0x0000001d0d047210 */ /* 0x000fe40007fbe0ff */
[----:B------:R-:W-:Y:S01]  /*35c00*/  LOP3.LUT R0, R31, 0xbc, RZ, 0xfc, !PT ;  /* 0x000000bc1f007812 */ /* 0x000fe200078efcff */
[----:B------:R3:W-:Y:S01]  /*35c10*/  @P2 STG.E.U8 desc[UR24][R10.64], R27 ;  /* 0x0000001b0a002986 */ /* 0x0007e2000c101118 */
[----:B------:R-:W-:Y:S01]  /*35c20*/  LEA.HI.X.SX32 R5, R13, R30, 0x1, P5 ;  /* 0x0000001e0d057211 */ /* 0x000fe200028f0eff */
[----:B------:R-:W-:Y:S01]  /*35c30*/  IMAD R13, R28, 0x2, R13 ;  /* 0x000000021c0d7824 */ /* 0x000fe200078e020d */
[----:B------:R-:W-:-:S02]  /*35c40*/  PRMT R33, R14, 0x7772, RZ ;  /* 0x000077720e217816 */ /* 0x000fc400000000ff */
[----:B-1----:R-:W-:Y:S01]  /*35c50*/  ISETP.LT.AND P2, PT, R0, UR5, !P0 ;  /* 0x0000000500007c0c */ /* 0x002fe2000c741270 */
[----:B------:R-:W1:Y:S01]  /*35c60*/  LDCU UR5, c[0x0][0x39c] ;  /* 0x00007380ff0577ac */ /* 0x000e620008000800 */
[----:B------:R-:W-:Y:S01]  /*35c70*/  LOP3.LUT R0, R31, 0xc0, RZ, 0xfc, !PT ;  /* 0x000000c01f007812 */ /* 0x000fe200078efcff */
[----:B------:R4:W-:Y:S01]  /*35c80*/  @P1 STG.E.U8 desc[UR24][R4.64], R33 ;  /* 0x0000002104001986 */ /* 0x0009e2000c101118 */
[----:B0-----:R-:W-:Y:S02]  /*35c90*/  IADD3 R6, P1, PT, R13, R29, RZ ;  /* 0x0000001d0d067210 */ /* 0x001fe40007f3e0ff */
[----:B------:R-:W-:Y:S01]  /*35ca0*/  ISETP.LT.AND P5, PT, R0, UR6, !P0 ;  /* 0x0000000600007c0c */ /* 0x000fe2000c7a1270 */
[----:B------:R-:W0:Y:S01]  /*35cb0*/  LDCU UR6, c[0x0][0x39c] ;  /* 0x00007380ff0677ac */ /* 0x000e220008000800 */
[----:B------:R-:W-:Y:S02]  /*35cc0*/  LOP3.LUT R0, R31, 0xc2, RZ, 0xfc, !PT ;  /* 0x000000c21f007812 */ /* 0x000fe400078efcff */
[----:B------:R-:W-:Y:S01]  /*35cd0*/  LEA.HI.X.SX32 R7, R13, R30, 0x1, P1 ;  /* 0x0000001e0d077211 */ /* 0x000fe200008f0eff */
[----:B------:R-:W-:Y:S01]  /*35ce0*/  IMAD R13, R28, 0x2, R13 ;  /* 0x000000021c0d7824 */ /* 0x000fe200078e020d */
[----:B---3--:R-:W-:-:S02]  /*35cf0*/  PRMT R27, R14, 0x7773, RZ ;  /* 0x000077730e1b7816 */ /* 0x008fc400000000ff */
[----:B--2---:R-:W-:Y:S01]  /*35d00*/  ISETP.LT.AND P1, PT, R0, UR4, !P0 ;  /* 0x0000000400007c0c */ /* 0x004fe2000c721270 */
[----:B------:R-:W2:Y:S01]  /*35d10*/  LDCU UR4, c[0x0][0x39c] ;  /* 0x00007380ff0477ac */ /* 0x000ea20008000800 */
[C---:B------:R-:W-:Y:S01]  /*35d20*/  IMAD R11, R28.reuse, 0x2, R13 ;  /* 0x000000021c0b7824 */ /* 0x040fe200078e020d */
[----:B------:R3:W-:Y:S01]  /*35d30*/  @P3 STG.E.U8 desc[UR24][R6.64], R27 ;  /* 0x0000001b06003986 */ /* 0x0007e2000c101118 */
[-C--:B----4-:R-:W-:Y:S02]  /*35d40*/  IADD3 R4, P3, PT, R13, R29.reuse, RZ ;  /* 0x0000001d0d047210 */ /* 0x090fe40007f7e0ff */
[----:B------:R-:W-:Y:S02]  /*35d50*/  PRMT R35, R15, 0x7770, RZ ;  /* 0x000077700f237816 */ /* 0x000fe400000000ff */
[----:B------:R-:W-:Y:S01]  /*35d60*/  LEA.HI.X.SX32 R5, R13, R30, 0x1, P3 ;  /* 0x0000001e0d057211 */ /* 0x000fe200018f0eff */
[----:B------:R-:W-:Y:S01]  /*35d70*/  IMAD R13, R28, 0x2, R11 ;  /* 0x000000021c0d7824 */ /* 0x000fe200078e020b */
[----:B------:R-:W-:-:S02]  /*35d80*/  IADD3 R10, P3, PT, R11, R29, RZ ;  /* 0x0000001d0b0a7210 */ /* 0x000fc40007f7e0ff */
[----:B------:R-:W-:Y:S01]  /*35d90*/  PRMT R33, R15, 0x7771, RZ ;  /* 0x000077710f217816 */ /* 0x000fe200000000ff */
[----:B------:R4:W-:Y:S01]  /*35da0*/  @P6 STG.E.U8 desc[UR24][R4.64], R35 ;  /* 0x0000002304006986 */ /* 0x0009e2000c101118 */
[----:B------:R-:W-:Y:S02]  /*35db0*/  LEA.HI.X.SX32 R11, R11, R30, 0x1, P3 ;  /* 0x0000001e0b0b7211 */ /* 0x000fe400018f0eff */
[----:B---3--:R-:W-:Y:S02]  /*35dc0*/  IADD3 R6, P6, PT, R13, R29, RZ ;  /* 0x0000001d0d067210 */ /* 0x008fe40007fde0ff */
[----:B------:R-:W-:Y:S01]  /*35dd0*/  LOP3.LUT R0, R31, 0xc4, RZ, 0xfc, !PT ;  /* 0x000000c41f007812 */ /* 0x000fe200078efcff */
[----:B------:R3:W-:Y:S01]  /*35de0*/  @P4 STG.E.U8 desc[UR24][R10.64], R33 ;  /* 0x000000210a004986 */ /* 0x0007e2000c101118 */
[C---:B--2---:R-:W-:Y:S01]  /*35df0*/  ISETP.LT.AND P4, PT, R25.reuse, UR4, !P0 ;  /* 0x0000000419007c0c */ /* 0x044fe2000c781270 */
[----:B------:R-:W2:Y:S01]  /*35e00*/  LDCU UR4, c[0x0][0x39c] ;  /* 0x00007380ff0477ac */ /* 0x000ea20008000800 */
[----:B------:R-:W-:Y:S01]  /*35e10*/  IMAD R25, R25, R28, RZ ;  /* 0x0000001c19197224 */ /* 0x000fe200078e02ff */
[----:B------:R-:W-:Y:S01]  /*35e20*/  LEA.HI.X.SX32 R7, R13, R30, 0x1, P6 ;  /* 0x0000001e0d077211 */ /* 0x000fe200030f0eff */
[----:B------:R-:W-:Y:S01]  /*35e30*/  IMAD R13, R28, 0x4, R13 ;  /* 0x000000041c0d7824 */ /* 0x000fe200078e020d */
[----:B------:R-:W-:-:S02]  /*35e40*/  PRMT R27, R15, 0x7772, RZ ;  /* 0x000077720f1b7816 */ /* 0x000fc400000000ff */
[-C--:B----4-:R-:W-:Y:S02]  /*35e50*/  IADD3 R4, P6, PT, R25, R29.reuse, RZ ;  /* 0x0000001d19047210 */ /* 0x090fe40007fde0ff */
[----:B-1----:R-:W-:Y:S01]  /*35e60*/  ISETP.LT.AND P3, PT, R0, UR5, !P0 ;  /* 0x0000000500007c0c */ /* 0x002fe2000c761270 */
[----:B------:R-:W1:Y:S01]  /*35e70*/  LDCU UR5, c[0x0][0x39c] ;  /* 0x00007380ff0577ac */ /* 0x000e620008000800 */
[----:B------:R-:W-:Y:S01]  /*35e80*/  LOP3.LUT R0, R31, 0xc6, RZ, 0xfc, !PT ;  /* 0x000000c61f007812 */ /* 0x000fe200078efcff */
[----:B------:R4:W-:Y:S01]  /*35e90*/  @P2 STG.E.U8 desc[UR24][R6.64], R27 ;  /* 0x0000001b06002986 */ /* 0x0009e2000c101118 */
[----:B------:R-:W-:Y:S02]  /*35ea0*/  LEA.HI.X.SX32 R5, R25, R30, 0x1, P6 ;  /* 0x0000001e19057211 */ /* 0x000fe400030f0eff */
[----:B------:R-:W-:Y:S02]  /*35eb0*/  PRMT R25, R15, 0x7773, RZ ;  /* 0x000077730f197816 */ /* 0x000fe400000000ff */
[----:B---3--:R-:W-:-:S02]  /*35ec0*/  IADD3 R10, P6, PT, R13, R29, RZ ;  /* 0x0000001d0d0a7210 */ /* 0x008fc40007fde0ff */
[----:B0-----:R-:W-:Y:S01]  /*35ed0*/  ISETP.LT.AND P2, PT, R0, UR6, !P0 ;  /* 0x0000000600007c0c */ /* 0x001fe2000c741270 */
[----:B------:R-:W0:Y:S01]  /*35ee0*/  LDCU UR6, c[0x0][0x39c] ;  /* 0x00007380ff0677ac */ /* 0x000e220008000800 */
[----:B------:R-:W-:Y:S01]  /*35ef0*/  LOP3.LUT R0, R31, 0xc8, RZ, 0xfc, !PT ;  /* 0x000000c81f007812 */ /* 0x000fe200078efcff */
[----:B------:R3:W-:Y:S01]  /*35f00*/  @P4 STG.E.U8 desc[UR24][R4.64], R25 ;  /* 0x0000001904004986 */ /* 0x0007e2000c101118 */
[----:B------:R-:W-:Y:S01]  /*35f10*/  LEA.HI.X.SX32 R11, R13, R30, 0x1, P6 ;  /* 0x0000001e0d0b7211 */ /* 0x000fe200030f0eff */
[----:B------:R-:W-:Y:S01]  /*35f20*/  IMAD R13, R28, 0x2, R13 ;  /* 0x000000021c0d7824 */ /* 0x000fe200078e020d */
[----:B------:R-:W-:Y:S02]  /*35f30*/  PRMT R33, R20, 0x7770, RZ ;  /* 0x0000777014217816 */ /* 0x000fe400000000ff */
[----:B--2---:R-:W-:Y:S01]  /*35f40*/  ISETP.LT.AND P4, PT, R0, UR4, !P0 ;  /* 0x0000000400007c0c */ /* 0x004fe2000c781270 */
[----:B------:R-:W2:Y:S01]  /*35f50*/  LDCU UR4, c[0x0][0x39c] ;  /* 0x00007380ff0477ac */ /* 0x000ea20008000800 */
[----:B------:R-:W-:Y:S01]  /*35f60*/  IMAD R15, R28, 0x2, R13 ;  /* 0x000000021c0f7824 */ /* 0x000fe200078e020d */
[----:B------:R0:W-:Y:S01]  /*35f70*/  @P5 STG.E.U8 desc[UR24][R10.64], R33 ;  /* 0x000000210a005986 */ /* 0x0001e2000c101118 */
[----:B----4-:R-:W-:-:S02]  /*35f80*/  IADD3 R6, P5, PT, R13, R29, RZ ;  /* 0x0000001d0d067210 */ /* 0x010fc40007fbe0ff */
[----:B------:R-:W-:Y:S02]  /*35f90*/  LOP3.LUT R0, R31, 0xca, RZ, 0xfc, !PT ;  /* 0x000000ca1f007812 */ /* 0x000fe400078efcff */
[----:B------:R-:W-:Y:S01]  /*35fa0*/  LEA.HI.X.SX32 R7, R13, R30, 0x1, P5 ;  /* 0x0000001e0d077211 */ /* 0x000fe200028f0eff */
[----:B------:R-:W-:Y:S01]  /*35fb0*/  IMAD R13, R28, 0x2, R15 ;  /* 0x000000021c0d7824 */ /* 0x000fe200078e020f */
[----:B------:R-:W-:Y:S02]  /*35fc0*/  PRMT R27, R20, 0x7771, RZ ;  /* 0x00007771141b7816 */ /* 0x000fe400000000ff */
[----:B-1----:R-:W-:Y:S01]  /*35fd0*/  ISETP.LT.AND P5, PT, R0, UR5, !P0 ;  /* 0x0000000500007c0c */ /* 0x002fe2000c7a1270 */
[----:B------:R-:W1:Y:S01]  /*35fe0*/  LDCU UR5, c[0x0][0x39c] ;  /* 0x00007380ff0577ac */ /* 0x000e620008000800 */
[----:B---3--:R-:W-:Y:S01]  /*35ff0*/  IADD3 R4, P6, PT, R15, R29, RZ ;  /* 0x0000001d0f047210 */ /* 0x008fe20007fde0ff */
[----:B------:R3:W-:Y:S01]  /*36000*/  @P1 STG.E.U8 desc[UR24][R6.64], R27 ;  /* 0x0000001b06001986 */ /* 0x0007e2000c101118 */
[----:B------:R-:W-:-:S02]  /*36010*/  LOP3.LUT R0, R31, 0xcc, RZ, 0xfc, !PT ;  /* 0x000000cc1f007812 */ /* 0x000fc400078efcff */
[-C--:B------:R-:W-:Y:S02]  /*36020*/  LEA.HI.X.SX32 R5, R15, R30.reuse, 0x1, P6 ;  /* 0x0000001e0f057211 */ /* 0x080fe400030f0eff */
[----:B------:R-:W-:Y:S02]  /*36030*/  PRMT R25, R20, 0x7772, RZ ;  /* 0x0000777214197816 */ /* 0x000fe400000000ff */
[----:B0-----:R-:W-:Y:S01]  /*36040*/  ISETP.LT.AND P1, PT, R0, UR6, !P0 ;  /* 0x0000000600007c0c */ /* 0x001fe2000c721270 */
[----:B------:R-:W0:Y:S01]  /*36050*/  LDCU UR6, c[0x0][0x39c] ;  /* 0x00007380ff0677ac */ /* 0x000e220008000800 */
[----:B------:R-:W-:Y:S01]  /*36060*/  LOP3.LUT R0, R31, 0xd0, RZ, 0xfc, !PT ;  /* 0x000000d01f007812 */ /* 0x000fe200078efcff */
[----:B------:R4:W-:Y:S01]  /*36070*/  @P3 STG.E.U8 desc[UR24][R4.64], R25 ;  /* 0x0000001904003986 */ /* 0x0009e2000c101118 */
[C---:B------:R-:W-:Y:S02]  /*36080*/  IADD3 R10, P6, PT, R13.reuse, R29, RZ ;  /* 0x0000001d0d0a7210 */ /* 0x040fe40007fde0ff */
[----:B--2---:R-:W-:Y:S01]  /*36090*/  ISETP.LT.AND P3, PT, R0, UR4, !P0 ;  /* 0x0000000400007c0c */ /* 0x004fe2000c761270 */
[----:B------:R-:W2:Y:S01]  /*360a0*/  LDCU UR4, c[0x0][0x39c] ;  /* 0x00007380ff0477ac */ /* 0x000ea20008000800 */
[----:B------:R-:W-:Y:S01]  /*360b0*/  LEA.HI.X.SX32 R11, R13, R30, 0x1, P6 ;  /* 0x0000001e0d0b7211 */ /* 0x000fe200030f0eff */
[----:B------:R-:W-:Y:S01]  /*360c0*/  IMAD R13, R28, 0x2, R13 ;  /* 0x000000021c0d7824 */ /* 0x000fe200078e020d */
[----:B------:R-:W-:-:S02]  /*360d0*/  PRMT R33, R20, 0x7773, RZ ;  /* 0x0000777314217816 */ /* 0x000fc400000000ff */
[----:B------:R-:W-:Y:S01]  /*360e0*/  LOP3.LUT R0, R31, 0xd2, RZ, 0xfc, !PT ;  /* 0x000000d21f007812 */ /* 0x000fe200078efcff */
[----:B------:R-:W-:Y:S01]  /*360f0*/  IMAD R15, R28, 0x2, R13 ;  /* 0x000000021c0f7824 */ /* 0x000fe200078e020d */
[----:B---3--:R-:W-:Y:S01]  /*36100*/  PRMT R27, R21, 0x7770, RZ ;  /* 0x00007770151b7816 */ /* 0x008fe200000000ff */
[----:B------:R3:W-:Y:S01]  /*36110*/  @P2 STG.E.U8 desc[UR24][R10.64], R33 ;  /* 0x000000210a002986 */ /* 0x0007e2000c101118 */
[-C--:B------:R-:W-:Y:S02]  /*36120*/  IADD3 R6, P2, PT, R13, R29.reuse, RZ ;  /* 0x0000001d0d067210 */ /* 0x080fe40007f5e0ff */
[-C--:B----4-:R-:W-:Y:S02]  /*36130*/  IADD3 R4, P6, PT, R15, R29.reuse, RZ ;  /* 0x0000001d0f047210 */ /* 0x090fe40007fde0ff */
[-C--:B------:R-:W-:Y:S02]  /*36140*/  LEA.HI.X.SX32 R7, R13, R30.reuse, 0x1, P2 ;  /* 0x0000001e0d077211 */ /* 0x080fe400010f0eff */
[----:B-1----:R-:W-:Y:S01]  /*36150*/  ISETP.LT.AND P2, PT, R0, UR5, !P0 ;  /* 0x0000000500007c0c */ /* 0x002fe2000c741270 */
[----:B------:R-:W1:Y:S01]  /*36160*/  LDCU UR5, c[0x0][0x39c] ;  /* 0x00007380ff0577ac */ /* 0x000e620008000800 */
[----:B------:R-:W-:Y:S01]  /*36170*/  PRMT R25, R21, 0x7771, RZ ;  /* 0x0000777115197816 */ /* 0x000fe200000000ff */
[----:B------:R4:W-:Y:S01]  /*36180*/  @P4 STG.E.U8 desc[UR24][R6.64], R27 ;  /* 0x0000001b06004986 */ /* 0x0009e2000c101118 */
[----:B------:R-:W-:Y:S01]  /*36190*/  LEA.HI.X.SX32 R5, R15, R30, 0x1, P6 ;  /* 0x0000001e0f057211 */ /* 0x000fe200030f0eff */
[----:B------:R-:W-:Y:S01]  /*361a0*/  IMAD R15, R28, 0x2, R15 ;  /* 0x000000021c0f7824 */ /* 0x000fe200078e020f */
[C---:B--2---:R-:W-:Y:S01]  /*361b0*/  ISETP.LT.AND P4, PT, R19.reuse, UR4, !P0 ;  /* 0x0000000413007c0c */ /* 0x044fe2000c781270 */
[----:B------:R-:W2:Y:S01]  /*361c0*/  LDCU UR4, c[0x0][0x39c] ;  /* 0x00007380ff0477ac */ /* 0x000ea20008000800 */
[----:B------:R-:W-:Y:S01]  /*361d0*/  IMAD R19, R19, R28, RZ ;  /* 0x0000001c13137224 */ /* 0x000fe200078e02ff */
[----:B------:R1:W-:Y:S01]  /*361e0*/  @P5 STG.E.U8 desc[UR24][R4.64], R25 ;  /* 0x0000001904005986 */ /* 0x0003e2000c101118 */
[----:B---3--:R-:W-:-:S02]  /*361f0*/  IADD3 R10, P5, PT, R15, R29, RZ ;  /* 0x0000001d0f0a7210 */ /* 0x008fc40007fbe0ff */
[----:B------:R-:W-:Y:S02]  /*36200*/  LOP3.LUT R0, R31, 0xd4, RZ, 0xfc, !PT ;  /* 0x000000d41f007812 */ /* 0x000fe400078efcff */
[-C--:B------:R-:W-:Y:S01]  /*36210*/  LEA.HI.X.SX32 R11, R15, R30.reuse, 0x1, P5 ;  /* 0x0000001e0f0b7211 */ /* 0x080fe200028f0eff */
[----:B------:R-:W-:Y:S01]  /*36220*/  IMAD R15, R28, 0x4, R15 ;  /* 0x000000041c0f7824 */ /* 0x000fe200078e020f */
[----:B------:R-:W-:Y:S02]  /*36230*/  PRMT R13, R21, 0x7772, RZ ;  /* 0x00007772150d7816 */ /* 0x000fe400000000ff */
[----:B----4-:R-:W-:Y:S02]  /*36240*/  IADD3 R6, P6, PT, R19, R29, RZ ;  /* 0x0000001d13067210 */ /* 0x010fe40007fde0ff */
[----:B0-----:R-:W-:Y:S01]  /*36250*/  ISETP.LT.AND P5, PT, R0, UR6, !P0 ;  /* 0x0000000600007c0c */ /* 0x001fe2000c7a1270 */
[----:B------:R0:W-:Y:S01]  /*36260*/  @P1 STG.E.U8 desc[UR24][R10.64], R13 ;  /* 0x0000000d0a001986 */ /* 0x0001e2000c101118 */
[----:B------:R-:W-:Y:S01]  /*36270*/  LOP3.LUT R0, R31, 0xd6, RZ, 0xfc, !PT ;  /* 0x000000d61f007812 */ /* 0x000fe200078efcff */
[----:B------:R-:W3:Y:S01]  /*36280*/  LDCU UR6, c[0x0][0x39c] ;  /* 0x00007380ff0677ac */ /* 0x000ee20008000800 */
[----:B------:R-:W-:-:S02]  /*36290*/  LEA.HI.X.SX32 R7, R19, R30, 0x1, P6 ;  /* 0x0000001e13077211 */ /* 0x000fc400030f0eff */
[-C--:B-1----:R-:W-:Y:S02]  /*362a0*/  IADD3 R4, P6, PT, R15, R29.reuse, RZ ;  /* 0x0000001d0f047210 */ /* 0x082fe40007fde0ff */
[----:B------:R-:W-:Y:S01]  /*362b0*/  ISETP.LT.AND P1, PT, R0, UR5, !P0 ;  /* 0x0000000500007c0c */ /* 0x000fe2000c721270 */
[----:B------:R-:W1:Y:S01]  /*362c0*/  LDCU UR5, c[0x0][0x39c] ;  /* 0x00007380ff0577ac */ /* 0x000e620008000800 */
[----:B------:R-:W-:Y:S02]  /*362d0*/  LOP3.LUT R0, R31, 0xd8, RZ, 0xfc, !PT ;  /* 0x000000d81f007812 */ /* 0x000fe400078efcff */
[----:B------:R-:W-:Y:S02]  /*362e0*/  PRMT R21, R21, 0x7773, RZ ;  /* 0x0000777315157816 */ /* 0x000fe400000000ff */
[----:B------:R-:W-:Y:S01]  /*362f0*/  LEA.HI.X.SX32 R5, R15, R30, 0x1, P6 ;  /* 0x0000001e0f057211 */ /* 0x000fe200030f0eff */
[----:B------:R-:W-:Y:S01]  /*36300*/  IMAD R15, R28, 0x2, R15 ;  /* 0x000000021c0f7824 */ /* 0x000fe200078e020f */
[----:B------:R-:W-:Y:S01]  /*36310*/  PRMT R19, R22, 0x7770, RZ ;  /* 0x0000777016137816 */ /* 0x000fe200000000ff */
[----:B------:R4:W-:Y:S01]  /*36320*/  @P4 STG.E.U8 desc[UR24][R6.64], R21 ;  /* 0x0000001506004986 */ /* 0x0009e2000c101118 */
[----:B--2---:R-:W-:Y:S01]  /*36330*/  ISETP.LT.AND P6, PT, R0, UR4, !P0 ;  /* 0x0000000400007c0c */ /* 0x004fe2000c7c1270 */
[----:B------:R-:W2:Y:S01]  /*36340*/  LDCU UR4, c[0x0][0x39c] ;  /* 0x00007380ff0477ac */ /* 0x000ea20008000800 */
[----:B------:R-:W-:Y:S01]  /*36350*/  PRMT R25, R22, 0x7772, RZ ;  /* 0x0000777216197816 */ /* 0x000fe200000000ff */
[----:B------:R3:W-:Y:S01]  /*36360*/  @P3 STG.E.U8 desc[UR24][R4.64], R19 ;  /* 0x0000001304003986 */ /* 0x0007e2000c101118 */
[----:B0-----:R-:W-:-:S02]  /*36370*/  IADD3 R10, P3, PT, R15, R29, RZ ;  /* 0x0000001d0f0a7210 */ /* 0x001fc40007f7e0ff */
[----:B------:R-:W-:Y:S02]  /*36380*/  LOP3.LUT R0, R31, 0xda, RZ, 0xfc, !PT ;  /* 0x000000da1f007812 */ /* 0x000fe400078efcff */
[----:B------:R-:W-:Y:S02]  /*36390*/  LEA.HI.X.SX32 R11, R15, R30, 0x1, P3 ;  /* 0x0000001e0f0b7211 */ /* 0x000fe400018f0eff */
[----:B-1----:R-:W-:Y:S01]  /*363a0*/  ISETP.LT.AND P4, PT, R0, UR5, !P0 ;  /* 0x0000000500007c0c */ /* 0x002fe2000c781270 */
[----:B----4-:R-:W-:Y:S01]  /*363b0*/  IMAD R7, R28, 0x2, R15 ;  /* 0x000000021c077824 */ /* 0x010fe200078e020f */
[----:B------:R-:W-:Y:S01]  /*363c0*/  PRMT R21, R22, 0x7771, RZ ;  /* 0x0000777116157816 */ /* 0x000fe200000000ff */
[----:B------:R-:W0:Y:S01]  /*363d0*/  LDCU UR5, c[0x0][0x39c] ;  /* 0x00007380ff0577ac */ /* 0x000e220008000800 */
[----:B------:R-:W-:Y:S01]  /*363e0*/  PRMT R27, R23, 0x7770, RZ ;  /* 0x00007770171b7816 */ /* 0x000fe200000000ff */
[----:B---3--:R-:W-:Y:S01]  /*363f0*/  IMAD R19, R28, 0x2, R7 ;  /* 0x000000021c137824 */ /* 0x008fe200078e0207 */
[----:B------:R-:W-:Y:S01]  /*36400*/  IADD3 R12, P3, PT, R7, R29, RZ ;  /* 0x0000001d070c7210 */ /* 0x000fe20007f7e0ff */
[----:B------:R1:W-:Y:S01]  /*36410*/  @P2 STG.E.U8 desc[UR24][R10.64], R21 ;  /* 0x000000150a002986 */ /* 0x0003e2000c101118 */
[----:B------:R-:W-:-:S02]  /*36420*/  LOP3.LUT R4, R31, 0xe0, RZ, 0xfc, !PT ;  /* 0x000000e01f047812 */ /* 0x000fc400078efcff */
[-C--:B------:R-:W-:Y:S02]  /*36430*/  LEA.HI.X.SX32 R13, R7, R30.reuse, 0x1, P3 ;  /* 0x0000001e070d7211 */ /* 0x080fe400018f0eff */
[-C--:B------:R-:W-:Y:S02]  /*36440*/  IADD3 R14, P3, PT, R19, R29.reuse, RZ ;  /* 0x0000001d130e7210 */ /* 0x080fe40007f7e0ff */
[----:B------:R-:W-:Y:S01]  /*36450*/  LOP3.LUT R0, R31, 0xdc, RZ, 0xfc, !PT ;  /* 0x000000dc1f007812 */ /* 0x000fe200078efcff */
[----:B------:R3:W-:Y:S01]  /*36460*/  @P5 STG.E.U8 desc[UR24][R12.64], R25 ;  /* 0x000000190c005986 */ /* 0x0007e2000c101118 */
[----:B--2---:R-:W-:Y:S01]  /*36470*/  ISETP.LT.AND P5, PT, R4, UR4, !P0 ;  /* 0x0000000404007c0c */ /* 0x004fe2000c7a1270 */
[----:B------:R-:W2:Y:S01]  /*36480*/  LDCU UR4, c[0x0][0x39c] ;  /* 0x00007380ff0477ac */ /* 0x000ea20008000800 */
[----:B------:R-:W-:Y:S01]  /*36490*/  LEA.HI.X.SX32 R15, R19, R30, 0x1, P3 ;  /* 0x0000001e130f7211 */ /* 0x000fe200018f0eff */
[----:B------:R-:W4:Y:S01]  /*364a0*/  LDS.128 R4, [R2+0x800] ;  /* 0x0008000002047984 */ /* 0x000f220000000c00 */
[----:B-1----:R-:W-:Y:S01]  /*364b0*/  PRMT R21, R22, 0x7773, RZ ;  /* 0x0000777316157816 */ /* 0x002fe200000000ff */
[----:B------:R-:W-:Y:S01]  /*364c0*/  IMAD R19, R28, 0x2, R19 ;  /* 0x000000021c137824 */ /* 0x000fe200078e0213 */
[----:B------:R-:W-:Y:S01]  /*364d0*/  ISETP.LT.AND P2, PT, R0, UR6, !P0 ;  /* 0x0000000600007c0c */ /* 0x000fe2000c741270 */
[----:B------:R-:W1:Y:S01]  /*364e0*/  LDCU UR6, c[0x0][0x39c] ;  /* 0x00007380ff0677ac */ /* 0x000e620008000800 */
[----:B------:R-:W-:Y:S01]  /*364f0*/  LOP3.LUT R0, R31, 0xe2, RZ, 0xfc, !PT ;  /* 0x000000e21f007812 */ /* 0x000fe200078efcff */
[----:B------:R0:W-:Y:S01]  /*36500*/  @P1 STG.E.U8 desc[UR24][R14.64], R21 ;  /* 0x000000150e001986 */ /* 0x0001e2000c101118 */
[----:B------:R-:W-:Y:S01]  /*36510*/  IADD3 R10, P1, PT, R19, R29, RZ ;  /* 0x0000001d130a7210 */ /* 0x000fe20007f3e0ff */
[----:B---3--:R-:W-:Y:S01]  /*36520*/  IMAD R13, R28, 0x2, R19 ;  /* 0x000000021c0d7824 */ /* 0x008fe200078e0213 */
[----:B------:R-:W-:-:S02]  /*36530*/  PRMT R25, R23, 0x7771, RZ ;  /* 0x0000777117197816 */ /* 0x000fc400000000ff */
[-C--:B------:R-:W-:Y:S01]  /*36540*/  LEA.HI.X.SX32 R11, R19, R30.reuse, 0x1, P1 ;  /* 0x0000001e130b7211 */ /* 0x080fe200008f0eff */
[----:B------:R-:W-:Y:S01]  /*36550*/  IMAD R19, R28, 0x2, R13 ;  /* 0x000000021c137824 */ /* 0x000fe200078e020d */
[CC--:B------:R-:W-:Y:S02]  /*36560*/  IADD3 R12, P1, PT, R13.reuse, R29.reuse, RZ ;  /* 0x0000001d0d0c7210 */ /* 0x0c0fe40007f3e0ff */
[----:B------:R-:W-:Y:S01]  /*36570*/  ISETP.LT.AND P3, PT, R0, UR8, !P0 ;  /* 0x0000000800007c0c */ /* 0x000fe2000c761270 */
[----:B------:R3:W-:Y:S01]  /*36580*/  @P6 STG.E.U8 desc[UR24][R10.64], R27 ;  /* 0x0000001b0a006986 */ /* 0x0007e2000c101118 */
[----:B------:R-:W-:Y:S01]  /*36590*/  LEA.HI.X.SX32 R13, R13, R30, 0x1, P1 ;  /* 0x0000001e0d0d7211 */ /* 0x000fe200008f0eff */
[----:B------:R-:W1:Y:S01]  /*365a0*/  LDCU UR8, c[0x0][0x39c] ;  /* 0x00007380ff0877ac */ /* 0x000e620008000800 */
[-C--:B0-----:R-:W-:Y:S02]  /*365b0*/  IADD3 R14, P6, PT, R19, R29.reuse, RZ ;  /* 0x0000001d130e7210 */ /* 0x081fe40007fde0ff */
[----:B------:R-:W-:Y:S01]  /*365c0*/  LOP3.LUT R0, R31, 0xe4, RZ, 0xfc, !PT ;  /* 0x000000e41f007812 */ /* 0x000fe200078efcff */
[----:B------:R0:W-:Y:S01]  /*365d0*/  @P4 STG.E.U8 desc[UR24][R12.64], R25 ;  /* 0x000000190c004986 */ /* 0x0001e2000c101118 */
[C---:B--2---:R-:W-:Y:S01]  /*365e0*/  ISETP.LT.AND P4, PT, R17.reuse, UR4, !P0 ;  /* 0x0000000411007c0c */ /* 0x044fe2000c781270 */
[----:B------:R-:W-:Y:S01]  /*365f0*/  IMAD R17, R17, R28, RZ ;  /* 0x0000001c11117224 */ /* 0x000fe200078e02ff */
[----:B------:R-:W-:Y:S01]  /*36600*/  LEA.HI.X.SX32 R15, R19, R30, 0x1, P6 ;  /* 0x0000001e130f7211 */ /* 0x000fe200030f0eff */
[----:B------:R-:W-:Y:S01]  /*36610*/  IMAD R19, R28, 0x4, R19 ;  /* 0x000000041c137824 */ /* 0x000fe200078e0213 */
[----:B------:R-:W-:Y:S01]  /*36620*/  PRMT R21, R23, 0x7772, RZ ;  /* 0x0000777217157816 */ /* 0x000fe200000000ff */
[----:B------:R-:W2:Y:S01]  /*36630*/  LDCU UR4, c[0x0][0x39c] ;  /* 0x00007380ff0477ac */ /* 0x000ea20008000800 */
[----:B---3--:R-:W-:-:S02]  /*36640*/  IADD3 R10, P6, PT, R17, R29, RZ ;  /* 0x0000001d110a7210 */ /* 0x008fc40007fde0ff */
[----:B------:R-:W-:Y:S01]  /*36650*/  ISETP.LT.AND P1, PT, R0, UR5, !P0 ;  /* 0x0000000500007c0c */ /* 0x000fe2000c721270 */
[----:B------:R4:W-:Y:S01]  /*36660*/  @P2 STG.E.U8 desc[UR24][R14.64], R21 ;  /* 0x000000150e002986 */ /* 0x0009e2000c101118 */
[-C--:B------:R-:W-:Y:S01]  /*36670*/  LEA.HI.X.SX32 R11, R17, R30.reuse, 0x1, P6 ;  /* 0x0000001e110b7211 */ /* 0x080fe200030f0eff */
[----:B------:R-:W3:Y:S01]  /*36680*/  LDCU UR5, c[0x0][0x39c] ;  /* 0x00007380ff0577ac */ /* 0x000ee20008000800 */
[----:B0-----:R-:W-:Y:S02]  /*36690*/  IADD3 R12, P6, PT, R19, R29, RZ ;  /* 0x0000001d130c7210 */ /* 0x001fe40007fde0ff */
[----:B------:R-:W-:Y:S02]  /*366a0*/  PRMT R23, R23, 0x7773, RZ ;  /* 0x0000777317177816 */ /* 0x000fe400000000ff */
[----:B------:R-:W-:Y:S01]  /*366b0*/  LEA.HI.X.SX32 R13, R19, R30, 0x1, P6 ;  /* 0x0000001e130d7211 */ /* 0x000fe200030f0eff */
[C---:B------:R-:W-:Y:S01]  /*366c0*/  IMAD R19, R28.reuse, 0x2, R19 ;  /* 0x000000021c137824 */ /* 0x040fe200078e0213 */
[C---:B------:R-:W-:Y:S01]  /*366d0*/  LOP3.LUT R0, R31.reuse, 0xe6, RZ, 0xfc, !PT ;  /* 0x000000e61f007812 */ /* 0x040fe200078efcff */
[----:B------:R0:W-:Y:S01]  /*366e0*/  @P4 STG.E.U8 desc[UR24][R10.64], R23 ;  /* 0x000000170a004986 */ /* 0x0001e2000c101118 */
[----:B------:R-:W-:Y:S01]  /*366f0*/  LOP3.LUT R2, R31, 0xf4, RZ, 0xfc, !PT ;  /* 0x000000f41f027812 */ /* 0x000fe200078efcff */
[----:B------:R-:W-:Y:S01]  /*36700*/  IMAD R17, R28, 0x2, R19 ;  /* 0x000000021c117824 */ /* 0x000fe200078e0213 */
[----:B----4-:R-:W-:-:S02]  /*36710*/  PRMT R21, R4, 0x7770, RZ ;  /* 0x0000777004157816 */ /* 0x010fc400000000ff */
[----:B-1----:R-:W-:Y:S01]  /*36720*/  ISETP.LT.AND P2, PT, R0, UR6, !P0 ;  /* 0x0000000600007c0c */ /* 0x002fe2000c741270 */
[----:B------:R-:W1:Y:S01]  /*36730*/  LDCU UR6, c[0x0][0x39c] ;  /* 0x00007380ff0677ac */ /* 0x000e620008000800 */
[----:B------:R-:W-:Y:S01]  /*36740*/  LOP3.LUT R0, R31, 0xe8, RZ, 0xfc, !PT ;  /* 0x000000e81f007812 */ /* 0x000fe200078efcff */
[----:B------:R4:W-:Y:S01]  /*36750*/  @P5 STG.E.U8 desc[UR24][R12.64], R21 ;  /* 0x000000150c005986 */ /* 0x0009e2000c101118 */
[-C--:B------:R-:W-:Y:S02]  /*36760*/  IADD3 R14, P5, PT, R19, R29.reuse, RZ ;  /* 0x0000001d130e7210 */ /* 0x080fe40007fbe0ff */
[----:B--2---:R-:W-:Y:S01]  /*36770*/  ISETP.LT.AND P4, PT, R0, UR4, !P0 ;  /* 0x0000000400007c0c */ /* 0x004fe2000c781270 */
[----:B------:R-:W2:Y:S01]  /*36780*/  LDCU UR4, c[0x0][0x39c] ;  /* 0x00007380ff0477ac */ /* 0x000ea20008000800 */
[----:B0-----:R-:W-:Y:S02]  /*36790*/  IADD3 R10, P6, PT, R17, R29, RZ ;  /* 0x0000001d110a7210 */ /* 0x001fe40007fde0ff */
[----:B------:R-:W-:-:S02]  /*367a0*/  LEA.HI.X.SX32 R15, R19, R30, 0x1, P5 ;  /* 0x0000001e130f7211 */ /* 0x000fc400028f0eff */
[----:B------:R-:W-:Y:S02]  /*367b0*/  PRMT R19, R4, 0x7771, RZ ;  /* 0x0000777104137816 */ /* 0x000fe400000000ff */
[----:B------:R-:W-:Y:S01]  /*367c0*/  LEA.HI.X.SX32 R11, R17, R30, 0x1, P6 ;  /* 0x0000001e110b7211 */ /* 0x000fe200030f0eff */
[----:B------:R-:W-:Y:S01]  /*367d0*/  IMAD R17, R28, 0x2, R17 ;  /* 0x000000021c117824 */ /* 0x000fe200078e0211 */
[----:B------:R-:W-:Y:S01]  /*367e0*/  LOP3.LUT R0, R31, 0xea, RZ, 0xfc, !PT ;  /* 0x000000ea1f007812 */ /* 0x000fe200078efcff */
[----:B------:R0:W-:Y:S01]  /*367f0*/  @P3 STG.E.U8 desc[UR24][R14.64], R19 ;  /* 0x000000130e003986 */ /* 0x0001e2000c101118 */
[----:B----4-:R-:W-:Y:S02]  /*36800*/  PRMT R21, R4, 0x7772, RZ ;  /* 0x0000777204157816 */ /* 0x010fe400000000ff */
[----:B---3--:R-:W-:Y:S01]  /*36810*/  ISETP.LT.AND P5, PT, R0, UR5, !P0 ;  /* 0x0000000500007c0c */ /* 0x008fe2000c7a1270 */
[----:B------:R-:W3:Y:S01]  /*36820*/  LDCU UR5, c[0x0][0x39c] ;  /* 0x00007380ff0577ac */ /* 0x000ee20008000800 */
[----:B------:R-:W-:Y:S01]  /*36830*/  IADD3 R12, P6, PT, R17, R29, RZ ;  /* 0x0000001d110c7210 */ /* 0x000fe20007fde0ff */
[----:B------:R4:W-:Y:S01]  /*36840*/  @P1 STG.E.U8 desc[UR24][R10.64], R21 ;  /* 0x000000150a001986 */ /* 0x0009e2000c101118 */
[----:B------:R-:W-:-:S02]  /*36850*/  LOP3.LUT R0, R31, 0xec, RZ, 0xfc, !PT ;  /* 0x000000ec1f007812 */ /* 0x000fc400078efcff */
[-C--:B------:R-:W-:Y:S02]  /*36860*/  LEA.HI.X.SX32 R13, R17, R30.reuse, 0x1, P6 ;  /* 0x0000001e110d7211 */ /* 0x080fe400030f0eff */
[----:B-1----:R-:W-:Y:S01]  /*36870*/  ISETP.LT.AND P3, PT, R0, UR6, !P0 ;  /* 0x0000000600007c0c */ /* 0x002fe2000c761270 */
[----:B0-----:R-:W-:Y:S01]  /*36880*/  IMAD R15, R28, 0x2, R17 ;  /* 0x000000021c0f7824 */ /* 0x001fe200078e0211 */
[----:B------:R-:W-:Y:S01]  /*36890*/  LOP3.LUT R0, R31, 0xf0, RZ, 0xfc, !PT ;  /* 0x000000f01f007812 */ /* 0x000fe200078efcff */
[----:B------:R-:W0:Y:S01]  /*368a0*/  LDCU UR6, c[0x0][0x39c] ;  /* 0x00007380ff0677ac */ /* 0x000e220008000800 */
[----:B------:R-:W-:Y:S01]  /*368b0*/  PRMT R19, R4, 0x7773, RZ ;  /* 0x0000777304137816 */ /* 0x000fe200000000ff */
[----:B------:R-:W-:Y:S01]  /*368c0*/  IMAD R17, R28, 0x2, R15 ;  /* 0x000000021c117824 */ /* 0x000fe200078e020f */
[C---:B------:R-:W-:Y:S02]  /*368d0*/  IADD3 R14, P6, PT, R15.reuse, R29, RZ ;  /* 0x0000001d0f0e7210 */ /* 0x040fe40007fde0ff */
[----:B------:R-:W-:Y:S01]  /*368e0*/  ISETP.LT.AND P1, PT, R0, UR8, !P0 ;  /* 0x0000000800007c0c */ /* 0x000fe2000c721270 */
[----:B------:R1:W-:Y:S01]  /*368f0*/  @P2 STG.E.U8 desc[UR24][R12.64], R19 ;  /* 0x000000130c002986 */ /* 0x0003e2000c101118 */
[----:B------:R-:W-:-:S02]  /*36900*/  LEA.HI.X.SX32 R15, R15, R30, 0x1, P6 ;  /* 0x0000001e0f0f7211 */ /* 0x000fc400030f0eff */
[-C--:B----4-:R-:W-:Y:S02]  /*36910*/  IADD3 R10, P6, PT, R17, R29.reuse, RZ ;  /* 0x0000001d110a7210 */ /* 0x090fe40007fde0ff */
[----:B------:R-:W-:Y:S02]  /*36920*/  PRMT R23, R5, 0x7770, RZ ;  /* 0x0000777005177816 */ /* 0x000fe400000000ff */
[----:B------:R-:W-:Y:S01]  /*36930*/  LEA.HI.X.SX32 R11, R17, R30, 0x1, P6 ;  /* 0x0000001e110b7211 */ /* 0x000fe200030f0eff */
[----:B------:R-:W-:Y:S01]  /*36940*/  IMAD R17, R28, 0x2, R17 ;  /* 0x000000021c117824 */ /* 0x000fe200078e0211 */
[----:B------:R-:W-:Y:S01]  /*36950*/  LOP3.LUT R0, R31, 0xf2, RZ, 0xfc, !PT ;  /* 0x000000f21f007812 */ /* 0x000fe200078efcff */
[----:B------:R4:W-:Y:S01]  /*36960*/  @P4 STG.E.U8 desc[UR24][R14.64], R23 ;  /* 0x000000170e004986 */ /* 0x0009e2000c101118 */
[C---:B--2---:R-:W-:Y:S01]  /*36970*/  ISETP.LT.AND P6, PT, R9.reuse, UR4, !P0 ;  /* 0x0000000409007c0c */ /* 0x044fe2000c7c1270 */
[----:B------:R-:W2:Y:S01]  /*36980*/  LDCU UR4, c[0x0][0x39c] ;  /* 0x00007380ff0477ac */ /* 0x000ea20008000800 */
[----:B---3--:R-:W-:Y:S01]  /*36990*/  ISETP.LT.AND P2, PT, R0, UR5, !P0 ;  /* 0x0000000500007c0c */ /* 0x008fe2000c741270 */
[----:B------:R-:W-:Y:S01]  /*369a0*/  IMAD R0, R9, R28, RZ ;  /* 0x0000001c09007224 */ /* 0x000fe200078e02ff */
[----:B------:R-:W-:Y:S01]  /*369b0*/  IADD3 R8, P4, PT, R17, R29, RZ ;  /* 0x0000001d11087210 */ /* 0x000fe20007f9e0ff */
[----:B------:R-:W3:Y:S01]  /*369c0*/  LDCU UR5, c[0x0][0x39c] ;  /* 0x00007380ff0577ac */ /* 0x000ee20008000800 */
[----:B------:R-:W-:-:S02]  /*369d0*/  PRMT R21, R5, 0x7771, RZ ;  /* 0x0000777105157816 */ /* 0x000fc400000000ff */
[-C--:B------:R-:W-:Y:S01]  /*369e0*/  LEA.HI.X.SX32 R9, R17, R30.reuse, 0x1, P4 ;  /* 0x0000001e11097211 */ /* 0x080fe200020f0eff */
[----:B------:R-:W-:Y:S01]  /*369f0*/  IMAD R17, R28, 0x4, R17 ;  /* 0x000000041c117824 */ /* 0x000fe200078e0211 */
[----:B-1----:R-:W-:Y:S01]  /*36a00*/  IADD3 R12, P4, PT, R0, R29, RZ ;  /* 0x0000001d000c7210 */ /* 0x002fe20007f9e0ff */
[----:B------:R1:W-:Y:S01]  /*36a10*/  @P5 STG.E.U8 desc[UR24][R10.64], R21 ;  /* 0x000000150a005986 */ /* 0x0003e2000c101118 */
[C---:B------:R-:W-:Y:S02]  /*36a20*/  PRMT R19, R5.reuse, 0x7772, RZ ;  /* 0x0000777205137816 */ /* 0x040fe400000000ff */
[----:B0-----:R-:W-:Y:S01]  /*36a30*/  ISETP.LT.AND P5, PT, R2, UR6, !P0 ;  /* 0x0000000602007c0c */ /* 0x001fe2000c7a1270 */
[----:B------:R-:W0:Y:S01]  /*36a40*/  LDCU UR6, c[0x0][0x39c] ;  /* 0x00007380ff0677ac */ /* 0x000e220008000800 */
[----:B------:R-:W-:Y:S01]  /*36a50*/  LEA.HI.X.SX32 R13, R0, R30, 0x1, P4 ;  /* 0x0000001e000d7211 */ /* 0x000fe200020f0eff */
[----:B------:R2:W-:Y:S01]  /*36a60*/  @P3 STG.E.U8 desc[UR24][R8.64], R19 ;  /* 0x0000001308003986 */ /* 0x0005e2000c101118 */
[----:B----4-:R-:W-:-:S02]  /*36a70*/  PRMT R15, R5, 0x7773, RZ ;  /* 0x00007773050f7816 */ /* 0x010fc400000000ff */
[-C--:B------:R-:W-:Y:S02]  /*36a80*/  IADD3 R4, P3, PT, R17, R29.reuse, RZ ;  /* 0x0000001d11047210 */ /* 0x080fe40007f7e0ff */
[----:B------:R-:W-:Y:S01]  /*36a90*/  LOP3.LUT R0, R31, 0xf8, RZ, 0xfc, !PT ;  /* 0x000000f81f007812 */ /* 0x000fe200078efcff */
[----:B-1----:R-:W-:Y:S01]  /*36aa0*/  IMAD R11, R28, 0x2, R17 ;  /* 0x000000021c0b7824 */ /* 0x002fe200078e0211 */
[----:B------:R1:W-:Y:S01]  /*36ab0*/  @P6 STG.E.U8 desc[UR24][R12.64], R15 ;  /* 0x0000000f0c006986 */ /* 0x0003e2000c101118 */
[----:B------:R-:W-:Y:S02]  /*36ac0*/  LEA.HI.X.SX32 R5, R17, R30, 0x1, P3 ;  /* 0x0000001e11057211 */ /* 0x000fe400018f0eff */
[----:B------:R-:W-:Y:S02]  /*36ad0*/  LOP3.LUT R2, R31, 0xf6, RZ, 0xfc, !PT ;  /* 0x000000f61f027812 */ /* 0x000fe400078efcff */
[----:B--2---:R-:W-:Y:S02]  /*36ae0*/  IADD3 R8, P6, PT, R11, R29, RZ ;  /* 0x0000001d0b087210 */ /* 0x004fe40007fde0ff */
[----:B------:R-:W-:-:S02]  /*36af0*/  PRMT R17, R6, 0x7770, RZ ;  /* 0x0000777006117816 */ /* 0x000fc400000000ff */
[----:B------:R-:W-:Y:S02]  /*36b00*/  PRMT R19, R6, 0x7771, RZ ;  /* 0x0000777106137816 */ /* 0x000fe400000000ff */
[----:B------:R-:W-:Y:S01]  /*36b10*/  LEA.HI.X.SX32 R9, R11, R30, 0x1, P6 ;  /* 0x0000001e0b097211 */ /* 0x000fe200030f0eff */
[----:B------:R-:W-:Y:S01]  /*36b20*/  IMAD R11, R28, 0x2, R11 ;  /* 0x000000021c0b7824 */ /* 0x000fe200078e020b */
[----:B------:R-:W-:Y:S01]  /*36b30*/  ISETP.LT.AND P3, PT, R0, UR4, !P0 ;  /* 0x0000000400007c0c */ /* 0x000fe2000c761270 */
[----:B------:R-:W2:Y:S01]  /*36b40*/  LDCU UR4, c[0x0][0x39c] ;  /* 0x00007380ff0477ac */ /* 0x000ea20008000800 */
[----:B---3--:R-:W-:Y:S01]  /*36b50*/  ISETP.LT.AND P4, PT, R2, UR5, !P0 ;  /* 0x0000000502007c0c */ /* 0x008fe2000c781270 */
[----:B------:R3:W-:Y:S01]  /*36b60*/  @P1 STG.E.U8 desc[UR24][R4.64], R17 ;  /* 0x0000001104001986 */ /* 0x0007e2000c101118 */
[C---:B-1----:R-:W-:Y:S01]  /*36b70*/  IMAD R13, R28.reuse, 0x2, R11 ;  /* 0x000000021c0d7824 */ /* 0x042fe200078e020b */
[----:B------:R-:W1:Y:S01]  /*36b80*/  LDCU UR5, c[0x0][0x39c] ;  /* 0x00007380ff0577ac */ /* 0x000e620008000800 */
[----:B0-----:R-:W-:Y:S01]  /*36b90*/  ISETP.LT.AND P1, PT, R3, UR6, !P0 ;  /* 0x0000000603007c0c */ /* 0x001fe2000c721270 */
[----:B------:R0:W-:Y:S01]  /*36ba0*/  @P2 STG.E.U8 desc[UR24][R8.64], R19 ;  /* 0x0000001308002986 */ /* 0x0001e2000c101118 */
[----:B------:R-:W-:Y:S01]  /*36bb0*/  IADD3 R2, P2, PT, R11, R29, RZ ;  /* 0x0000001d0b027210 */ /* 0x000fe20007f5e0ff */
[----:B------:R-:W-:Y:S01]  /*36bc0*/  IMAD R0, R3, R28, RZ ;  /* 0x0000001c03007224 */ /* 0x000fe200078e02ff */
[----:B------:R-:W-:Y:S01]  /*36bd0*/  LOP3.LUT R16, R31, 0xfc, RZ, 0xfc, !PT ;  /* 0x000000fc1f107812 */ /* 0x000fe200078efcff */
[----:B------:R-:W-:Y:S01]  /*36be0*/  IMAD R15, R28, 0x2, R13 ;  /* 0x000000021c0f7824 */ /* 0x000fe200078e020d */
[----:B------:R-:W-:-:S02]  /*36bf0*/  LEA.HI.X.SX32 R3, R11, R30, 0x1, P2 ;  /* 0x0000001e0b037211 */ /* 0x000fc400010f0eff */
[----:B------:R-:W-:Y:S01]  /*36c00*/  LOP3.LUT R31, R31, 0xfa, RZ, 0xfc, !PT ;  /* 0x000000fa1f1f7812 */ /* 0x000fe200078efcff */
[C---:B---3--:R-:W-:Y:S01]  /*36c10*/  IMAD R17, R28.reuse, 0x2, R15 ;  /* 0x000000021c117824 */ /* 0x048fe200078e020f */
[-C--:B------:R-:W-:Y:S02]  /*36c20*/  IADD3 R4, P2, PT, R13, R29.reuse, RZ ;  /* 0x0000001d0d047210 */ /* 0x080fe40007f5e0ff */
[-C--:B------:R-:W-:Y:S01]  /*36c30*/  IADD3 R10, P6, PT, R15, R29.reuse, RZ ;  /* 0x0000001d0f0a7210 */ /* 0x080fe20007fde0ff */
[----:B------:R-:W-:Y:S01]  /*36c40*/  IMAD R28, R28, 0x2, R17 ;  /* 0x000000021c1c7824 */ /* 0x000fe200078e0211 */
[-C--:B------:R-:W-:Y:S02]  /*36c50*/  LEA.HI.X.SX32 R5, R13, R30.reuse, 0x1, P2 ;  /* 0x0000001e0d057211 */ /* 0x080fe400010f0eff */
[----:B------:R-:W-:Y:S02]  /*36c60*/  IADD3 R14, P2, PT, R0, R29, RZ ;  /* 0x0000001d000e7210 */ /* 0x000fe40007f5e0ff */
[----:B------:R-:W-:-:S02]  /*36c70*/  LEA.HI.X.SX32 R11, R15, R30, 0x1, P6 ;  /* 0x0000001e0f0b7211 */ /* 0x000fc400030f0eff */
[-C--:B------:R-:W-:Y:S02]  /*36c80*/  LEA.HI.X.SX32 R15, R0, R30.reuse, 0x1, P2 ;  /* 0x0000001e000f7211 */ /* 0x080fe400010f0eff */
[-C--:B0-----:R-:W-:Y:S02]  /*36c90*/  IADD3 R8, P6, PT, R17, R29.reuse, RZ ;  /* 0x0000001d11087210 */ /* 0x081fe40007fde0ff */
[----:B--2---:R-:W-:Y:S02]  /*36ca0*/  ISETP.LT.AND P2, PT, R31, UR4, !P0 ;  /* 0x000000041f007c0c */ /* 0x004fe4000c741270 */
[----:B-1----:R-:W-:Y:S02]  /*36cb0*/  ISETP.LT.AND P0, PT, R16, UR5, !P0 ;  /* 0x0000000510007c0c */ /* 0x002fe4000c701270 */
[----:B------:R-:W-:Y:S02]  /*36cc0*/  LEA.HI.X.SX32 R9, R17, R30, 0x1, P6 ;  /* 0x0000001e11097211 */ /* 0x000fe400030f0eff */
[----:B------:R-:W-:-:S02]  /*36cd0*/  IADD3 R12, P6, PT, R28, R29, RZ ;  /* 0x0000001d1c0c7210 */ /* 0x000fc40007fde0ff */
[C---:B------:R-:W-:Y:S02]  /*36ce0*/  PRMT R25, R6.reuse, 0x7772, RZ ;  /* 0x0000777206197816 */ /* 0x040fe400000000ff */
[----:B------:R-:W-:Y:S02]  /*36cf0*/  PRMT R23, R6, 0x7773, RZ ;  /* 0x0000777306177816 */ /* 0x000fe400000000ff */
[C---:B------:R-:W-:Y:S01]  /*36d00*/  PRMT R17, R7.reuse, 0x7773, RZ ;  /* 0x0000777307117816 */ /* 0x040fe200000000ff */
[----:B------:R0:W-:Y:S01]  /*36d10*/  @P5 STG.E.U8 desc[UR24][R2.64], R25 ;  /* 0x0000001902005986 */ /* 0x0001e2000c101118 */
[C---:B------:R-:W-:Y:S02]  /*36d20*/  PRMT R19, R7.reuse, 0x7772, RZ ;  /* 0x0000777207137816 */ /* 0x040fe400000000ff */
[C---:B------:R-:W-:Y:S01]  /*36d30*/  PRMT R21, R7.reuse, 0x7771, RZ ;  /* 0x0000777107157816 */ /* 0x040fe200000000ff */
[----:B------:R0:W-:Y:S01]  /*36d40*/  @P4 STG.E.U8 desc[UR24][R4.64], R23 ;  /* 0x0000001704004986 */ /* 0x0001e2000c101118 */
[----:B------:R-:W-:-:S02]  /*36d50*/  PRMT R7, R7, 0x7770, RZ ;  /* 0x0000777007077816 */ /* 0x000fc400000000ff */
[----:B------:R-:W-:-:S03]  /*36d60*/  LEA.HI.X.SX32 R13, R28, R30, 0x1, P6 ;  /* 0x0000001e1c0d7211 */ /* 0x000fc600030f0eff */
[----:B------:R0:W-:Y:S04]  /*36d70*/  @P3 STG.E.U8 desc[UR24][R10.64], R7 ;  /* 0x000000070a003986 */ /* 0x0001e8000c101118 */
[----:B------:R0:W-:Y:S04]  /*36d80*/  @P2 STG.E.U8 desc[UR24][R8.64], R21 ;  /* 0x0000001508002986 */ /* 0x0001e8000c101118 */
[----:B------:R0:W-:Y:S04]  /*36d90*/  @P0 STG.E.U8 desc[UR24][R12.64], R19 ;  /* 0x000000130c000986 */ /* 0x0001e8000c101118 */
[----:B------:R0:W-:Y:S01]  /*36da0*/  @P1 STG.E.U8 desc[UR24][R14.64], R17 ;  /* 0x000000110e001986 */ /* 0x0001e2000c101118 */
[----:B------:R-:W-:Y:S06]  /*36db0*/  BAR.SYNC.DEFER_BLOCKING 0x0 ;  /* 0x0000000000007b1d */ /* 0x000fec0000010000 */
[----:B------:R-:W-:Y:S05]  /*36dc0*/  BRA.U UP0, `(.L_x_13) ;  /* 0x0000000100a07547 */ /* 0x000fea000b800000 */
[----:B------:R-:W1:Y:S01]  /*36dd0*/  S2UR UR5, SR_CgaCtaId ;  /* 0x00000000000579c3 */ /* 0x000e620000008800 */
[----:B------:R-:W-:Y:S01]  /*36de0*/  NOP ;  /* 0x0000000000007918 */ /* 0x000fe20000000000 */
[----:B------:R-:W-:Y:S01]  /*36df0*/  UMOV UR4, 0x50 ;  /* 0x0000005000047882 */ /* 0x000fe20000000000 */
[----:B------:R-:W-:Y:S02]  /*36e00*/  IMAD.U32 R0, RZ, RZ, UR7 ;  /* 0x00000007ff007e24 */ /* 0x000fe4000f8e00ff */
[----:B0-----:R-:W-:Y:S02]  /*36e10*/  IMAD.MOV.U32 R3, RZ, RZ, 0xff ;  /* 0x000000ffff037424 */ /* 0x001fe400078e00ff */
[----:B------:R-:W-:Y:S01]  /*36e20*/  IMAD.MOV.U32 R7, RZ, RZ, 0x1 ;  /* 0x00000001ff077424 */ /* 0x000fe200078e00ff */
[----:B------:R-:W-:-:S04]  /*36e30*/  LOP3.LUT R0, R0, 0xffff, RZ, 0xc0, !PT ;  /* 0x0000ffff00007812 */ /* 0x000fc800078ec0ff */
[----:B------:R-:W-:-:S05]  /*36e40*/  SHF.R.U32.HI R0, RZ, 0x5, R0 ;  /* 0x00000005ff007819 */ /* 0x000fca0000011600 */
[----:B------:R-:W-:Y:S01]  /*36e50*/  VIADD R2, R0, 0x10 ;  /* 0x0000001000027836 */ /* 0x000fe20000000000 */
[----:B------:R-:W-:Y:S01]  /*36e60*/  SHF.L.U32 R0, R3, R0, RZ ;  /* 0x0000000003007219 */ /* 0x000fe200000006ff */
[----:B-1----:R-:W-:-:S03]  /*36e70*/  ULEA UR6, UR5, UR4, 0x18 ;  /* 0x0000000405067291 */ /* 0x002fc6000f8ec0ff */
[----:B------:R-:W-:-:S04]  /*36e80*/  SHF.L.U32 R3, R7, R2, RZ ;  /* 0x0000000207037219 */ /* 0x000fc800000006ff */
[----:B------:R-:W-:Y:S02]  /*36e90*/  LOP3.LUT R0, R3, R0, RZ, 0xfc, !PT ;  /* 0x0000000003007212 */ /* 0x000fe400078efcff */
[----:B------:R-:W0:Y:S02]  /*36ea0*/  LDS R5, [UR6] ;  /* 0x00000006ff057984 */ /* 0x000e240008000800 */
[C---:B------:R-:W-:Y:S02]  /*36eb0*/  LOP3.LUT R2, R0.reuse, 0xffff, RZ, 0xc0, !PT ;  /* 0x0000ffff00027812 */ /* 0x040fe400078ec0ff */
[----:B0-----:R-:W-:-:S04]  /*36ec0*/  LOP3.LUT R3, R0, 0xffff, R5, 0x80, !PT ;  /* 0x0000ffff00037812 */ /* 0x001fc800078e8005 */
[----:B------:R-:W-:-:S13]  /*36ed0*/  ISETP.NE.AND P0, PT, R3, R2, PT ;  /* 0x000000020300720c */ /* 0x000fda0003f05270 */
[----:B------:R-:W-:Y:S05]  /*36ee0*/  @P0 BRA `(.L_x_14) ;  /* 0x0000000000500947 */ /* 0x000fea0003800000 */
[----:B------:R-:W-:Y:S02]  /*36ef0*/  SHF.R.U32.HI R5, RZ, 0x10, R5 ;  /* 0x00000010ff057819 */ /* 0x000fe40000011605 */
[----:B------:R-:W-:-:S04]  /*36f00*/  SHF.R.U32.HI R2, RZ, 0x10, R0 ;  /* 0x00000010ff027819 */ /* 0x000fc80000011600 */
[----:B------:R-:W-:-:S04]  /*36f10*/  LOP3.LUT R5, R5, R2, RZ, 0xc0, !PT ;  /* 0x0000000205057212 */ /* 0x000fc800078ec0ff */
[----:B------:R-:W-:-:S13]  /*36f20*/  ISETP.NE.AND P0, PT, R5, R2, PT ;  /* 0x000000020500720c */ /* 0x000fda0003f05270 */
[----:B------:R-:W-:Y:S05]  /*36f30*/  @P0 BRA `(.L_x_15) ;  /* 0x0000000000300947 */ /* 0x000fea0003800000 */
[----:B------:R-:W-:Y:S01]  /*36f40*/  R2UR UR4, R0 ;  /* 0x00000000000472ca */ /* 0x000fe200000e0000 */
[----:B------:R-:W-:Y:S01]  /*36f50*/  VOTEU.ANY UR5, UPT, PT ;  /* 0x0000000000057886 */ /* 0x000fe200038e0100 */
[----:B------:R-:W0:Y:S01]  /*36f60*/  S2R R0, SR_LANEID ;  /* 0x0000000000007919 */ /* 0x000e220000000000 */
[----:B------:R-:W-:-:S10]  /*36f70*/  UFLO.U32 UR5, UR5 ;  /* 0x00000005000572bd */ /* 0x000fd400080e0000 */
[----:B------:R-:W-:-:S06]  /*36f80*/  ULOP3.LUT UR4, URZ, UR4, URZ, 0x33, !UPT ;  /* 0x00000004ff047292 */ /* 0x000fcc000f8e33ff */
[----:B------:R-:W-:-:S04]  /*36f90*/  IMAD.U32 R2, RZ, RZ, UR4 ;  /* 0x00000004ff027e24 */ /* 0x000fc8000f8e00ff */
[----:B------:R-:W1:Y:S02]  /*36fa0*/  REDUX UR7, R2 ;  /* 0x00000000020773c4 */ /* 0x000e640000000000 */
[----:B------:R2:W-:Y:S01]  /*36fb0*/  UTCATOMSWS.AND URZ, UR4 ;  /* 0x0000000400ff79e3 */ /* 0x0005e20008000000 */
[----:B0-----:R-:W-:Y:S01]  /*36fc0*/  ISETP.EQ.U32.AND P0, PT, R0, UR5, PT ;  /* 0x0000000500007c0c */ /* 0x001fe2000bf02070 */
[----:B-1----:R-:W-:-:S12]  /*36fd0*/  IMAD.U32 R0, RZ, RZ, UR7 ;  /* 0x00000007ff007e24 */ /* 0x002fd8000f8e00ff */
[----:B------:R2:W-:Y:S01]  /*36fe0*/  @P0 ATOMS.AND RZ, [UR6], R0 ;  /* 0x00000000ffff098c */ /* 0x0005e2000a800006 */
[----:B------:R-:W-:Y:S05]  /*36ff0*/  BRA `(.L_x_13) ;  /* 0x0000000000147947 */ /* 0x000fea0003800000 */
.L_x_15:
[----:B------:R-:W-:-:S07]  /*37000*/  MOV R2, 0x37020 ;  /* 0x0003702000027802 */ /* 0x000fce0000000f00 */
[----:B-----5:R-:W-:Y:S05]  /*37010*/  CALL.REL.NOINC `($__internal_0_$__cuda_sm10x_tcgen05_guardrail_trap_col_being_dealloced_not_returned_by_alloc) ;  /* 0x00000000002c7944 */ /* 0x020fea0003c00000 */
[----:B------:R-:W-:Y:S05]  /*37020*/  BRA `(.L_x_13) ;  /* 0x0000000000087947 */ /* 0x000fea0003800000 */
.L_x_14:
[----:B------:R-:W-:-:S07]  /*37030*/  MOV R2, 0x37050 ;  /* 0x0003705000027802 */ /* 0x000fce0000000f00 */
[----:B-----5:R-:W-:Y:S05]  /*37040*/  CALL.REL.NOINC `($__internal_2_$__cuda_sm10x_tcgen05_guardrail_trap_unallocated_columns_being_dealloced) ;  /* 0x0000000000387944 */ /* 0x020fea0003c00000 */
.L_x_13:
[----:B------:R-:W-:Y:S01]  /*37050*/  NOP ;  /* 0x0000000000007918 */ /* 0x000fe20000000000 */
[----:B--2---:R-:W-:Y:S05]  /*37060*/  EXIT ;  /* 0x000000000000794d */ /* 0x004fea0003800000 */
.L_x_8:
[----:B------:R-:W0:Y:S02]  /*37070*/  SYNCS.PHASECHK.TRANS64.TRYWAIT P3, [UR13], R6 ;  /* 0x00000006ff0075a7 */ /* 0x000e24000806110d */
[----:B0-----:R-:W-:Y:S05]  /*37080*/  @!P3 BRA `(.L_x_8) ;  /* 0xfffffffc00f8b947 */ /* 0x001fea000383ffff */
[----:B------:R-:W-:Y:S05]  /*37090*/  BRA `(.L_x_16) ;  /* 0xffffff0400707947 */ /* 0x000fea000383ffff */
.L_x_12:
[----:B------:R-:W0:Y:S02]  /*370a0*/  SYNCS.PHASECHK.TRANS64.TRYWAIT P0, [UR13], R3 ;  /* 0x00000003ff0075a7 */ /* 0x000e24000800110d */
[----:B0-----:R-:W-:Y:S05]  /*370b0*/  @!P0 BRA `(.L_x_12) ;  /* 0xfffffffc00f88947 */ /* 0x001fea000383ffff */
[----:B------:R-:W-:Y:S05]  /*370c0*/  BRA `(.L_x_11) ;  /* 0xffffffa400347947 */ /* 0x000fea000383ffff */
        .weak           $__internal_0_$__cuda_sm10x_tcgen05_guardrail_trap_col_being_dealloced_not_returned_by_alloc
        .type           $__internal_0_$__cuda_sm10x_tcgen05_guardrail_trap_col_being_dealloced_not_returned_by_alloc,@function
        .size           $__internal_0_$__cuda_sm10x_tcgen05_guardrail_trap_col_being_dealloced_not_returned_by_alloc,($__internal_1_$__cuda_sm10x_tcgen05_guardrail_trap_phase_invalid_during_alloc - $__internal_0_$__cuda_sm10x_tcgen05_guardrail_trap_col_being_dealloced_not_returned_by_alloc)
$__internal_0_$__cuda_sm10x_tcgen05_guardrail_trap_col_being_dealloced_not_returned_by_alloc:
[----:B------:R-:W-:Y:S05]  /*370d0*/  BPT.TRAP 0x1 ;  /* 0x000000040000795c */ /* 0x000fea0000300000 */
[----:B------:R-:W-:-:S04]  /*370e0*/  IMAD.MOV.U32 R3, RZ, RZ, 0x0 ;  /* 0x00000000ff037424 */ /* 0x000fc800078e00ff */
[----:B------:R-:W-:Y:S05]  /*370f0*/  RET.REL.NODEC R2 `(matmul_kernel) ;  /* 0xfffffc8c02c07950 */ /* 0x000fea0003c3ffff */
        .weak           $__internal_1_$__cuda_sm10x_tcgen05_guardrail_trap_phase_invalid_during_alloc
        .type           $__internal_1_$__cuda_sm10x_tcgen05_guardrail_trap_phase_invalid_during_alloc,@function
        .size           $__internal_1_$__cuda_sm10x_tcgen05_guardrail_trap_phase_invalid_during_alloc,($__internal_2_$__cuda_sm10x_tcgen05_guardrail_trap_unallocated_columns_being_dealloced - $__internal_1_$__cuda_sm10x_tcgen05_guardrail_trap_phase_invalid_during_alloc)
$__internal_1_$__cuda_sm10x_tcgen05_guardrail_trap_phase_invalid_during_alloc:
[----:B------:R-:W-:Y:S05]  /*37100*/  BPT.TRAP 0x1 ;  /* 0x000000040000795c */ /* 0x000fea0000300000 */
[----:B------:R-:W-:-:S04]  /*37110*/  IMAD.MOV.U32 R3, RZ, RZ, 0x0 ;  /* 0x00000000ff037424 */ /* 0x000fc800078e00ff */
[----:B------:R-:W-:Y:S05]  /*37120*/  RET.REL.NODEC R2 `(matmul_kernel) ;  /* 0xfffffc8c02b47950 */ /* 0x000fea0003c3ffff */
        .weak           $__internal_2_$__cuda_sm10x_tcgen05_guardrail_trap_unallocated_columns_being_dealloced
        .type           $__internal_2_$__cuda_sm10x_tcgen05_guardrail_trap_unallocated_columns_being_dealloced,@function
        .size           $__internal_2_$__cuda_sm10x_tcgen05_guardrail_trap_unallocated_columns_being_dealloced,(.L_x_20 - $__internal_2_$__cuda_sm10x_tcgen05_guardrail_trap_unallocated_columns_being_dealloced)
$__internal_2_$__cuda_sm10x_tcgen05_guardrail_trap_unallocated_columns_being_dealloced:
[----:B------:R-:W-:Y:S05]  /*37130*/  BPT.TRAP 0x1 ;  /* 0x000000040000795c */ /* 0x000fea0000300000 */
[----:B------:R-:W-:-:S04]  /*37140*/  IMAD.MOV.U32 R3, RZ, RZ, 0x0 ;  /* 0x00000000ff037424 */ /* 0x000fc800078e00ff */
[----:B------:R-:W-:Y:S05]  /*37150*/  RET.REL.NODEC R2 `(matmul_kernel) ;  /* 0xfffffc8c02a87950 */ /* 0x000fea0003c3ffff */
.L_x_17:
[----:B------:R-:W-:-:S00]  /*37160*/  BRA `(.L_x_17) ;  /* 0xfffffffc00fc7947 */ /* 0x000fc0000383ffff */
[----:B------:R-:W-:-:S00]  /*37170*/  NOP ;  /* 0x0000000000007918 */ /* 0x000fc00000000000 */
        /* <DEDUP_REMOVED lines=8> */
.L_x_20:


//--------------------- .nv.shared.matmul_kernel  --------------------------
	.section	.nv.shared.matmul_kernel,"aw",@nobits
	.sectionflags	@""
	.align	16
	.zero		1024


//--------------------- .nv.shared.reserved.0     --------------------------
	.section	.nv.shared.reserved.0,"aw",@nobits
	.align	8
	.weak		__nv_reservedSMEM_offset_0_alias
	.size		__nv_reservedSMEM_offset_0_alias, 0, 64
	.other		__nv_reservedSMEM_offset_0_alias,@"STO_CUDA_RESERVED_SHARED STV_DEFAULT"
__nv_reservedSMEM_offset_0_alias:
	.zero		0
.nv.shared.reserved.0:
	.zero		64
	.weak		__nv_reservedSMEM_allocation_phase
	.type		__nv_reservedSMEM_allocation_phase,@object
	.size		__nv_reservedSMEM_allocation_phase,(.L_0 - __nv_reservedSMEM_allocation_phase)
__nv_reservedSMEM_allocation_phase:
	.zero		1
.L_0:
	.zero		7
	.weak		__nv_reservedSMEM_devtool_atexit_pc
	.type		__nv_reservedSMEM_devtool_atexit_pc,@object
	.size		__nv_reservedSMEM_devtool_atexit_pc,(__nv_reservedSMEM_allocation_mask - __nv_reservedSMEM_devtool_atexit_pc)
__nv_reservedSMEM_devtool_atexit_pc:
	.zero		8
	.weak		__nv_reservedSMEM_allocation_mask
	.type		__nv_reservedSMEM_allocation_mask,@object
	.size		__nv_reservedSMEM_allocation_mask,(.L_2 - __nv_reservedSMEM_allocation_mask)
__nv_reservedSMEM_allocation_mask:
	.zero		4
.L_2:


//--------------------- .nv.constant0.matmul_kernel --------------------------
	.section	.nv.constant0.matmul_kernel,"a",@progbits
	.sectionflags	@""
	.align	4
.nv.constant0.matmul_kernel:
	.zero		976


//--------------------- SYMBOLS --------------------------

	.type		.nv.reservedSmem.offset0,@object
	.size		.nv.reservedSmem.offset0,0x4
	.type		.nv.reservedSmem.cap,@object
	.size		.nv.reservedSmem.cap,0x4
